//
// Generated by NVIDIA NVVM Compiler
//
// Compiler Build ID: CL-36424714
// Cuda compilation tools, release 13.0, V13.0.88
// Based on NVVM 20.0.0
//

.version 9.0
.target sm_100
.address_size 64

	// .globl	_Z23preparartion_for_sha256PcjPj
.extern .func  (.param .b32 func_retval0) vprintf
(
	.param .b64 vprintf_param_0,
	.param .b64 vprintf_param_1
)
;
.extern .func  (.param .b64 func_retval0) malloc
(
	.param .b64 malloc_param_0
)
;
.const .align 4 .b8 round_consts[256] = {152, 47, 138, 66, 145, 68, 55, 113, 207, 251, 192, 181, 165, 219, 181, 233, 91, 194, 86, 57, 241, 17, 241, 89, 164, 130, 63, 146, 213, 94, 28, 171, 152, 170, 7, 216, 1, 91, 131, 18, 190, 133, 49, 36, 195, 125, 12, 85, 116, 93, 190, 114, 254, 177, 222, 128, 167, 6, 220, 155, 116, 241, 155, 193, 193, 105, 155, 228, 134, 71, 190, 239, 198, 157, 193, 15, 204, 161, 12, 36, 111, 44, 233, 45, 170, 132, 116, 74, 220, 169, 176, 92, 218, 136, 249, 118, 82, 81, 62, 152, 109, 198, 49, 168, 200, 39, 3, 176, 199, 127, 89, 191, 243, 11, 224, 198, 71, 145, 167, 213, 81, 99, 202, 6, 103, 41, 41, 20, 133, 10, 183, 39, 56, 33, 27, 46, 252, 109, 44, 77, 19, 13, 56, 83, 84, 115, 10, 101, 187, 10, 106, 118, 46, 201, 194, 129, 133, 44, 114, 146, 161, 232, 191, 162, 75, 102, 26, 168, 112, 139, 75, 194, 163, 81, 108, 199, 25, 232, 146, 209, 36, 6, 153, 214, 133, 53, 14, 244, 112, 160, 106, 16, 22, 193, 164, 25, 8, 108, 55, 30, 76, 119, 72, 39, 181, 188, 176, 52, 179, 12, 28, 57, 74, 170, 216, 78, 79, 202, 156, 91, 243, 111, 46, 104, 238, 130, 143, 116, 111, 99, 165, 120, 20, 120, 200, 132, 8, 2, 199, 140, 250, 255, 190, 144, 235, 108, 80, 164, 247, 163, 249, 190, 242, 120, 113, 198};
.global .align 1 .b8 $str[20] = {101, 120, 116, 95, 109, 101, 115, 115, 97, 103, 101, 95, 98, 101, 102, 111, 114, 101, 10};
.global .align 1 .b8 $str$1[3] = {37, 100};
.global .align 1 .b8 $str$2[2] = {10};
.global .align 1 .b8 $str$3[19] = {101, 120, 116, 95, 109, 101, 115, 115, 97, 103, 101, 95, 97, 102, 116, 101, 114, 10};

.visible .entry _Z23preparartion_for_sha256PcjPj(
	.param .u64 .ptr .align 1 _Z23preparartion_for_sha256PcjPj_param_0,
	.param .u32 _Z23preparartion_for_sha256PcjPj_param_1,
	.param .u64 .ptr .align 1 _Z23preparartion_for_sha256PcjPj_param_2
)
{
	.local .align 16 .b8 	__local_depot0[32];
	.reg .b64 	%SP;
	.reg .b64 	%SPL;
	.reg .pred 	%p<7>;
	.reg .b16 	%rs<4>;
	.reg .b32 	%r<11>;
	.reg .b64 	%rd<56>;

	mov.u64 	%SPL, __local_depot0;
	ld.param.u64 	%rd25, [_Z23preparartion_for_sha256PcjPj_param_2];
	cvta.to.global.u64 	%rd1, %rd25;
	mov.b64 	%rd48, -1;
	{ // callseq 0, 0
	.param .b64 param0;
	st.param.b64 	[param0], 1024;
	.param .b64 retval0;
	call.uni (retval0), 
	malloc, 
	(
	param0
	);
	ld.param.b64 	%rd26, [retval0];
	} // callseq 0
	mov.u64 	%rd47, %rd26;
$L__BB0_1:
	mov.b32 	%r1, 0;
	st.u32 	[%rd47], %r1;
	add.s64 	%rd48, %rd48, 1;
	add.s64 	%rd47, %rd47, 4;
	setp.lt.u64 	%p1, %rd48, 255;
	@%p1 bra 	$L__BB0_1;
	mov.b64 	%rd50, -1;
	{ // callseq 1, 0
	.param .b64 param0;
	st.param.b64 	[param0], 2048;
	.param .b64 retval0;
	call.uni (retval0), 
	malloc, 
	(
	param0
	);
	ld.param.b64 	%rd28, [retval0];
	} // callseq 1
	mov.u64 	%rd49, %rd28;
$L__BB0_3:
	mov.b32 	%r2, 0;
	st.u32 	[%rd49], %r2;
	add.s64 	%rd50, %rd50, 1;
	add.s64 	%rd49, %rd49, 4;
	setp.lt.u64 	%p2, %rd50, 511;
	@%p2 bra 	$L__BB0_3;
	add.u64 	%rd31, %SPL, 0;
	mov.b32 	%r3, 1;
	mov.b32 	%r4, 0;
	st.local.v4.u32 	[%rd31], {%r4, %r4, %r3, %r3};
	st.local.v4.u32 	[%rd31+16], {%r4, %r3, %r3, %r4};
	mov.u32 	%r5, %tid.x;
	mul.wide.u32 	%rd32, %r5, 4;
	add.s64 	%rd33, %rd28, %rd32;
	ld.u32 	%r6, [%rd33];
	and.b64  	%rd34, %rd32, 28;
	add.s64 	%rd35, %rd31, %rd34;
	ld.local.u32 	%r7, [%rd35];
	xor.b32  	%r8, %r7, %r6;
	add.s64 	%rd36, %rd1, %rd32;
	st.global.u32 	[%rd36], %r8;
	mov.b64 	%rd52, -1;
	{ // callseq 2, 0
	.param .b64 param0;
	st.param.b64 	[param0], 4096;
	.param .b64 retval0;
	call.uni (retval0), 
	malloc, 
	(
	param0
	);
	ld.param.b64 	%rd37, [retval0];
	} // callseq 2
	mov.u64 	%rd51, %rd37;
$L__BB0_5:
	mov.b32 	%r9, 0;
	st.u32 	[%rd51], %r9;
	add.s64 	%rd52, %rd52, 1;
	add.s64 	%rd51, %rd51, 4;
	setp.lt.u64 	%p3, %rd52, 1023;
	@%p3 bra 	$L__BB0_5;
	mov.b64 	%rd53, 0;
$L__BB0_7:
	add.s64 	%rd39, %rd1, %rd53;
	ld.global.u8 	%rs1, [%rd39];
	add.s64 	%rd40, %rd37, %rd53;
	st.u8 	[%rd40], %rs1;
	add.s64 	%rd18, %rd53, 1;
	setp.lt.u64 	%p4, %rd53, 2047;
	mov.u64 	%rd53, %rd18;
	@%p4 bra 	$L__BB0_7;
	add.s64 	%rd19, %rd37, 2048;
	mov.b64 	%rd54, 0;
$L__BB0_9:
	add.s64 	%rd42, %rd26, %rd54;
	ld.u8 	%rs2, [%rd42];
	add.s64 	%rd43, %rd19, %rd54;
	st.u8 	[%rd43], %rs2;
	add.s64 	%rd21, %rd54, 1;
	setp.lt.u64 	%p5, %rd54, 1023;
	mov.u64 	%rd54, %rd21;
	@%p5 bra 	$L__BB0_9;
	mov.b32 	%r10, 1;
	st.u32 	[%rd37+3072], %r10;
	st.u32 	[%rd37+4056], %r10;
	st.u32 	[%rd37+4060], %r10;
	mov.b64 	%rd55, 0;
$L__BB0_11:
	add.s64 	%rd45, %rd37, %rd55;
	ld.u8 	%rs3, [%rd45];
	add.s64 	%rd46, %rd1, %rd55;
	st.global.u8 	[%rd46], %rs3;
	add.s64 	%rd23, %rd55, 1;
	setp.lt.u64 	%p6, %rd55, 4095;
	mov.u64 	%rd55, %rd23;
	@%p6 bra 	$L__BB0_11;
	ret;

}
	// .globl	_Z9addKernelPjS_
.visible .entry _Z9addKernelPjS_(
	.param .u64 .ptr .align 1 _Z9addKernelPjS__param_0,
	.param .u64 .ptr .align 1 _Z9addKernelPjS__param_1
)
{
	.local .align 16 .b8 	__local_depot1[8208];
	.reg .b64 	%SP;
	.reg .b64 	%SPL;
	.reg .pred 	%p<308>;
	.reg .b16 	%rs<8>;
	.reg .b32 	%r<21263>;
	.reg .b64 	%rd<579>;

	mov.u64 	%SPL, __local_depot1;
	cvta.local.u64 	%SP, %SPL;
	ld.param.u64 	%rd148, [_Z9addKernelPjS__param_0];
	cvta.to.global.u64 	%rd149, %rd148;
	add.u64 	%rd1, %SPL, 0;
	ld.global.u8 	%r2552, [%rd149];
	ld.global.u8 	%r2553, [%rd149+1];
	shl.b32 	%r2554, %r2553, 8;
	or.b32  	%r2555, %r2554, %r2552;
	ld.global.u8 	%r2556, [%rd149+2];
	shl.b32 	%r2557, %r2556, 16;
	ld.global.u8 	%r2558, [%rd149+3];
	shl.b32 	%r2559, %r2558, 24;
	or.b32  	%r2560, %r2559, %r2557;
	or.b32  	%r1, %r2560, %r2555;
	ld.global.u8 	%r2561, [%rd149+4];
	ld.global.u8 	%r2562, [%rd149+5];
	shl.b32 	%r2563, %r2562, 8;
	or.b32  	%r2564, %r2563, %r2561;
	ld.global.u8 	%r2565, [%rd149+6];
	shl.b32 	%r2566, %r2565, 16;
	ld.global.u8 	%r2567, [%rd149+7];
	shl.b32 	%r2568, %r2567, 24;
	or.b32  	%r2569, %r2568, %r2566;
	or.b32  	%r2, %r2569, %r2564;
	ld.global.u8 	%r2570, [%rd149+8];
	ld.global.u8 	%r2571, [%rd149+9];
	shl.b32 	%r2572, %r2571, 8;
	or.b32  	%r2573, %r2572, %r2570;
	ld.global.u8 	%r2574, [%rd149+10];
	shl.b32 	%r2575, %r2574, 16;
	ld.global.u8 	%r2576, [%rd149+11];
	shl.b32 	%r2577, %r2576, 24;
	or.b32  	%r2578, %r2577, %r2575;
	or.b32  	%r3, %r2578, %r2573;
	ld.global.u8 	%r2579, [%rd149+12];
	ld.global.u8 	%r2580, [%rd149+13];
	shl.b32 	%r2581, %r2580, 8;
	or.b32  	%r2582, %r2581, %r2579;
	ld.global.u8 	%r2583, [%rd149+14];
	shl.b32 	%r2584, %r2583, 16;
	ld.global.u8 	%r2585, [%rd149+15];
	shl.b32 	%r2586, %r2585, 24;
	or.b32  	%r2587, %r2586, %r2584;
	or.b32  	%r4, %r2587, %r2582;
	ld.global.u8 	%r2588, [%rd149+16];
	ld.global.u8 	%r2589, [%rd149+17];
	shl.b32 	%r2590, %r2589, 8;
	or.b32  	%r2591, %r2590, %r2588;
	ld.global.u8 	%r2592, [%rd149+18];
	shl.b32 	%r2593, %r2592, 16;
	ld.global.u8 	%r2594, [%rd149+19];
	shl.b32 	%r2595, %r2594, 24;
	or.b32  	%r2596, %r2595, %r2593;
	or.b32  	%r5, %r2596, %r2591;
	ld.global.u8 	%r2597, [%rd149+20];
	ld.global.u8 	%r2598, [%rd149+21];
	shl.b32 	%r2599, %r2598, 8;
	or.b32  	%r2600, %r2599, %r2597;
	ld.global.u8 	%r2601, [%rd149+22];
	shl.b32 	%r2602, %r2601, 16;
	ld.global.u8 	%r2603, [%rd149+23];
	shl.b32 	%r2604, %r2603, 24;
	or.b32  	%r2605, %r2604, %r2602;
	or.b32  	%r6, %r2605, %r2600;
	ld.global.u8 	%r2606, [%rd149+24];
	ld.global.u8 	%r2607, [%rd149+25];
	shl.b32 	%r2608, %r2607, 8;
	or.b32  	%r2609, %r2608, %r2606;
	ld.global.u8 	%r2610, [%rd149+26];
	shl.b32 	%r2611, %r2610, 16;
	ld.global.u8 	%r2612, [%rd149+27];
	shl.b32 	%r2613, %r2612, 24;
	or.b32  	%r2614, %r2613, %r2611;
	or.b32  	%r7, %r2614, %r2609;
	ld.global.u8 	%r2615, [%rd149+28];
	ld.global.u8 	%r2616, [%rd149+29];
	shl.b32 	%r2617, %r2616, 8;
	or.b32  	%r2618, %r2617, %r2615;
	ld.global.u8 	%r2619, [%rd149+30];
	shl.b32 	%r2620, %r2619, 16;
	ld.global.u8 	%r2621, [%rd149+31];
	shl.b32 	%r2622, %r2621, 24;
	or.b32  	%r2623, %r2622, %r2620;
	or.b32  	%r8, %r2623, %r2618;
	ld.global.u8 	%r2624, [%rd149+32];
	ld.global.u8 	%r2625, [%rd149+33];
	shl.b32 	%r2626, %r2625, 8;
	or.b32  	%r2627, %r2626, %r2624;
	ld.global.u8 	%r2628, [%rd149+34];
	shl.b32 	%r2629, %r2628, 16;
	ld.global.u8 	%r2630, [%rd149+35];
	shl.b32 	%r2631, %r2630, 24;
	or.b32  	%r2632, %r2631, %r2629;
	or.b32  	%r9, %r2632, %r2627;
	ld.global.u8 	%r2633, [%rd149+36];
	ld.global.u8 	%r2634, [%rd149+37];
	shl.b32 	%r2635, %r2634, 8;
	or.b32  	%r2636, %r2635, %r2633;
	ld.global.u8 	%r2637, [%rd149+38];
	shl.b32 	%r2638, %r2637, 16;
	ld.global.u8 	%r2639, [%rd149+39];
	shl.b32 	%r2640, %r2639, 24;
	or.b32  	%r2641, %r2640, %r2638;
	or.b32  	%r10, %r2641, %r2636;
	ld.global.u8 	%r2642, [%rd149+40];
	ld.global.u8 	%r2643, [%rd149+41];
	shl.b32 	%r2644, %r2643, 8;
	or.b32  	%r2645, %r2644, %r2642;
	ld.global.u8 	%r2646, [%rd149+42];
	shl.b32 	%r2647, %r2646, 16;
	ld.global.u8 	%r2648, [%rd149+43];
	shl.b32 	%r2649, %r2648, 24;
	or.b32  	%r2650, %r2649, %r2647;
	or.b32  	%r11, %r2650, %r2645;
	ld.global.u8 	%r2651, [%rd149+44];
	ld.global.u8 	%r2652, [%rd149+45];
	shl.b32 	%r2653, %r2652, 8;
	or.b32  	%r2654, %r2653, %r2651;
	ld.global.u8 	%r2655, [%rd149+46];
	shl.b32 	%r2656, %r2655, 16;
	ld.global.u8 	%r2657, [%rd149+47];
	shl.b32 	%r2658, %r2657, 24;
	or.b32  	%r2659, %r2658, %r2656;
	or.b32  	%r12, %r2659, %r2654;
	ld.global.u8 	%r2660, [%rd149+48];
	ld.global.u8 	%r2661, [%rd149+49];
	shl.b32 	%r2662, %r2661, 8;
	or.b32  	%r2663, %r2662, %r2660;
	ld.global.u8 	%r2664, [%rd149+50];
	shl.b32 	%r2665, %r2664, 16;
	ld.global.u8 	%r2666, [%rd149+51];
	shl.b32 	%r2667, %r2666, 24;
	or.b32  	%r2668, %r2667, %r2665;
	or.b32  	%r13, %r2668, %r2663;
	ld.global.u8 	%r2669, [%rd149+52];
	ld.global.u8 	%r2670, [%rd149+53];
	shl.b32 	%r2671, %r2670, 8;
	or.b32  	%r2672, %r2671, %r2669;
	ld.global.u8 	%r2673, [%rd149+54];
	shl.b32 	%r2674, %r2673, 16;
	ld.global.u8 	%r2675, [%rd149+55];
	shl.b32 	%r2676, %r2675, 24;
	or.b32  	%r2677, %r2676, %r2674;
	or.b32  	%r14, %r2677, %r2672;
	ld.global.u8 	%r2678, [%rd149+56];
	ld.global.u8 	%r2679, [%rd149+57];
	shl.b32 	%r2680, %r2679, 8;
	or.b32  	%r2681, %r2680, %r2678;
	ld.global.u8 	%r2682, [%rd149+58];
	shl.b32 	%r2683, %r2682, 16;
	ld.global.u8 	%r2684, [%rd149+59];
	shl.b32 	%r2685, %r2684, 24;
	or.b32  	%r2686, %r2685, %r2683;
	or.b32  	%r15, %r2686, %r2681;
	ld.global.u8 	%r2687, [%rd149+60];
	ld.global.u8 	%r2688, [%rd149+61];
	shl.b32 	%r2689, %r2688, 8;
	or.b32  	%r2690, %r2689, %r2687;
	ld.global.u8 	%r2691, [%rd149+62];
	shl.b32 	%r2692, %r2691, 16;
	ld.global.u8 	%r2693, [%rd149+63];
	shl.b32 	%r2694, %r2693, 24;
	or.b32  	%r2695, %r2694, %r2692;
	or.b32  	%r16, %r2695, %r2690;
	ld.global.u8 	%r2696, [%rd149+64];
	ld.global.u8 	%r2697, [%rd149+65];
	shl.b32 	%r2698, %r2697, 8;
	or.b32  	%r2699, %r2698, %r2696;
	ld.global.u8 	%r2700, [%rd149+66];
	shl.b32 	%r2701, %r2700, 16;
	ld.global.u8 	%r2702, [%rd149+67];
	shl.b32 	%r2703, %r2702, 24;
	or.b32  	%r2704, %r2703, %r2701;
	or.b32  	%r17, %r2704, %r2699;
	ld.global.u8 	%r2705, [%rd149+68];
	ld.global.u8 	%r2706, [%rd149+69];
	shl.b32 	%r2707, %r2706, 8;
	or.b32  	%r2708, %r2707, %r2705;
	ld.global.u8 	%r2709, [%rd149+70];
	shl.b32 	%r2710, %r2709, 16;
	ld.global.u8 	%r2711, [%rd149+71];
	shl.b32 	%r2712, %r2711, 24;
	or.b32  	%r2713, %r2712, %r2710;
	or.b32  	%r18, %r2713, %r2708;
	ld.global.u8 	%r2714, [%rd149+72];
	ld.global.u8 	%r2715, [%rd149+73];
	shl.b32 	%r2716, %r2715, 8;
	or.b32  	%r2717, %r2716, %r2714;
	ld.global.u8 	%r2718, [%rd149+74];
	shl.b32 	%r2719, %r2718, 16;
	ld.global.u8 	%r2720, [%rd149+75];
	shl.b32 	%r2721, %r2720, 24;
	or.b32  	%r2722, %r2721, %r2719;
	or.b32  	%r19, %r2722, %r2717;
	ld.global.u8 	%r2723, [%rd149+76];
	ld.global.u8 	%r2724, [%rd149+77];
	shl.b32 	%r2725, %r2724, 8;
	or.b32  	%r2726, %r2725, %r2723;
	ld.global.u8 	%r2727, [%rd149+78];
	shl.b32 	%r2728, %r2727, 16;
	ld.global.u8 	%r2729, [%rd149+79];
	shl.b32 	%r2730, %r2729, 24;
	or.b32  	%r2731, %r2730, %r2728;
	or.b32  	%r20, %r2731, %r2726;
	ld.global.u8 	%r2732, [%rd149+80];
	ld.global.u8 	%r2733, [%rd149+81];
	shl.b32 	%r2734, %r2733, 8;
	or.b32  	%r2735, %r2734, %r2732;
	ld.global.u8 	%r2736, [%rd149+82];
	shl.b32 	%r2737, %r2736, 16;
	ld.global.u8 	%r2738, [%rd149+83];
	shl.b32 	%r2739, %r2738, 24;
	or.b32  	%r2740, %r2739, %r2737;
	or.b32  	%r21, %r2740, %r2735;
	ld.global.u8 	%r2741, [%rd149+84];
	ld.global.u8 	%r2742, [%rd149+85];
	shl.b32 	%r2743, %r2742, 8;
	or.b32  	%r2744, %r2743, %r2741;
	ld.global.u8 	%r2745, [%rd149+86];
	shl.b32 	%r2746, %r2745, 16;
	ld.global.u8 	%r2747, [%rd149+87];
	shl.b32 	%r2748, %r2747, 24;
	or.b32  	%r2749, %r2748, %r2746;
	or.b32  	%r22, %r2749, %r2744;
	ld.global.u8 	%r2750, [%rd149+88];
	ld.global.u8 	%r2751, [%rd149+89];
	shl.b32 	%r2752, %r2751, 8;
	or.b32  	%r2753, %r2752, %r2750;
	ld.global.u8 	%r2754, [%rd149+90];
	shl.b32 	%r2755, %r2754, 16;
	ld.global.u8 	%r2756, [%rd149+91];
	shl.b32 	%r2757, %r2756, 24;
	or.b32  	%r2758, %r2757, %r2755;
	or.b32  	%r23, %r2758, %r2753;
	ld.global.u8 	%r2759, [%rd149+92];
	ld.global.u8 	%r2760, [%rd149+93];
	shl.b32 	%r2761, %r2760, 8;
	or.b32  	%r2762, %r2761, %r2759;
	ld.global.u8 	%r2763, [%rd149+94];
	shl.b32 	%r2764, %r2763, 16;
	ld.global.u8 	%r2765, [%rd149+95];
	shl.b32 	%r2766, %r2765, 24;
	or.b32  	%r2767, %r2766, %r2764;
	or.b32  	%r24, %r2767, %r2762;
	ld.global.u8 	%r2768, [%rd149+96];
	ld.global.u8 	%r2769, [%rd149+97];
	shl.b32 	%r2770, %r2769, 8;
	or.b32  	%r2771, %r2770, %r2768;
	ld.global.u8 	%r2772, [%rd149+98];
	shl.b32 	%r2773, %r2772, 16;
	ld.global.u8 	%r2774, [%rd149+99];
	shl.b32 	%r2775, %r2774, 24;
	or.b32  	%r2776, %r2775, %r2773;
	or.b32  	%r25, %r2776, %r2771;
	ld.global.u8 	%r2777, [%rd149+100];
	ld.global.u8 	%r2778, [%rd149+101];
	shl.b32 	%r2779, %r2778, 8;
	or.b32  	%r2780, %r2779, %r2777;
	ld.global.u8 	%r2781, [%rd149+102];
	shl.b32 	%r2782, %r2781, 16;
	ld.global.u8 	%r2783, [%rd149+103];
	shl.b32 	%r2784, %r2783, 24;
	or.b32  	%r2785, %r2784, %r2782;
	or.b32  	%r26, %r2785, %r2780;
	ld.global.u8 	%r2786, [%rd149+104];
	ld.global.u8 	%r2787, [%rd149+105];
	shl.b32 	%r2788, %r2787, 8;
	or.b32  	%r2789, %r2788, %r2786;
	ld.global.u8 	%r2790, [%rd149+106];
	shl.b32 	%r2791, %r2790, 16;
	ld.global.u8 	%r2792, [%rd149+107];
	shl.b32 	%r2793, %r2792, 24;
	or.b32  	%r2794, %r2793, %r2791;
	or.b32  	%r27, %r2794, %r2789;
	ld.global.u8 	%r2795, [%rd149+108];
	ld.global.u8 	%r2796, [%rd149+109];
	shl.b32 	%r2797, %r2796, 8;
	or.b32  	%r2798, %r2797, %r2795;
	ld.global.u8 	%r2799, [%rd149+110];
	shl.b32 	%r2800, %r2799, 16;
	ld.global.u8 	%r2801, [%rd149+111];
	shl.b32 	%r2802, %r2801, 24;
	or.b32  	%r2803, %r2802, %r2800;
	or.b32  	%r28, %r2803, %r2798;
	ld.global.u8 	%r2804, [%rd149+112];
	ld.global.u8 	%r2805, [%rd149+113];
	shl.b32 	%r2806, %r2805, 8;
	or.b32  	%r2807, %r2806, %r2804;
	ld.global.u8 	%r2808, [%rd149+114];
	shl.b32 	%r2809, %r2808, 16;
	ld.global.u8 	%r2810, [%rd149+115];
	shl.b32 	%r2811, %r2810, 24;
	or.b32  	%r2812, %r2811, %r2809;
	or.b32  	%r29, %r2812, %r2807;
	ld.global.u8 	%r2813, [%rd149+116];
	ld.global.u8 	%r2814, [%rd149+117];
	shl.b32 	%r2815, %r2814, 8;
	or.b32  	%r2816, %r2815, %r2813;
	ld.global.u8 	%r2817, [%rd149+118];
	shl.b32 	%r2818, %r2817, 16;
	ld.global.u8 	%r2819, [%rd149+119];
	shl.b32 	%r2820, %r2819, 24;
	or.b32  	%r2821, %r2820, %r2818;
	or.b32  	%r30, %r2821, %r2816;
	ld.global.u8 	%r2822, [%rd149+120];
	ld.global.u8 	%r2823, [%rd149+121];
	shl.b32 	%r2824, %r2823, 8;
	or.b32  	%r2825, %r2824, %r2822;
	ld.global.u8 	%r2826, [%rd149+122];
	shl.b32 	%r2827, %r2826, 16;
	ld.global.u8 	%r2828, [%rd149+123];
	shl.b32 	%r2829, %r2828, 24;
	or.b32  	%r2830, %r2829, %r2827;
	or.b32  	%r31, %r2830, %r2825;
	ld.global.u8 	%r2831, [%rd149+124];
	ld.global.u8 	%r2832, [%rd149+125];
	shl.b32 	%r2833, %r2832, 8;
	or.b32  	%r2834, %r2833, %r2831;
	ld.global.u8 	%r2835, [%rd149+126];
	shl.b32 	%r2836, %r2835, 16;
	ld.global.u8 	%r2837, [%rd149+127];
	shl.b32 	%r2838, %r2837, 24;
	or.b32  	%r2839, %r2838, %r2836;
	or.b32  	%r32, %r2839, %r2834;
	ld.global.u8 	%r2840, [%rd149+128];
	ld.global.u8 	%r2841, [%rd149+129];
	shl.b32 	%r2842, %r2841, 8;
	or.b32  	%r2843, %r2842, %r2840;
	ld.global.u8 	%r2844, [%rd149+130];
	shl.b32 	%r2845, %r2844, 16;
	ld.global.u8 	%r2846, [%rd149+131];
	shl.b32 	%r2847, %r2846, 24;
	or.b32  	%r2848, %r2847, %r2845;
	or.b32  	%r33, %r2848, %r2843;
	ld.global.u8 	%r2849, [%rd149+132];
	ld.global.u8 	%r2850, [%rd149+133];
	shl.b32 	%r2851, %r2850, 8;
	or.b32  	%r2852, %r2851, %r2849;
	ld.global.u8 	%r2853, [%rd149+134];
	shl.b32 	%r2854, %r2853, 16;
	ld.global.u8 	%r2855, [%rd149+135];
	shl.b32 	%r2856, %r2855, 24;
	or.b32  	%r2857, %r2856, %r2854;
	or.b32  	%r34, %r2857, %r2852;
	ld.global.u8 	%r2858, [%rd149+136];
	ld.global.u8 	%r2859, [%rd149+137];
	shl.b32 	%r2860, %r2859, 8;
	or.b32  	%r2861, %r2860, %r2858;
	ld.global.u8 	%r2862, [%rd149+138];
	shl.b32 	%r2863, %r2862, 16;
	ld.global.u8 	%r2864, [%rd149+139];
	shl.b32 	%r2865, %r2864, 24;
	or.b32  	%r2866, %r2865, %r2863;
	or.b32  	%r35, %r2866, %r2861;
	ld.global.u8 	%r2867, [%rd149+140];
	ld.global.u8 	%r2868, [%rd149+141];
	shl.b32 	%r2869, %r2868, 8;
	or.b32  	%r2870, %r2869, %r2867;
	ld.global.u8 	%r2871, [%rd149+142];
	shl.b32 	%r2872, %r2871, 16;
	ld.global.u8 	%r2873, [%rd149+143];
	shl.b32 	%r2874, %r2873, 24;
	or.b32  	%r2875, %r2874, %r2872;
	or.b32  	%r36, %r2875, %r2870;
	ld.global.u8 	%r2876, [%rd149+144];
	ld.global.u8 	%r2877, [%rd149+145];
	shl.b32 	%r2878, %r2877, 8;
	or.b32  	%r2879, %r2878, %r2876;
	ld.global.u8 	%r2880, [%rd149+146];
	shl.b32 	%r2881, %r2880, 16;
	ld.global.u8 	%r2882, [%rd149+147];
	shl.b32 	%r2883, %r2882, 24;
	or.b32  	%r2884, %r2883, %r2881;
	or.b32  	%r37, %r2884, %r2879;
	ld.global.u8 	%r2885, [%rd149+148];
	ld.global.u8 	%r2886, [%rd149+149];
	shl.b32 	%r2887, %r2886, 8;
	or.b32  	%r2888, %r2887, %r2885;
	ld.global.u8 	%r2889, [%rd149+150];
	shl.b32 	%r2890, %r2889, 16;
	ld.global.u8 	%r2891, [%rd149+151];
	shl.b32 	%r2892, %r2891, 24;
	or.b32  	%r2893, %r2892, %r2890;
	or.b32  	%r38, %r2893, %r2888;
	ld.global.u8 	%r2894, [%rd149+152];
	ld.global.u8 	%r2895, [%rd149+153];
	shl.b32 	%r2896, %r2895, 8;
	or.b32  	%r2897, %r2896, %r2894;
	ld.global.u8 	%r2898, [%rd149+154];
	shl.b32 	%r2899, %r2898, 16;
	ld.global.u8 	%r2900, [%rd149+155];
	shl.b32 	%r2901, %r2900, 24;
	or.b32  	%r2902, %r2901, %r2899;
	or.b32  	%r39, %r2902, %r2897;
	ld.global.u8 	%r2903, [%rd149+156];
	ld.global.u8 	%r2904, [%rd149+157];
	shl.b32 	%r2905, %r2904, 8;
	or.b32  	%r2906, %r2905, %r2903;
	ld.global.u8 	%r2907, [%rd149+158];
	shl.b32 	%r2908, %r2907, 16;
	ld.global.u8 	%r2909, [%rd149+159];
	shl.b32 	%r2910, %r2909, 24;
	or.b32  	%r2911, %r2910, %r2908;
	or.b32  	%r40, %r2911, %r2906;
	ld.global.u8 	%r2912, [%rd149+160];
	ld.global.u8 	%r2913, [%rd149+161];
	shl.b32 	%r2914, %r2913, 8;
	or.b32  	%r2915, %r2914, %r2912;
	ld.global.u8 	%r2916, [%rd149+162];
	shl.b32 	%r2917, %r2916, 16;
	ld.global.u8 	%r2918, [%rd149+163];
	shl.b32 	%r2919, %r2918, 24;
	or.b32  	%r2920, %r2919, %r2917;
	or.b32  	%r41, %r2920, %r2915;
	ld.global.u8 	%r2921, [%rd149+164];
	ld.global.u8 	%r2922, [%rd149+165];
	shl.b32 	%r2923, %r2922, 8;
	or.b32  	%r2924, %r2923, %r2921;
	ld.global.u8 	%r2925, [%rd149+166];
	shl.b32 	%r2926, %r2925, 16;
	ld.global.u8 	%r2927, [%rd149+167];
	shl.b32 	%r2928, %r2927, 24;
	or.b32  	%r2929, %r2928, %r2926;
	or.b32  	%r42, %r2929, %r2924;
	ld.global.u8 	%r2930, [%rd149+168];
	ld.global.u8 	%r2931, [%rd149+169];
	shl.b32 	%r2932, %r2931, 8;
	or.b32  	%r2933, %r2932, %r2930;
	ld.global.u8 	%r2934, [%rd149+170];
	shl.b32 	%r2935, %r2934, 16;
	ld.global.u8 	%r2936, [%rd149+171];
	shl.b32 	%r2937, %r2936, 24;
	or.b32  	%r2938, %r2937, %r2935;
	or.b32  	%r43, %r2938, %r2933;
	ld.global.u8 	%r2939, [%rd149+172];
	ld.global.u8 	%r2940, [%rd149+173];
	shl.b32 	%r2941, %r2940, 8;
	or.b32  	%r2942, %r2941, %r2939;
	ld.global.u8 	%r2943, [%rd149+174];
	shl.b32 	%r2944, %r2943, 16;
	ld.global.u8 	%r2945, [%rd149+175];
	shl.b32 	%r2946, %r2945, 24;
	or.b32  	%r2947, %r2946, %r2944;
	or.b32  	%r44, %r2947, %r2942;
	ld.global.u8 	%r2948, [%rd149+176];
	ld.global.u8 	%r2949, [%rd149+177];
	shl.b32 	%r2950, %r2949, 8;
	or.b32  	%r2951, %r2950, %r2948;
	ld.global.u8 	%r2952, [%rd149+178];
	shl.b32 	%r2953, %r2952, 16;
	ld.global.u8 	%r2954, [%rd149+179];
	shl.b32 	%r2955, %r2954, 24;
	or.b32  	%r2956, %r2955, %r2953;
	or.b32  	%r45, %r2956, %r2951;
	ld.global.u8 	%r2957, [%rd149+180];
	ld.global.u8 	%r2958, [%rd149+181];
	shl.b32 	%r2959, %r2958, 8;
	or.b32  	%r2960, %r2959, %r2957;
	ld.global.u8 	%r2961, [%rd149+182];
	shl.b32 	%r2962, %r2961, 16;
	ld.global.u8 	%r2963, [%rd149+183];
	shl.b32 	%r2964, %r2963, 24;
	or.b32  	%r2965, %r2964, %r2962;
	or.b32  	%r46, %r2965, %r2960;
	ld.global.u8 	%r2966, [%rd149+184];
	ld.global.u8 	%r2967, [%rd149+185];
	shl.b32 	%r2968, %r2967, 8;
	or.b32  	%r2969, %r2968, %r2966;
	ld.global.u8 	%r2970, [%rd149+186];
	shl.b32 	%r2971, %r2970, 16;
	ld.global.u8 	%r2972, [%rd149+187];
	shl.b32 	%r2973, %r2972, 24;
	or.b32  	%r2974, %r2973, %r2971;
	or.b32  	%r47, %r2974, %r2969;
	ld.global.u8 	%r2975, [%rd149+188];
	ld.global.u8 	%r2976, [%rd149+189];
	shl.b32 	%r2977, %r2976, 8;
	or.b32  	%r2978, %r2977, %r2975;
	ld.global.u8 	%r2979, [%rd149+190];
	shl.b32 	%r2980, %r2979, 16;
	ld.global.u8 	%r2981, [%rd149+191];
	shl.b32 	%r2982, %r2981, 24;
	or.b32  	%r2983, %r2982, %r2980;
	or.b32  	%r48, %r2983, %r2978;
	ld.global.u8 	%r2984, [%rd149+192];
	ld.global.u8 	%r2985, [%rd149+193];
	shl.b32 	%r2986, %r2985, 8;
	or.b32  	%r2987, %r2986, %r2984;
	ld.global.u8 	%r2988, [%rd149+194];
	shl.b32 	%r2989, %r2988, 16;
	ld.global.u8 	%r2990, [%rd149+195];
	shl.b32 	%r2991, %r2990, 24;
	or.b32  	%r2992, %r2991, %r2989;
	or.b32  	%r49, %r2992, %r2987;
	ld.global.u8 	%r2993, [%rd149+196];
	ld.global.u8 	%r2994, [%rd149+197];
	shl.b32 	%r2995, %r2994, 8;
	or.b32  	%r2996, %r2995, %r2993;
	ld.global.u8 	%r2997, [%rd149+198];
	shl.b32 	%r2998, %r2997, 16;
	ld.global.u8 	%r2999, [%rd149+199];
	shl.b32 	%r3000, %r2999, 24;
	or.b32  	%r3001, %r3000, %r2998;
	or.b32  	%r50, %r3001, %r2996;
	ld.global.u8 	%r3002, [%rd149+200];
	ld.global.u8 	%r3003, [%rd149+201];
	shl.b32 	%r3004, %r3003, 8;
	or.b32  	%r3005, %r3004, %r3002;
	ld.global.u8 	%r3006, [%rd149+202];
	shl.b32 	%r3007, %r3006, 16;
	ld.global.u8 	%r3008, [%rd149+203];
	shl.b32 	%r3009, %r3008, 24;
	or.b32  	%r3010, %r3009, %r3007;
	or.b32  	%r51, %r3010, %r3005;
	ld.global.u8 	%r3011, [%rd149+204];
	ld.global.u8 	%r3012, [%rd149+205];
	shl.b32 	%r3013, %r3012, 8;
	or.b32  	%r3014, %r3013, %r3011;
	ld.global.u8 	%r3015, [%rd149+206];
	shl.b32 	%r3016, %r3015, 16;
	ld.global.u8 	%r3017, [%rd149+207];
	shl.b32 	%r3018, %r3017, 24;
	or.b32  	%r3019, %r3018, %r3016;
	or.b32  	%r52, %r3019, %r3014;
	ld.global.u8 	%r3020, [%rd149+208];
	ld.global.u8 	%r3021, [%rd149+209];
	shl.b32 	%r3022, %r3021, 8;
	or.b32  	%r3023, %r3022, %r3020;
	ld.global.u8 	%r3024, [%rd149+210];
	shl.b32 	%r3025, %r3024, 16;
	ld.global.u8 	%r3026, [%rd149+211];
	shl.b32 	%r3027, %r3026, 24;
	or.b32  	%r3028, %r3027, %r3025;
	or.b32  	%r53, %r3028, %r3023;
	ld.global.u8 	%r3029, [%rd149+212];
	ld.global.u8 	%r3030, [%rd149+213];
	shl.b32 	%r3031, %r3030, 8;
	or.b32  	%r3032, %r3031, %r3029;
	ld.global.u8 	%r3033, [%rd149+214];
	shl.b32 	%r3034, %r3033, 16;
	ld.global.u8 	%r3035, [%rd149+215];
	shl.b32 	%r3036, %r3035, 24;
	or.b32  	%r3037, %r3036, %r3034;
	or.b32  	%r54, %r3037, %r3032;
	ld.global.u8 	%r3038, [%rd149+216];
	ld.global.u8 	%r3039, [%rd149+217];
	shl.b32 	%r3040, %r3039, 8;
	or.b32  	%r3041, %r3040, %r3038;
	ld.global.u8 	%r3042, [%rd149+218];
	shl.b32 	%r3043, %r3042, 16;
	ld.global.u8 	%r3044, [%rd149+219];
	shl.b32 	%r3045, %r3044, 24;
	or.b32  	%r3046, %r3045, %r3043;
	or.b32  	%r55, %r3046, %r3041;
	ld.global.u8 	%r3047, [%rd149+220];
	ld.global.u8 	%r3048, [%rd149+221];
	shl.b32 	%r3049, %r3048, 8;
	or.b32  	%r3050, %r3049, %r3047;
	ld.global.u8 	%r3051, [%rd149+222];
	shl.b32 	%r3052, %r3051, 16;
	ld.global.u8 	%r3053, [%rd149+223];
	shl.b32 	%r3054, %r3053, 24;
	or.b32  	%r3055, %r3054, %r3052;
	or.b32  	%r56, %r3055, %r3050;
	ld.global.u8 	%r3056, [%rd149+224];
	ld.global.u8 	%r3057, [%rd149+225];
	shl.b32 	%r3058, %r3057, 8;
	or.b32  	%r3059, %r3058, %r3056;
	ld.global.u8 	%r3060, [%rd149+226];
	shl.b32 	%r3061, %r3060, 16;
	ld.global.u8 	%r3062, [%rd149+227];
	shl.b32 	%r3063, %r3062, 24;
	or.b32  	%r3064, %r3063, %r3061;
	or.b32  	%r57, %r3064, %r3059;
	ld.global.u8 	%r3065, [%rd149+228];
	ld.global.u8 	%r3066, [%rd149+229];
	shl.b32 	%r3067, %r3066, 8;
	or.b32  	%r3068, %r3067, %r3065;
	ld.global.u8 	%r3069, [%rd149+230];
	shl.b32 	%r3070, %r3069, 16;
	ld.global.u8 	%r3071, [%rd149+231];
	shl.b32 	%r3072, %r3071, 24;
	or.b32  	%r3073, %r3072, %r3070;
	or.b32  	%r58, %r3073, %r3068;
	ld.global.u8 	%r3074, [%rd149+232];
	ld.global.u8 	%r3075, [%rd149+233];
	shl.b32 	%r3076, %r3075, 8;
	or.b32  	%r3077, %r3076, %r3074;
	ld.global.u8 	%r3078, [%rd149+234];
	shl.b32 	%r3079, %r3078, 16;
	ld.global.u8 	%r3080, [%rd149+235];
	shl.b32 	%r3081, %r3080, 24;
	or.b32  	%r3082, %r3081, %r3079;
	or.b32  	%r59, %r3082, %r3077;
	ld.global.u8 	%r3083, [%rd149+236];
	ld.global.u8 	%r3084, [%rd149+237];
	shl.b32 	%r3085, %r3084, 8;
	or.b32  	%r3086, %r3085, %r3083;
	ld.global.u8 	%r3087, [%rd149+238];
	shl.b32 	%r3088, %r3087, 16;
	ld.global.u8 	%r3089, [%rd149+239];
	shl.b32 	%r3090, %r3089, 24;
	or.b32  	%r3091, %r3090, %r3088;
	or.b32  	%r60, %r3091, %r3086;
	ld.global.u8 	%r3092, [%rd149+240];
	ld.global.u8 	%r3093, [%rd149+241];
	shl.b32 	%r3094, %r3093, 8;
	or.b32  	%r3095, %r3094, %r3092;
	ld.global.u8 	%r3096, [%rd149+242];
	shl.b32 	%r3097, %r3096, 16;
	ld.global.u8 	%r3098, [%rd149+243];
	shl.b32 	%r3099, %r3098, 24;
	or.b32  	%r3100, %r3099, %r3097;
	or.b32  	%r61, %r3100, %r3095;
	ld.global.u8 	%r3101, [%rd149+244];
	ld.global.u8 	%r3102, [%rd149+245];
	shl.b32 	%r3103, %r3102, 8;
	or.b32  	%r3104, %r3103, %r3101;
	ld.global.u8 	%r3105, [%rd149+246];
	shl.b32 	%r3106, %r3105, 16;
	ld.global.u8 	%r3107, [%rd149+247];
	shl.b32 	%r3108, %r3107, 24;
	or.b32  	%r3109, %r3108, %r3106;
	or.b32  	%r62, %r3109, %r3104;
	ld.global.u8 	%r3110, [%rd149+248];
	ld.global.u8 	%r3111, [%rd149+249];
	shl.b32 	%r3112, %r3111, 8;
	or.b32  	%r3113, %r3112, %r3110;
	ld.global.u8 	%r3114, [%rd149+250];
	shl.b32 	%r3115, %r3114, 16;
	ld.global.u8 	%r3116, [%rd149+251];
	shl.b32 	%r3117, %r3116, 24;
	or.b32  	%r3118, %r3117, %r3115;
	or.b32  	%r63, %r3118, %r3113;
	ld.global.u8 	%r3119, [%rd149+252];
	ld.global.u8 	%r3120, [%rd149+253];
	shl.b32 	%r3121, %r3120, 8;
	or.b32  	%r3122, %r3121, %r3119;
	ld.global.u8 	%r3123, [%rd149+254];
	shl.b32 	%r3124, %r3123, 16;
	ld.global.u8 	%r3125, [%rd149+255];
	shl.b32 	%r3126, %r3125, 24;
	or.b32  	%r3127, %r3126, %r3124;
	or.b32  	%r64, %r3127, %r3122;
	ld.global.u8 	%r3128, [%rd149+256];
	ld.global.u8 	%r3129, [%rd149+257];
	shl.b32 	%r3130, %r3129, 8;
	or.b32  	%r3131, %r3130, %r3128;
	ld.global.u8 	%r3132, [%rd149+258];
	shl.b32 	%r3133, %r3132, 16;
	ld.global.u8 	%r3134, [%rd149+259];
	shl.b32 	%r3135, %r3134, 24;
	or.b32  	%r3136, %r3135, %r3133;
	or.b32  	%r65, %r3136, %r3131;
	ld.global.u8 	%r3137, [%rd149+260];
	ld.global.u8 	%r3138, [%rd149+261];
	shl.b32 	%r3139, %r3138, 8;
	or.b32  	%r3140, %r3139, %r3137;
	ld.global.u8 	%r3141, [%rd149+262];
	shl.b32 	%r3142, %r3141, 16;
	ld.global.u8 	%r3143, [%rd149+263];
	shl.b32 	%r3144, %r3143, 24;
	or.b32  	%r3145, %r3144, %r3142;
	or.b32  	%r66, %r3145, %r3140;
	ld.global.u8 	%r3146, [%rd149+264];
	ld.global.u8 	%r3147, [%rd149+265];
	shl.b32 	%r3148, %r3147, 8;
	or.b32  	%r3149, %r3148, %r3146;
	ld.global.u8 	%r3150, [%rd149+266];
	shl.b32 	%r3151, %r3150, 16;
	ld.global.u8 	%r3152, [%rd149+267];
	shl.b32 	%r3153, %r3152, 24;
	or.b32  	%r3154, %r3153, %r3151;
	or.b32  	%r67, %r3154, %r3149;
	ld.global.u8 	%r3155, [%rd149+268];
	ld.global.u8 	%r3156, [%rd149+269];
	shl.b32 	%r3157, %r3156, 8;
	or.b32  	%r3158, %r3157, %r3155;
	ld.global.u8 	%r3159, [%rd149+270];
	shl.b32 	%r3160, %r3159, 16;
	ld.global.u8 	%r3161, [%rd149+271];
	shl.b32 	%r3162, %r3161, 24;
	or.b32  	%r3163, %r3162, %r3160;
	or.b32  	%r68, %r3163, %r3158;
	ld.global.u8 	%r3164, [%rd149+272];
	ld.global.u8 	%r3165, [%rd149+273];
	shl.b32 	%r3166, %r3165, 8;
	or.b32  	%r3167, %r3166, %r3164;
	ld.global.u8 	%r3168, [%rd149+274];
	shl.b32 	%r3169, %r3168, 16;
	ld.global.u8 	%r3170, [%rd149+275];
	shl.b32 	%r3171, %r3170, 24;
	or.b32  	%r3172, %r3171, %r3169;
	or.b32  	%r69, %r3172, %r3167;
	ld.global.u8 	%r3173, [%rd149+276];
	ld.global.u8 	%r3174, [%rd149+277];
	shl.b32 	%r3175, %r3174, 8;
	or.b32  	%r3176, %r3175, %r3173;
	ld.global.u8 	%r3177, [%rd149+278];
	shl.b32 	%r3178, %r3177, 16;
	ld.global.u8 	%r3179, [%rd149+279];
	shl.b32 	%r3180, %r3179, 24;
	or.b32  	%r3181, %r3180, %r3178;
	or.b32  	%r70, %r3181, %r3176;
	ld.global.u8 	%r3182, [%rd149+280];
	ld.global.u8 	%r3183, [%rd149+281];
	shl.b32 	%r3184, %r3183, 8;
	or.b32  	%r3185, %r3184, %r3182;
	ld.global.u8 	%r3186, [%rd149+282];
	shl.b32 	%r3187, %r3186, 16;
	ld.global.u8 	%r3188, [%rd149+283];
	shl.b32 	%r3189, %r3188, 24;
	or.b32  	%r3190, %r3189, %r3187;
	or.b32  	%r71, %r3190, %r3185;
	ld.global.u8 	%r3191, [%rd149+284];
	ld.global.u8 	%r3192, [%rd149+285];
	shl.b32 	%r3193, %r3192, 8;
	or.b32  	%r3194, %r3193, %r3191;
	ld.global.u8 	%r3195, [%rd149+286];
	shl.b32 	%r3196, %r3195, 16;
	ld.global.u8 	%r3197, [%rd149+287];
	shl.b32 	%r3198, %r3197, 24;
	or.b32  	%r3199, %r3198, %r3196;
	or.b32  	%r72, %r3199, %r3194;
	ld.global.u8 	%r3200, [%rd149+288];
	ld.global.u8 	%r3201, [%rd149+289];
	shl.b32 	%r3202, %r3201, 8;
	or.b32  	%r3203, %r3202, %r3200;
	ld.global.u8 	%r3204, [%rd149+290];
	shl.b32 	%r3205, %r3204, 16;
	ld.global.u8 	%r3206, [%rd149+291];
	shl.b32 	%r3207, %r3206, 24;
	or.b32  	%r3208, %r3207, %r3205;
	or.b32  	%r73, %r3208, %r3203;
	ld.global.u8 	%r3209, [%rd149+292];
	ld.global.u8 	%r3210, [%rd149+293];
	shl.b32 	%r3211, %r3210, 8;
	or.b32  	%r3212, %r3211, %r3209;
	ld.global.u8 	%r3213, [%rd149+294];
	shl.b32 	%r3214, %r3213, 16;
	ld.global.u8 	%r3215, [%rd149+295];
	shl.b32 	%r3216, %r3215, 24;
	or.b32  	%r3217, %r3216, %r3214;
	or.b32  	%r74, %r3217, %r3212;
	ld.global.u8 	%r3218, [%rd149+296];
	ld.global.u8 	%r3219, [%rd149+297];
	shl.b32 	%r3220, %r3219, 8;
	or.b32  	%r3221, %r3220, %r3218;
	ld.global.u8 	%r3222, [%rd149+298];
	shl.b32 	%r3223, %r3222, 16;
	ld.global.u8 	%r3224, [%rd149+299];
	shl.b32 	%r3225, %r3224, 24;
	or.b32  	%r3226, %r3225, %r3223;
	or.b32  	%r75, %r3226, %r3221;
	ld.global.u8 	%r3227, [%rd149+300];
	ld.global.u8 	%r3228, [%rd149+301];
	shl.b32 	%r3229, %r3228, 8;
	or.b32  	%r3230, %r3229, %r3227;
	ld.global.u8 	%r3231, [%rd149+302];
	shl.b32 	%r3232, %r3231, 16;
	ld.global.u8 	%r3233, [%rd149+303];
	shl.b32 	%r3234, %r3233, 24;
	or.b32  	%r3235, %r3234, %r3232;
	or.b32  	%r76, %r3235, %r3230;
	ld.global.u8 	%r3236, [%rd149+304];
	ld.global.u8 	%r3237, [%rd149+305];
	shl.b32 	%r3238, %r3237, 8;
	or.b32  	%r3239, %r3238, %r3236;
	ld.global.u8 	%r3240, [%rd149+306];
	shl.b32 	%r3241, %r3240, 16;
	ld.global.u8 	%r3242, [%rd149+307];
	shl.b32 	%r3243, %r3242, 24;
	or.b32  	%r3244, %r3243, %r3241;
	or.b32  	%r77, %r3244, %r3239;
	ld.global.u8 	%r3245, [%rd149+308];
	ld.global.u8 	%r3246, [%rd149+309];
	shl.b32 	%r3247, %r3246, 8;
	or.b32  	%r3248, %r3247, %r3245;
	ld.global.u8 	%r3249, [%rd149+310];
	shl.b32 	%r3250, %r3249, 16;
	ld.global.u8 	%r3251, [%rd149+311];
	shl.b32 	%r3252, %r3251, 24;
	or.b32  	%r3253, %r3252, %r3250;
	or.b32  	%r78, %r3253, %r3248;
	ld.global.u8 	%r3254, [%rd149+312];
	ld.global.u8 	%r3255, [%rd149+313];
	shl.b32 	%r3256, %r3255, 8;
	or.b32  	%r3257, %r3256, %r3254;
	ld.global.u8 	%r3258, [%rd149+314];
	shl.b32 	%r3259, %r3258, 16;
	ld.global.u8 	%r3260, [%rd149+315];
	shl.b32 	%r3261, %r3260, 24;
	or.b32  	%r3262, %r3261, %r3259;
	or.b32  	%r79, %r3262, %r3257;
	ld.global.u8 	%r3263, [%rd149+316];
	ld.global.u8 	%r3264, [%rd149+317];
	shl.b32 	%r3265, %r3264, 8;
	or.b32  	%r3266, %r3265, %r3263;
	ld.global.u8 	%r3267, [%rd149+318];
	shl.b32 	%r3268, %r3267, 16;
	ld.global.u8 	%r3269, [%rd149+319];
	shl.b32 	%r3270, %r3269, 24;
	or.b32  	%r3271, %r3270, %r3268;
	or.b32  	%r80, %r3271, %r3266;
	ld.global.u8 	%r3272, [%rd149+320];
	ld.global.u8 	%r3273, [%rd149+321];
	shl.b32 	%r3274, %r3273, 8;
	or.b32  	%r3275, %r3274, %r3272;
	ld.global.u8 	%r3276, [%rd149+322];
	shl.b32 	%r3277, %r3276, 16;
	ld.global.u8 	%r3278, [%rd149+323];
	shl.b32 	%r3279, %r3278, 24;
	or.b32  	%r3280, %r3279, %r3277;
	or.b32  	%r81, %r3280, %r3275;
	ld.global.u8 	%r3281, [%rd149+324];
	ld.global.u8 	%r3282, [%rd149+325];
	shl.b32 	%r3283, %r3282, 8;
	or.b32  	%r3284, %r3283, %r3281;
	ld.global.u8 	%r3285, [%rd149+326];
	shl.b32 	%r3286, %r3285, 16;
	ld.global.u8 	%r3287, [%rd149+327];
	shl.b32 	%r3288, %r3287, 24;
	or.b32  	%r3289, %r3288, %r3286;
	or.b32  	%r82, %r3289, %r3284;
	ld.global.u8 	%r3290, [%rd149+328];
	ld.global.u8 	%r3291, [%rd149+329];
	shl.b32 	%r3292, %r3291, 8;
	or.b32  	%r3293, %r3292, %r3290;
	ld.global.u8 	%r3294, [%rd149+330];
	shl.b32 	%r3295, %r3294, 16;
	ld.global.u8 	%r3296, [%rd149+331];
	shl.b32 	%r3297, %r3296, 24;
	or.b32  	%r3298, %r3297, %r3295;
	or.b32  	%r83, %r3298, %r3293;
	ld.global.u8 	%r3299, [%rd149+332];
	ld.global.u8 	%r3300, [%rd149+333];
	shl.b32 	%r3301, %r3300, 8;
	or.b32  	%r3302, %r3301, %r3299;
	ld.global.u8 	%r3303, [%rd149+334];
	shl.b32 	%r3304, %r3303, 16;
	ld.global.u8 	%r3305, [%rd149+335];
	shl.b32 	%r3306, %r3305, 24;
	or.b32  	%r3307, %r3306, %r3304;
	or.b32  	%r84, %r3307, %r3302;
	ld.global.u8 	%r3308, [%rd149+336];
	ld.global.u8 	%r3309, [%rd149+337];
	shl.b32 	%r3310, %r3309, 8;
	or.b32  	%r3311, %r3310, %r3308;
	ld.global.u8 	%r3312, [%rd149+338];
	shl.b32 	%r3313, %r3312, 16;
	ld.global.u8 	%r3314, [%rd149+339];
	shl.b32 	%r3315, %r3314, 24;
	or.b32  	%r3316, %r3315, %r3313;
	or.b32  	%r85, %r3316, %r3311;
	ld.global.u8 	%r3317, [%rd149+340];
	ld.global.u8 	%r3318, [%rd149+341];
	shl.b32 	%r3319, %r3318, 8;
	or.b32  	%r3320, %r3319, %r3317;
	ld.global.u8 	%r3321, [%rd149+342];
	shl.b32 	%r3322, %r3321, 16;
	ld.global.u8 	%r3323, [%rd149+343];
	shl.b32 	%r3324, %r3323, 24;
	or.b32  	%r3325, %r3324, %r3322;
	or.b32  	%r86, %r3325, %r3320;
	ld.global.u8 	%r3326, [%rd149+344];
	ld.global.u8 	%r3327, [%rd149+345];
	shl.b32 	%r3328, %r3327, 8;
	or.b32  	%r3329, %r3328, %r3326;
	ld.global.u8 	%r3330, [%rd149+346];
	shl.b32 	%r3331, %r3330, 16;
	ld.global.u8 	%r3332, [%rd149+347];
	shl.b32 	%r3333, %r3332, 24;
	or.b32  	%r3334, %r3333, %r3331;
	or.b32  	%r87, %r3334, %r3329;
	ld.global.u8 	%r3335, [%rd149+348];
	ld.global.u8 	%r3336, [%rd149+349];
	shl.b32 	%r3337, %r3336, 8;
	or.b32  	%r3338, %r3337, %r3335;
	ld.global.u8 	%r3339, [%rd149+350];
	shl.b32 	%r3340, %r3339, 16;
	ld.global.u8 	%r3341, [%rd149+351];
	shl.b32 	%r3342, %r3341, 24;
	or.b32  	%r3343, %r3342, %r3340;
	or.b32  	%r88, %r3343, %r3338;
	ld.global.u8 	%r3344, [%rd149+352];
	ld.global.u8 	%r3345, [%rd149+353];
	shl.b32 	%r3346, %r3345, 8;
	or.b32  	%r3347, %r3346, %r3344;
	ld.global.u8 	%r3348, [%rd149+354];
	shl.b32 	%r3349, %r3348, 16;
	ld.global.u8 	%r3350, [%rd149+355];
	shl.b32 	%r3351, %r3350, 24;
	or.b32  	%r3352, %r3351, %r3349;
	or.b32  	%r89, %r3352, %r3347;
	ld.global.u8 	%r3353, [%rd149+356];
	ld.global.u8 	%r3354, [%rd149+357];
	shl.b32 	%r3355, %r3354, 8;
	or.b32  	%r3356, %r3355, %r3353;
	ld.global.u8 	%r3357, [%rd149+358];
	shl.b32 	%r3358, %r3357, 16;
	ld.global.u8 	%r3359, [%rd149+359];
	shl.b32 	%r3360, %r3359, 24;
	or.b32  	%r3361, %r3360, %r3358;
	or.b32  	%r90, %r3361, %r3356;
	ld.global.u8 	%r3362, [%rd149+360];
	ld.global.u8 	%r3363, [%rd149+361];
	shl.b32 	%r3364, %r3363, 8;
	or.b32  	%r3365, %r3364, %r3362;
	ld.global.u8 	%r3366, [%rd149+362];
	shl.b32 	%r3367, %r3366, 16;
	ld.global.u8 	%r3368, [%rd149+363];
	shl.b32 	%r3369, %r3368, 24;
	or.b32  	%r3370, %r3369, %r3367;
	or.b32  	%r91, %r3370, %r3365;
	ld.global.u8 	%r3371, [%rd149+364];
	ld.global.u8 	%r3372, [%rd149+365];
	shl.b32 	%r3373, %r3372, 8;
	or.b32  	%r3374, %r3373, %r3371;
	ld.global.u8 	%r3375, [%rd149+366];
	shl.b32 	%r3376, %r3375, 16;
	ld.global.u8 	%r3377, [%rd149+367];
	shl.b32 	%r3378, %r3377, 24;
	or.b32  	%r3379, %r3378, %r3376;
	or.b32  	%r92, %r3379, %r3374;
	ld.global.u8 	%r3380, [%rd149+368];
	ld.global.u8 	%r3381, [%rd149+369];
	shl.b32 	%r3382, %r3381, 8;
	or.b32  	%r3383, %r3382, %r3380;
	ld.global.u8 	%r3384, [%rd149+370];
	shl.b32 	%r3385, %r3384, 16;
	ld.global.u8 	%r3386, [%rd149+371];
	shl.b32 	%r3387, %r3386, 24;
	or.b32  	%r3388, %r3387, %r3385;
	or.b32  	%r93, %r3388, %r3383;
	ld.global.u8 	%r3389, [%rd149+372];
	ld.global.u8 	%r3390, [%rd149+373];
	shl.b32 	%r3391, %r3390, 8;
	or.b32  	%r3392, %r3391, %r3389;
	ld.global.u8 	%r3393, [%rd149+374];
	shl.b32 	%r3394, %r3393, 16;
	ld.global.u8 	%r3395, [%rd149+375];
	shl.b32 	%r3396, %r3395, 24;
	or.b32  	%r3397, %r3396, %r3394;
	or.b32  	%r94, %r3397, %r3392;
	ld.global.u8 	%r3398, [%rd149+376];
	ld.global.u8 	%r3399, [%rd149+377];
	shl.b32 	%r3400, %r3399, 8;
	or.b32  	%r3401, %r3400, %r3398;
	ld.global.u8 	%r3402, [%rd149+378];
	shl.b32 	%r3403, %r3402, 16;
	ld.global.u8 	%r3404, [%rd149+379];
	shl.b32 	%r3405, %r3404, 24;
	or.b32  	%r3406, %r3405, %r3403;
	or.b32  	%r95, %r3406, %r3401;
	ld.global.u8 	%r3407, [%rd149+380];
	ld.global.u8 	%r3408, [%rd149+381];
	shl.b32 	%r3409, %r3408, 8;
	or.b32  	%r3410, %r3409, %r3407;
	ld.global.u8 	%r3411, [%rd149+382];
	shl.b32 	%r3412, %r3411, 16;
	ld.global.u8 	%r3413, [%rd149+383];
	shl.b32 	%r3414, %r3413, 24;
	or.b32  	%r3415, %r3414, %r3412;
	or.b32  	%r96, %r3415, %r3410;
	ld.global.u8 	%r3416, [%rd149+384];
	ld.global.u8 	%r3417, [%rd149+385];
	shl.b32 	%r3418, %r3417, 8;
	or.b32  	%r3419, %r3418, %r3416;
	ld.global.u8 	%r3420, [%rd149+386];
	shl.b32 	%r3421, %r3420, 16;
	ld.global.u8 	%r3422, [%rd149+387];
	shl.b32 	%r3423, %r3422, 24;
	or.b32  	%r3424, %r3423, %r3421;
	or.b32  	%r97, %r3424, %r3419;
	ld.global.u8 	%r3425, [%rd149+388];
	ld.global.u8 	%r3426, [%rd149+389];
	shl.b32 	%r3427, %r3426, 8;
	or.b32  	%r3428, %r3427, %r3425;
	ld.global.u8 	%r3429, [%rd149+390];
	shl.b32 	%r3430, %r3429, 16;
	ld.global.u8 	%r3431, [%rd149+391];
	shl.b32 	%r3432, %r3431, 24;
	or.b32  	%r3433, %r3432, %r3430;
	or.b32  	%r98, %r3433, %r3428;
	ld.global.u8 	%r3434, [%rd149+392];
	ld.global.u8 	%r3435, [%rd149+393];
	shl.b32 	%r3436, %r3435, 8;
	or.b32  	%r3437, %r3436, %r3434;
	ld.global.u8 	%r3438, [%rd149+394];
	shl.b32 	%r3439, %r3438, 16;
	ld.global.u8 	%r3440, [%rd149+395];
	shl.b32 	%r3441, %r3440, 24;
	or.b32  	%r3442, %r3441, %r3439;
	or.b32  	%r99, %r3442, %r3437;
	ld.global.u8 	%r3443, [%rd149+396];
	ld.global.u8 	%r3444, [%rd149+397];
	shl.b32 	%r3445, %r3444, 8;
	or.b32  	%r3446, %r3445, %r3443;
	ld.global.u8 	%r3447, [%rd149+398];
	shl.b32 	%r3448, %r3447, 16;
	ld.global.u8 	%r3449, [%rd149+399];
	shl.b32 	%r3450, %r3449, 24;
	or.b32  	%r3451, %r3450, %r3448;
	or.b32  	%r100, %r3451, %r3446;
	ld.global.u8 	%r3452, [%rd149+400];
	ld.global.u8 	%r3453, [%rd149+401];
	shl.b32 	%r3454, %r3453, 8;
	or.b32  	%r3455, %r3454, %r3452;
	ld.global.u8 	%r3456, [%rd149+402];
	shl.b32 	%r3457, %r3456, 16;
	ld.global.u8 	%r3458, [%rd149+403];
	shl.b32 	%r3459, %r3458, 24;
	or.b32  	%r3460, %r3459, %r3457;
	or.b32  	%r101, %r3460, %r3455;
	ld.global.u8 	%r3461, [%rd149+404];
	ld.global.u8 	%r3462, [%rd149+405];
	shl.b32 	%r3463, %r3462, 8;
	or.b32  	%r3464, %r3463, %r3461;
	ld.global.u8 	%r3465, [%rd149+406];
	shl.b32 	%r3466, %r3465, 16;
	ld.global.u8 	%r3467, [%rd149+407];
	shl.b32 	%r3468, %r3467, 24;
	or.b32  	%r3469, %r3468, %r3466;
	or.b32  	%r102, %r3469, %r3464;
	ld.global.u8 	%r3470, [%rd149+408];
	ld.global.u8 	%r3471, [%rd149+409];
	shl.b32 	%r3472, %r3471, 8;
	or.b32  	%r3473, %r3472, %r3470;
	ld.global.u8 	%r3474, [%rd149+410];
	shl.b32 	%r3475, %r3474, 16;
	ld.global.u8 	%r3476, [%rd149+411];
	shl.b32 	%r3477, %r3476, 24;
	or.b32  	%r3478, %r3477, %r3475;
	or.b32  	%r103, %r3478, %r3473;
	ld.global.u8 	%r3479, [%rd149+412];
	ld.global.u8 	%r3480, [%rd149+413];
	shl.b32 	%r3481, %r3480, 8;
	or.b32  	%r3482, %r3481, %r3479;
	ld.global.u8 	%r3483, [%rd149+414];
	shl.b32 	%r3484, %r3483, 16;
	ld.global.u8 	%r3485, [%rd149+415];
	shl.b32 	%r3486, %r3485, 24;
	or.b32  	%r3487, %r3486, %r3484;
	or.b32  	%r104, %r3487, %r3482;
	ld.global.u8 	%r3488, [%rd149+416];
	ld.global.u8 	%r3489, [%rd149+417];
	shl.b32 	%r3490, %r3489, 8;
	or.b32  	%r3491, %r3490, %r3488;
	ld.global.u8 	%r3492, [%rd149+418];
	shl.b32 	%r3493, %r3492, 16;
	ld.global.u8 	%r3494, [%rd149+419];
	shl.b32 	%r3495, %r3494, 24;
	or.b32  	%r3496, %r3495, %r3493;
	or.b32  	%r105, %r3496, %r3491;
	ld.global.u8 	%r3497, [%rd149+420];
	ld.global.u8 	%r3498, [%rd149+421];
	shl.b32 	%r3499, %r3498, 8;
	or.b32  	%r3500, %r3499, %r3497;
	ld.global.u8 	%r3501, [%rd149+422];
	shl.b32 	%r3502, %r3501, 16;
	ld.global.u8 	%r3503, [%rd149+423];
	shl.b32 	%r3504, %r3503, 24;
	or.b32  	%r3505, %r3504, %r3502;
	or.b32  	%r106, %r3505, %r3500;
	ld.global.u8 	%r3506, [%rd149+424];
	ld.global.u8 	%r3507, [%rd149+425];
	shl.b32 	%r3508, %r3507, 8;
	or.b32  	%r3509, %r3508, %r3506;
	ld.global.u8 	%r3510, [%rd149+426];
	shl.b32 	%r3511, %r3510, 16;
	ld.global.u8 	%r3512, [%rd149+427];
	shl.b32 	%r3513, %r3512, 24;
	or.b32  	%r3514, %r3513, %r3511;
	or.b32  	%r107, %r3514, %r3509;
	ld.global.u8 	%r3515, [%rd149+428];
	ld.global.u8 	%r3516, [%rd149+429];
	shl.b32 	%r3517, %r3516, 8;
	or.b32  	%r3518, %r3517, %r3515;
	ld.global.u8 	%r3519, [%rd149+430];
	shl.b32 	%r3520, %r3519, 16;
	ld.global.u8 	%r3521, [%rd149+431];
	shl.b32 	%r3522, %r3521, 24;
	or.b32  	%r3523, %r3522, %r3520;
	or.b32  	%r108, %r3523, %r3518;
	ld.global.u8 	%r3524, [%rd149+432];
	ld.global.u8 	%r3525, [%rd149+433];
	shl.b32 	%r3526, %r3525, 8;
	or.b32  	%r3527, %r3526, %r3524;
	ld.global.u8 	%r3528, [%rd149+434];
	shl.b32 	%r3529, %r3528, 16;
	ld.global.u8 	%r3530, [%rd149+435];
	shl.b32 	%r3531, %r3530, 24;
	or.b32  	%r3532, %r3531, %r3529;
	or.b32  	%r109, %r3532, %r3527;
	ld.global.u8 	%r3533, [%rd149+436];
	ld.global.u8 	%r3534, [%rd149+437];
	shl.b32 	%r3535, %r3534, 8;
	or.b32  	%r3536, %r3535, %r3533;
	ld.global.u8 	%r3537, [%rd149+438];
	shl.b32 	%r3538, %r3537, 16;
	ld.global.u8 	%r3539, [%rd149+439];
	shl.b32 	%r3540, %r3539, 24;
	or.b32  	%r3541, %r3540, %r3538;
	or.b32  	%r110, %r3541, %r3536;
	ld.global.u8 	%r3542, [%rd149+440];
	ld.global.u8 	%r3543, [%rd149+441];
	shl.b32 	%r3544, %r3543, 8;
	or.b32  	%r3545, %r3544, %r3542;
	ld.global.u8 	%r3546, [%rd149+442];
	shl.b32 	%r3547, %r3546, 16;
	ld.global.u8 	%r3548, [%rd149+443];
	shl.b32 	%r3549, %r3548, 24;
	or.b32  	%r3550, %r3549, %r3547;
	or.b32  	%r111, %r3550, %r3545;
	ld.global.u8 	%r3551, [%rd149+444];
	ld.global.u8 	%r3552, [%rd149+445];
	shl.b32 	%r3553, %r3552, 8;
	or.b32  	%r3554, %r3553, %r3551;
	ld.global.u8 	%r3555, [%rd149+446];
	shl.b32 	%r3556, %r3555, 16;
	ld.global.u8 	%r3557, [%rd149+447];
	shl.b32 	%r3558, %r3557, 24;
	or.b32  	%r3559, %r3558, %r3556;
	or.b32  	%r112, %r3559, %r3554;
	ld.global.u8 	%r3560, [%rd149+448];
	ld.global.u8 	%r3561, [%rd149+449];
	shl.b32 	%r3562, %r3561, 8;
	or.b32  	%r3563, %r3562, %r3560;
	ld.global.u8 	%r3564, [%rd149+450];
	shl.b32 	%r3565, %r3564, 16;
	ld.global.u8 	%r3566, [%rd149+451];
	shl.b32 	%r3567, %r3566, 24;
	or.b32  	%r3568, %r3567, %r3565;
	or.b32  	%r113, %r3568, %r3563;
	ld.global.u8 	%r3569, [%rd149+452];
	ld.global.u8 	%r3570, [%rd149+453];
	shl.b32 	%r3571, %r3570, 8;
	or.b32  	%r3572, %r3571, %r3569;
	ld.global.u8 	%r3573, [%rd149+454];
	shl.b32 	%r3574, %r3573, 16;
	ld.global.u8 	%r3575, [%rd149+455];
	shl.b32 	%r3576, %r3575, 24;
	or.b32  	%r3577, %r3576, %r3574;
	or.b32  	%r114, %r3577, %r3572;
	ld.global.u8 	%r3578, [%rd149+456];
	ld.global.u8 	%r3579, [%rd149+457];
	shl.b32 	%r3580, %r3579, 8;
	or.b32  	%r3581, %r3580, %r3578;
	ld.global.u8 	%r3582, [%rd149+458];
	shl.b32 	%r3583, %r3582, 16;
	ld.global.u8 	%r3584, [%rd149+459];
	shl.b32 	%r3585, %r3584, 24;
	or.b32  	%r3586, %r3585, %r3583;
	or.b32  	%r115, %r3586, %r3581;
	ld.global.u8 	%r3587, [%rd149+460];
	ld.global.u8 	%r3588, [%rd149+461];
	shl.b32 	%r3589, %r3588, 8;
	or.b32  	%r3590, %r3589, %r3587;
	ld.global.u8 	%r3591, [%rd149+462];
	shl.b32 	%r3592, %r3591, 16;
	ld.global.u8 	%r3593, [%rd149+463];
	shl.b32 	%r3594, %r3593, 24;
	or.b32  	%r3595, %r3594, %r3592;
	or.b32  	%r116, %r3595, %r3590;
	ld.global.u8 	%r3596, [%rd149+464];
	ld.global.u8 	%r3597, [%rd149+465];
	shl.b32 	%r3598, %r3597, 8;
	or.b32  	%r3599, %r3598, %r3596;
	ld.global.u8 	%r3600, [%rd149+466];
	shl.b32 	%r3601, %r3600, 16;
	ld.global.u8 	%r3602, [%rd149+467];
	shl.b32 	%r3603, %r3602, 24;
	or.b32  	%r3604, %r3603, %r3601;
	or.b32  	%r117, %r3604, %r3599;
	ld.global.u8 	%r3605, [%rd149+468];
	ld.global.u8 	%r3606, [%rd149+469];
	shl.b32 	%r3607, %r3606, 8;
	or.b32  	%r3608, %r3607, %r3605;
	ld.global.u8 	%r3609, [%rd149+470];
	shl.b32 	%r3610, %r3609, 16;
	ld.global.u8 	%r3611, [%rd149+471];
	shl.b32 	%r3612, %r3611, 24;
	or.b32  	%r3613, %r3612, %r3610;
	or.b32  	%r118, %r3613, %r3608;
	ld.global.u8 	%r3614, [%rd149+472];
	ld.global.u8 	%r3615, [%rd149+473];
	shl.b32 	%r3616, %r3615, 8;
	or.b32  	%r3617, %r3616, %r3614;
	ld.global.u8 	%r3618, [%rd149+474];
	shl.b32 	%r3619, %r3618, 16;
	ld.global.u8 	%r3620, [%rd149+475];
	shl.b32 	%r3621, %r3620, 24;
	or.b32  	%r3622, %r3621, %r3619;
	or.b32  	%r119, %r3622, %r3617;
	ld.global.u8 	%r3623, [%rd149+476];
	ld.global.u8 	%r3624, [%rd149+477];
	shl.b32 	%r3625, %r3624, 8;
	or.b32  	%r3626, %r3625, %r3623;
	ld.global.u8 	%r3627, [%rd149+478];
	shl.b32 	%r3628, %r3627, 16;
	ld.global.u8 	%r3629, [%rd149+479];
	shl.b32 	%r3630, %r3629, 24;
	or.b32  	%r3631, %r3630, %r3628;
	or.b32  	%r120, %r3631, %r3626;
	ld.global.u8 	%r3632, [%rd149+480];
	ld.global.u8 	%r3633, [%rd149+481];
	shl.b32 	%r3634, %r3633, 8;
	or.b32  	%r3635, %r3634, %r3632;
	ld.global.u8 	%r3636, [%rd149+482];
	shl.b32 	%r3637, %r3636, 16;
	ld.global.u8 	%r3638, [%rd149+483];
	shl.b32 	%r3639, %r3638, 24;
	or.b32  	%r3640, %r3639, %r3637;
	or.b32  	%r121, %r3640, %r3635;
	ld.global.u8 	%r3641, [%rd149+484];
	ld.global.u8 	%r3642, [%rd149+485];
	shl.b32 	%r3643, %r3642, 8;
	or.b32  	%r3644, %r3643, %r3641;
	ld.global.u8 	%r3645, [%rd149+486];
	shl.b32 	%r3646, %r3645, 16;
	ld.global.u8 	%r3647, [%rd149+487];
	shl.b32 	%r3648, %r3647, 24;
	or.b32  	%r3649, %r3648, %r3646;
	or.b32  	%r122, %r3649, %r3644;
	ld.global.u8 	%r3650, [%rd149+488];
	ld.global.u8 	%r3651, [%rd149+489];
	shl.b32 	%r3652, %r3651, 8;
	or.b32  	%r3653, %r3652, %r3650;
	ld.global.u8 	%r3654, [%rd149+490];
	shl.b32 	%r3655, %r3654, 16;
	ld.global.u8 	%r3656, [%rd149+491];
	shl.b32 	%r3657, %r3656, 24;
	or.b32  	%r3658, %r3657, %r3655;
	or.b32  	%r123, %r3658, %r3653;
	ld.global.u8 	%r3659, [%rd149+492];
	ld.global.u8 	%r3660, [%rd149+493];
	shl.b32 	%r3661, %r3660, 8;
	or.b32  	%r3662, %r3661, %r3659;
	ld.global.u8 	%r3663, [%rd149+494];
	shl.b32 	%r3664, %r3663, 16;
	ld.global.u8 	%r3665, [%rd149+495];
	shl.b32 	%r3666, %r3665, 24;
	or.b32  	%r3667, %r3666, %r3664;
	or.b32  	%r124, %r3667, %r3662;
	ld.global.u8 	%r3668, [%rd149+496];
	ld.global.u8 	%r3669, [%rd149+497];
	shl.b32 	%r3670, %r3669, 8;
	or.b32  	%r3671, %r3670, %r3668;
	ld.global.u8 	%r3672, [%rd149+498];
	shl.b32 	%r3673, %r3672, 16;
	ld.global.u8 	%r3674, [%rd149+499];
	shl.b32 	%r3675, %r3674, 24;
	or.b32  	%r3676, %r3675, %r3673;
	or.b32  	%r125, %r3676, %r3671;
	ld.global.u8 	%r3677, [%rd149+500];
	ld.global.u8 	%r3678, [%rd149+501];
	shl.b32 	%r3679, %r3678, 8;
	or.b32  	%r3680, %r3679, %r3677;
	ld.global.u8 	%r3681, [%rd149+502];
	shl.b32 	%r3682, %r3681, 16;
	ld.global.u8 	%r3683, [%rd149+503];
	shl.b32 	%r3684, %r3683, 24;
	or.b32  	%r3685, %r3684, %r3682;
	or.b32  	%r126, %r3685, %r3680;
	ld.global.u8 	%r3686, [%rd149+504];
	ld.global.u8 	%r3687, [%rd149+505];
	shl.b32 	%r3688, %r3687, 8;
	or.b32  	%r3689, %r3688, %r3686;
	ld.global.u8 	%r3690, [%rd149+506];
	shl.b32 	%r3691, %r3690, 16;
	ld.global.u8 	%r3692, [%rd149+507];
	shl.b32 	%r3693, %r3692, 24;
	or.b32  	%r3694, %r3693, %r3691;
	or.b32  	%r127, %r3694, %r3689;
	ld.global.u8 	%r3695, [%rd149+508];
	ld.global.u8 	%r3696, [%rd149+509];
	shl.b32 	%r3697, %r3696, 8;
	or.b32  	%r3698, %r3697, %r3695;
	ld.global.u8 	%r3699, [%rd149+510];
	shl.b32 	%r3700, %r3699, 16;
	ld.global.u8 	%r3701, [%rd149+511];
	shl.b32 	%r3702, %r3701, 24;
	or.b32  	%r3703, %r3702, %r3700;
	or.b32  	%r128, %r3703, %r3698;
	ld.global.u8 	%r3704, [%rd149+512];
	ld.global.u8 	%r3705, [%rd149+513];
	shl.b32 	%r3706, %r3705, 8;
	or.b32  	%r3707, %r3706, %r3704;
	ld.global.u8 	%r3708, [%rd149+514];
	shl.b32 	%r3709, %r3708, 16;
	ld.global.u8 	%r3710, [%rd149+515];
	shl.b32 	%r3711, %r3710, 24;
	or.b32  	%r3712, %r3711, %r3709;
	or.b32  	%r129, %r3712, %r3707;
	ld.global.u8 	%r3713, [%rd149+516];
	ld.global.u8 	%r3714, [%rd149+517];
	shl.b32 	%r3715, %r3714, 8;
	or.b32  	%r3716, %r3715, %r3713;
	ld.global.u8 	%r3717, [%rd149+518];
	shl.b32 	%r3718, %r3717, 16;
	ld.global.u8 	%r3719, [%rd149+519];
	shl.b32 	%r3720, %r3719, 24;
	or.b32  	%r3721, %r3720, %r3718;
	or.b32  	%r130, %r3721, %r3716;
	ld.global.u8 	%r3722, [%rd149+520];
	ld.global.u8 	%r3723, [%rd149+521];
	shl.b32 	%r3724, %r3723, 8;
	or.b32  	%r3725, %r3724, %r3722;
	ld.global.u8 	%r3726, [%rd149+522];
	shl.b32 	%r3727, %r3726, 16;
	ld.global.u8 	%r3728, [%rd149+523];
	shl.b32 	%r3729, %r3728, 24;
	or.b32  	%r3730, %r3729, %r3727;
	or.b32  	%r131, %r3730, %r3725;
	ld.global.u8 	%r3731, [%rd149+524];
	ld.global.u8 	%r3732, [%rd149+525];
	shl.b32 	%r3733, %r3732, 8;
	or.b32  	%r3734, %r3733, %r3731;
	ld.global.u8 	%r3735, [%rd149+526];
	shl.b32 	%r3736, %r3735, 16;
	ld.global.u8 	%r3737, [%rd149+527];
	shl.b32 	%r3738, %r3737, 24;
	or.b32  	%r3739, %r3738, %r3736;
	or.b32  	%r132, %r3739, %r3734;
	ld.global.u8 	%r3740, [%rd149+528];
	ld.global.u8 	%r3741, [%rd149+529];
	shl.b32 	%r3742, %r3741, 8;
	or.b32  	%r3743, %r3742, %r3740;
	ld.global.u8 	%r3744, [%rd149+530];
	shl.b32 	%r3745, %r3744, 16;
	ld.global.u8 	%r3746, [%rd149+531];
	shl.b32 	%r3747, %r3746, 24;
	or.b32  	%r3748, %r3747, %r3745;
	or.b32  	%r133, %r3748, %r3743;
	ld.global.u8 	%r3749, [%rd149+532];
	ld.global.u8 	%r3750, [%rd149+533];
	shl.b32 	%r3751, %r3750, 8;
	or.b32  	%r3752, %r3751, %r3749;
	ld.global.u8 	%r3753, [%rd149+534];
	shl.b32 	%r3754, %r3753, 16;
	ld.global.u8 	%r3755, [%rd149+535];
	shl.b32 	%r3756, %r3755, 24;
	or.b32  	%r3757, %r3756, %r3754;
	or.b32  	%r134, %r3757, %r3752;
	ld.global.u8 	%r3758, [%rd149+536];
	ld.global.u8 	%r3759, [%rd149+537];
	shl.b32 	%r3760, %r3759, 8;
	or.b32  	%r3761, %r3760, %r3758;
	ld.global.u8 	%r3762, [%rd149+538];
	shl.b32 	%r3763, %r3762, 16;
	ld.global.u8 	%r3764, [%rd149+539];
	shl.b32 	%r3765, %r3764, 24;
	or.b32  	%r3766, %r3765, %r3763;
	or.b32  	%r135, %r3766, %r3761;
	ld.global.u8 	%r3767, [%rd149+540];
	ld.global.u8 	%r3768, [%rd149+541];
	shl.b32 	%r3769, %r3768, 8;
	or.b32  	%r3770, %r3769, %r3767;
	ld.global.u8 	%r3771, [%rd149+542];
	shl.b32 	%r3772, %r3771, 16;
	ld.global.u8 	%r3773, [%rd149+543];
	shl.b32 	%r3774, %r3773, 24;
	or.b32  	%r3775, %r3774, %r3772;
	or.b32  	%r136, %r3775, %r3770;
	ld.global.u8 	%r3776, [%rd149+544];
	ld.global.u8 	%r3777, [%rd149+545];
	shl.b32 	%r3778, %r3777, 8;
	or.b32  	%r3779, %r3778, %r3776;
	ld.global.u8 	%r3780, [%rd149+546];
	shl.b32 	%r3781, %r3780, 16;
	ld.global.u8 	%r3782, [%rd149+547];
	shl.b32 	%r3783, %r3782, 24;
	or.b32  	%r3784, %r3783, %r3781;
	or.b32  	%r137, %r3784, %r3779;
	ld.global.u8 	%r3785, [%rd149+548];
	ld.global.u8 	%r3786, [%rd149+549];
	shl.b32 	%r3787, %r3786, 8;
	or.b32  	%r3788, %r3787, %r3785;
	ld.global.u8 	%r3789, [%rd149+550];
	shl.b32 	%r3790, %r3789, 16;
	ld.global.u8 	%r3791, [%rd149+551];
	shl.b32 	%r3792, %r3791, 24;
	or.b32  	%r3793, %r3792, %r3790;
	or.b32  	%r138, %r3793, %r3788;
	ld.global.u8 	%r3794, [%rd149+552];
	ld.global.u8 	%r3795, [%rd149+553];
	shl.b32 	%r3796, %r3795, 8;
	or.b32  	%r3797, %r3796, %r3794;
	ld.global.u8 	%r3798, [%rd149+554];
	shl.b32 	%r3799, %r3798, 16;
	ld.global.u8 	%r3800, [%rd149+555];
	shl.b32 	%r3801, %r3800, 24;
	or.b32  	%r3802, %r3801, %r3799;
	or.b32  	%r139, %r3802, %r3797;
	ld.global.u8 	%r3803, [%rd149+556];
	ld.global.u8 	%r3804, [%rd149+557];
	shl.b32 	%r3805, %r3804, 8;
	or.b32  	%r3806, %r3805, %r3803;
	ld.global.u8 	%r3807, [%rd149+558];
	shl.b32 	%r3808, %r3807, 16;
	ld.global.u8 	%r3809, [%rd149+559];
	shl.b32 	%r3810, %r3809, 24;
	or.b32  	%r3811, %r3810, %r3808;
	or.b32  	%r140, %r3811, %r3806;
	ld.global.u8 	%r3812, [%rd149+560];
	ld.global.u8 	%r3813, [%rd149+561];
	shl.b32 	%r3814, %r3813, 8;
	or.b32  	%r3815, %r3814, %r3812;
	ld.global.u8 	%r3816, [%rd149+562];
	shl.b32 	%r3817, %r3816, 16;
	ld.global.u8 	%r3818, [%rd149+563];
	shl.b32 	%r3819, %r3818, 24;
	or.b32  	%r3820, %r3819, %r3817;
	or.b32  	%r141, %r3820, %r3815;
	ld.global.u8 	%r3821, [%rd149+564];
	ld.global.u8 	%r3822, [%rd149+565];
	shl.b32 	%r3823, %r3822, 8;
	or.b32  	%r3824, %r3823, %r3821;
	ld.global.u8 	%r3825, [%rd149+566];
	shl.b32 	%r3826, %r3825, 16;
	ld.global.u8 	%r3827, [%rd149+567];
	shl.b32 	%r3828, %r3827, 24;
	or.b32  	%r3829, %r3828, %r3826;
	or.b32  	%r142, %r3829, %r3824;
	ld.global.u8 	%r3830, [%rd149+568];
	ld.global.u8 	%r3831, [%rd149+569];
	shl.b32 	%r3832, %r3831, 8;
	or.b32  	%r3833, %r3832, %r3830;
	ld.global.u8 	%r3834, [%rd149+570];
	shl.b32 	%r3835, %r3834, 16;
	ld.global.u8 	%r3836, [%rd149+571];
	shl.b32 	%r3837, %r3836, 24;
	or.b32  	%r3838, %r3837, %r3835;
	or.b32  	%r143, %r3838, %r3833;
	ld.global.u8 	%r3839, [%rd149+572];
	ld.global.u8 	%r3840, [%rd149+573];
	shl.b32 	%r3841, %r3840, 8;
	or.b32  	%r3842, %r3841, %r3839;
	ld.global.u8 	%r3843, [%rd149+574];
	shl.b32 	%r3844, %r3843, 16;
	ld.global.u8 	%r3845, [%rd149+575];
	shl.b32 	%r3846, %r3845, 24;
	or.b32  	%r3847, %r3846, %r3844;
	or.b32  	%r144, %r3847, %r3842;
	ld.global.u8 	%r3848, [%rd149+576];
	ld.global.u8 	%r3849, [%rd149+577];
	shl.b32 	%r3850, %r3849, 8;
	or.b32  	%r3851, %r3850, %r3848;
	ld.global.u8 	%r3852, [%rd149+578];
	shl.b32 	%r3853, %r3852, 16;
	ld.global.u8 	%r3854, [%rd149+579];
	shl.b32 	%r3855, %r3854, 24;
	or.b32  	%r3856, %r3855, %r3853;
	or.b32  	%r145, %r3856, %r3851;
	ld.global.u8 	%r3857, [%rd149+580];
	ld.global.u8 	%r3858, [%rd149+581];
	shl.b32 	%r3859, %r3858, 8;
	or.b32  	%r3860, %r3859, %r3857;
	ld.global.u8 	%r3861, [%rd149+582];
	shl.b32 	%r3862, %r3861, 16;
	ld.global.u8 	%r3863, [%rd149+583];
	shl.b32 	%r3864, %r3863, 24;
	or.b32  	%r3865, %r3864, %r3862;
	or.b32  	%r146, %r3865, %r3860;
	ld.global.u8 	%r3866, [%rd149+584];
	ld.global.u8 	%r3867, [%rd149+585];
	shl.b32 	%r3868, %r3867, 8;
	or.b32  	%r3869, %r3868, %r3866;
	ld.global.u8 	%r3870, [%rd149+586];
	shl.b32 	%r3871, %r3870, 16;
	ld.global.u8 	%r3872, [%rd149+587];
	shl.b32 	%r3873, %r3872, 24;
	or.b32  	%r3874, %r3873, %r3871;
	or.b32  	%r147, %r3874, %r3869;
	ld.global.u8 	%r3875, [%rd149+588];
	ld.global.u8 	%r3876, [%rd149+589];
	shl.b32 	%r3877, %r3876, 8;
	or.b32  	%r3878, %r3877, %r3875;
	ld.global.u8 	%r3879, [%rd149+590];
	shl.b32 	%r3880, %r3879, 16;
	ld.global.u8 	%r3881, [%rd149+591];
	shl.b32 	%r3882, %r3881, 24;
	or.b32  	%r3883, %r3882, %r3880;
	or.b32  	%r148, %r3883, %r3878;
	ld.global.u8 	%r3884, [%rd149+592];
	ld.global.u8 	%r3885, [%rd149+593];
	shl.b32 	%r3886, %r3885, 8;
	or.b32  	%r3887, %r3886, %r3884;
	ld.global.u8 	%r3888, [%rd149+594];
	shl.b32 	%r3889, %r3888, 16;
	ld.global.u8 	%r3890, [%rd149+595];
	shl.b32 	%r3891, %r3890, 24;
	or.b32  	%r3892, %r3891, %r3889;
	or.b32  	%r149, %r3892, %r3887;
	ld.global.u8 	%r3893, [%rd149+596];
	ld.global.u8 	%r3894, [%rd149+597];
	shl.b32 	%r3895, %r3894, 8;
	or.b32  	%r3896, %r3895, %r3893;
	ld.global.u8 	%r3897, [%rd149+598];
	shl.b32 	%r3898, %r3897, 16;
	ld.global.u8 	%r3899, [%rd149+599];
	shl.b32 	%r3900, %r3899, 24;
	or.b32  	%r3901, %r3900, %r3898;
	or.b32  	%r150, %r3901, %r3896;
	ld.global.u8 	%r3902, [%rd149+600];
	ld.global.u8 	%r3903, [%rd149+601];
	shl.b32 	%r3904, %r3903, 8;
	or.b32  	%r3905, %r3904, %r3902;
	ld.global.u8 	%r3906, [%rd149+602];
	shl.b32 	%r3907, %r3906, 16;
	ld.global.u8 	%r3908, [%rd149+603];
	shl.b32 	%r3909, %r3908, 24;
	or.b32  	%r3910, %r3909, %r3907;
	or.b32  	%r151, %r3910, %r3905;
	ld.global.u8 	%r3911, [%rd149+604];
	ld.global.u8 	%r3912, [%rd149+605];
	shl.b32 	%r3913, %r3912, 8;
	or.b32  	%r3914, %r3913, %r3911;
	ld.global.u8 	%r3915, [%rd149+606];
	shl.b32 	%r3916, %r3915, 16;
	ld.global.u8 	%r3917, [%rd149+607];
	shl.b32 	%r3918, %r3917, 24;
	or.b32  	%r3919, %r3918, %r3916;
	or.b32  	%r152, %r3919, %r3914;
	ld.global.u8 	%r3920, [%rd149+608];
	ld.global.u8 	%r3921, [%rd149+609];
	shl.b32 	%r3922, %r3921, 8;
	or.b32  	%r3923, %r3922, %r3920;
	ld.global.u8 	%r3924, [%rd149+610];
	shl.b32 	%r3925, %r3924, 16;
	ld.global.u8 	%r3926, [%rd149+611];
	shl.b32 	%r3927, %r3926, 24;
	or.b32  	%r3928, %r3927, %r3925;
	or.b32  	%r153, %r3928, %r3923;
	ld.global.u8 	%r3929, [%rd149+612];
	ld.global.u8 	%r3930, [%rd149+613];
	shl.b32 	%r3931, %r3930, 8;
	or.b32  	%r3932, %r3931, %r3929;
	ld.global.u8 	%r3933, [%rd149+614];
	shl.b32 	%r3934, %r3933, 16;
	ld.global.u8 	%r3935, [%rd149+615];
	shl.b32 	%r3936, %r3935, 24;
	or.b32  	%r3937, %r3936, %r3934;
	or.b32  	%r154, %r3937, %r3932;
	ld.global.u8 	%r3938, [%rd149+616];
	ld.global.u8 	%r3939, [%rd149+617];
	shl.b32 	%r3940, %r3939, 8;
	or.b32  	%r3941, %r3940, %r3938;
	ld.global.u8 	%r3942, [%rd149+618];
	shl.b32 	%r3943, %r3942, 16;
	ld.global.u8 	%r3944, [%rd149+619];
	shl.b32 	%r3945, %r3944, 24;
	or.b32  	%r3946, %r3945, %r3943;
	or.b32  	%r155, %r3946, %r3941;
	ld.global.u8 	%r3947, [%rd149+620];
	ld.global.u8 	%r3948, [%rd149+621];
	shl.b32 	%r3949, %r3948, 8;
	or.b32  	%r3950, %r3949, %r3947;
	ld.global.u8 	%r3951, [%rd149+622];
	shl.b32 	%r3952, %r3951, 16;
	ld.global.u8 	%r3953, [%rd149+623];
	shl.b32 	%r3954, %r3953, 24;
	or.b32  	%r3955, %r3954, %r3952;
	or.b32  	%r156, %r3955, %r3950;
	ld.global.u8 	%r3956, [%rd149+624];
	ld.global.u8 	%r3957, [%rd149+625];
	shl.b32 	%r3958, %r3957, 8;
	or.b32  	%r3959, %r3958, %r3956;
	ld.global.u8 	%r3960, [%rd149+626];
	shl.b32 	%r3961, %r3960, 16;
	ld.global.u8 	%r3962, [%rd149+627];
	shl.b32 	%r3963, %r3962, 24;
	or.b32  	%r3964, %r3963, %r3961;
	or.b32  	%r157, %r3964, %r3959;
	ld.global.u8 	%r3965, [%rd149+628];
	ld.global.u8 	%r3966, [%rd149+629];
	shl.b32 	%r3967, %r3966, 8;
	or.b32  	%r3968, %r3967, %r3965;
	ld.global.u8 	%r3969, [%rd149+630];
	shl.b32 	%r3970, %r3969, 16;
	ld.global.u8 	%r3971, [%rd149+631];
	shl.b32 	%r3972, %r3971, 24;
	or.b32  	%r3973, %r3972, %r3970;
	or.b32  	%r158, %r3973, %r3968;
	ld.global.u8 	%r3974, [%rd149+632];
	ld.global.u8 	%r3975, [%rd149+633];
	shl.b32 	%r3976, %r3975, 8;
	or.b32  	%r3977, %r3976, %r3974;
	ld.global.u8 	%r3978, [%rd149+634];
	shl.b32 	%r3979, %r3978, 16;
	ld.global.u8 	%r3980, [%rd149+635];
	shl.b32 	%r3981, %r3980, 24;
	or.b32  	%r3982, %r3981, %r3979;
	or.b32  	%r159, %r3982, %r3977;
	ld.global.u8 	%r3983, [%rd149+636];
	ld.global.u8 	%r3984, [%rd149+637];
	shl.b32 	%r3985, %r3984, 8;
	or.b32  	%r3986, %r3985, %r3983;
	ld.global.u8 	%r3987, [%rd149+638];
	shl.b32 	%r3988, %r3987, 16;
	ld.global.u8 	%r3989, [%rd149+639];
	shl.b32 	%r3990, %r3989, 24;
	or.b32  	%r3991, %r3990, %r3988;
	or.b32  	%r160, %r3991, %r3986;
	ld.global.u8 	%r3992, [%rd149+640];
	ld.global.u8 	%r3993, [%rd149+641];
	shl.b32 	%r3994, %r3993, 8;
	or.b32  	%r3995, %r3994, %r3992;
	ld.global.u8 	%r3996, [%rd149+642];
	shl.b32 	%r3997, %r3996, 16;
	ld.global.u8 	%r3998, [%rd149+643];
	shl.b32 	%r3999, %r3998, 24;
	or.b32  	%r4000, %r3999, %r3997;
	or.b32  	%r161, %r4000, %r3995;
	ld.global.u8 	%r4001, [%rd149+644];
	ld.global.u8 	%r4002, [%rd149+645];
	shl.b32 	%r4003, %r4002, 8;
	or.b32  	%r4004, %r4003, %r4001;
	ld.global.u8 	%r4005, [%rd149+646];
	shl.b32 	%r4006, %r4005, 16;
	ld.global.u8 	%r4007, [%rd149+647];
	shl.b32 	%r4008, %r4007, 24;
	or.b32  	%r4009, %r4008, %r4006;
	or.b32  	%r162, %r4009, %r4004;
	ld.global.u8 	%r4010, [%rd149+648];
	ld.global.u8 	%r4011, [%rd149+649];
	shl.b32 	%r4012, %r4011, 8;
	or.b32  	%r4013, %r4012, %r4010;
	ld.global.u8 	%r4014, [%rd149+650];
	shl.b32 	%r4015, %r4014, 16;
	ld.global.u8 	%r4016, [%rd149+651];
	shl.b32 	%r4017, %r4016, 24;
	or.b32  	%r4018, %r4017, %r4015;
	or.b32  	%r163, %r4018, %r4013;
	ld.global.u8 	%r4019, [%rd149+652];
	ld.global.u8 	%r4020, [%rd149+653];
	shl.b32 	%r4021, %r4020, 8;
	or.b32  	%r4022, %r4021, %r4019;
	ld.global.u8 	%r4023, [%rd149+654];
	shl.b32 	%r4024, %r4023, 16;
	ld.global.u8 	%r4025, [%rd149+655];
	shl.b32 	%r4026, %r4025, 24;
	or.b32  	%r4027, %r4026, %r4024;
	or.b32  	%r164, %r4027, %r4022;
	ld.global.u8 	%r4028, [%rd149+656];
	ld.global.u8 	%r4029, [%rd149+657];
	shl.b32 	%r4030, %r4029, 8;
	or.b32  	%r4031, %r4030, %r4028;
	ld.global.u8 	%r4032, [%rd149+658];
	shl.b32 	%r4033, %r4032, 16;
	ld.global.u8 	%r4034, [%rd149+659];
	shl.b32 	%r4035, %r4034, 24;
	or.b32  	%r4036, %r4035, %r4033;
	or.b32  	%r165, %r4036, %r4031;
	ld.global.u8 	%r4037, [%rd149+660];
	ld.global.u8 	%r4038, [%rd149+661];
	shl.b32 	%r4039, %r4038, 8;
	or.b32  	%r4040, %r4039, %r4037;
	ld.global.u8 	%r4041, [%rd149+662];
	shl.b32 	%r4042, %r4041, 16;
	ld.global.u8 	%r4043, [%rd149+663];
	shl.b32 	%r4044, %r4043, 24;
	or.b32  	%r4045, %r4044, %r4042;
	or.b32  	%r166, %r4045, %r4040;
	ld.global.u8 	%r4046, [%rd149+664];
	ld.global.u8 	%r4047, [%rd149+665];
	shl.b32 	%r4048, %r4047, 8;
	or.b32  	%r4049, %r4048, %r4046;
	ld.global.u8 	%r4050, [%rd149+666];
	shl.b32 	%r4051, %r4050, 16;
	ld.global.u8 	%r4052, [%rd149+667];
	shl.b32 	%r4053, %r4052, 24;
	or.b32  	%r4054, %r4053, %r4051;
	or.b32  	%r167, %r4054, %r4049;
	ld.global.u8 	%r4055, [%rd149+668];
	ld.global.u8 	%r4056, [%rd149+669];
	shl.b32 	%r4057, %r4056, 8;
	or.b32  	%r4058, %r4057, %r4055;
	ld.global.u8 	%r4059, [%rd149+670];
	shl.b32 	%r4060, %r4059, 16;
	ld.global.u8 	%r4061, [%rd149+671];
	shl.b32 	%r4062, %r4061, 24;
	or.b32  	%r4063, %r4062, %r4060;
	or.b32  	%r168, %r4063, %r4058;
	ld.global.u8 	%r4064, [%rd149+672];
	ld.global.u8 	%r4065, [%rd149+673];
	shl.b32 	%r4066, %r4065, 8;
	or.b32  	%r4067, %r4066, %r4064;
	ld.global.u8 	%r4068, [%rd149+674];
	shl.b32 	%r4069, %r4068, 16;
	ld.global.u8 	%r4070, [%rd149+675];
	shl.b32 	%r4071, %r4070, 24;
	or.b32  	%r4072, %r4071, %r4069;
	or.b32  	%r169, %r4072, %r4067;
	ld.global.u8 	%r4073, [%rd149+676];
	ld.global.u8 	%r4074, [%rd149+677];
	shl.b32 	%r4075, %r4074, 8;
	or.b32  	%r4076, %r4075, %r4073;
	ld.global.u8 	%r4077, [%rd149+678];
	shl.b32 	%r4078, %r4077, 16;
	ld.global.u8 	%r4079, [%rd149+679];
	shl.b32 	%r4080, %r4079, 24;
	or.b32  	%r4081, %r4080, %r4078;
	or.b32  	%r170, %r4081, %r4076;
	ld.global.u8 	%r4082, [%rd149+680];
	ld.global.u8 	%r4083, [%rd149+681];
	shl.b32 	%r4084, %r4083, 8;
	or.b32  	%r4085, %r4084, %r4082;
	ld.global.u8 	%r4086, [%rd149+682];
	shl.b32 	%r4087, %r4086, 16;
	ld.global.u8 	%r4088, [%rd149+683];
	shl.b32 	%r4089, %r4088, 24;
	or.b32  	%r4090, %r4089, %r4087;
	or.b32  	%r171, %r4090, %r4085;
	ld.global.u8 	%r4091, [%rd149+684];
	ld.global.u8 	%r4092, [%rd149+685];
	shl.b32 	%r4093, %r4092, 8;
	or.b32  	%r4094, %r4093, %r4091;
	ld.global.u8 	%r4095, [%rd149+686];
	shl.b32 	%r4096, %r4095, 16;
	ld.global.u8 	%r4097, [%rd149+687];
	shl.b32 	%r4098, %r4097, 24;
	or.b32  	%r4099, %r4098, %r4096;
	or.b32  	%r172, %r4099, %r4094;
	ld.global.u8 	%r4100, [%rd149+688];
	ld.global.u8 	%r4101, [%rd149+689];
	shl.b32 	%r4102, %r4101, 8;
	or.b32  	%r4103, %r4102, %r4100;
	ld.global.u8 	%r4104, [%rd149+690];
	shl.b32 	%r4105, %r4104, 16;
	ld.global.u8 	%r4106, [%rd149+691];
	shl.b32 	%r4107, %r4106, 24;
	or.b32  	%r4108, %r4107, %r4105;
	or.b32  	%r173, %r4108, %r4103;
	ld.global.u8 	%r4109, [%rd149+692];
	ld.global.u8 	%r4110, [%rd149+693];
	shl.b32 	%r4111, %r4110, 8;
	or.b32  	%r4112, %r4111, %r4109;
	ld.global.u8 	%r4113, [%rd149+694];
	shl.b32 	%r4114, %r4113, 16;
	ld.global.u8 	%r4115, [%rd149+695];
	shl.b32 	%r4116, %r4115, 24;
	or.b32  	%r4117, %r4116, %r4114;
	or.b32  	%r174, %r4117, %r4112;
	ld.global.u8 	%r4118, [%rd149+696];
	ld.global.u8 	%r4119, [%rd149+697];
	shl.b32 	%r4120, %r4119, 8;
	or.b32  	%r4121, %r4120, %r4118;
	ld.global.u8 	%r4122, [%rd149+698];
	shl.b32 	%r4123, %r4122, 16;
	ld.global.u8 	%r4124, [%rd149+699];
	shl.b32 	%r4125, %r4124, 24;
	or.b32  	%r4126, %r4125, %r4123;
	or.b32  	%r175, %r4126, %r4121;
	ld.global.u8 	%r4127, [%rd149+700];
	ld.global.u8 	%r4128, [%rd149+701];
	shl.b32 	%r4129, %r4128, 8;
	or.b32  	%r4130, %r4129, %r4127;
	ld.global.u8 	%r4131, [%rd149+702];
	shl.b32 	%r4132, %r4131, 16;
	ld.global.u8 	%r4133, [%rd149+703];
	shl.b32 	%r4134, %r4133, 24;
	or.b32  	%r4135, %r4134, %r4132;
	or.b32  	%r176, %r4135, %r4130;
	ld.global.u8 	%r4136, [%rd149+704];
	ld.global.u8 	%r4137, [%rd149+705];
	shl.b32 	%r4138, %r4137, 8;
	or.b32  	%r4139, %r4138, %r4136;
	ld.global.u8 	%r4140, [%rd149+706];
	shl.b32 	%r4141, %r4140, 16;
	ld.global.u8 	%r4142, [%rd149+707];
	shl.b32 	%r4143, %r4142, 24;
	or.b32  	%r4144, %r4143, %r4141;
	or.b32  	%r177, %r4144, %r4139;
	ld.global.u8 	%r4145, [%rd149+708];
	ld.global.u8 	%r4146, [%rd149+709];
	shl.b32 	%r4147, %r4146, 8;
	or.b32  	%r4148, %r4147, %r4145;
	ld.global.u8 	%r4149, [%rd149+710];
	shl.b32 	%r4150, %r4149, 16;
	ld.global.u8 	%r4151, [%rd149+711];
	shl.b32 	%r4152, %r4151, 24;
	or.b32  	%r4153, %r4152, %r4150;
	or.b32  	%r178, %r4153, %r4148;
	ld.global.u8 	%r4154, [%rd149+712];
	ld.global.u8 	%r4155, [%rd149+713];
	shl.b32 	%r4156, %r4155, 8;
	or.b32  	%r4157, %r4156, %r4154;
	ld.global.u8 	%r4158, [%rd149+714];
	shl.b32 	%r4159, %r4158, 16;
	ld.global.u8 	%r4160, [%rd149+715];
	shl.b32 	%r4161, %r4160, 24;
	or.b32  	%r4162, %r4161, %r4159;
	or.b32  	%r179, %r4162, %r4157;
	ld.global.u8 	%r4163, [%rd149+716];
	ld.global.u8 	%r4164, [%rd149+717];
	shl.b32 	%r4165, %r4164, 8;
	or.b32  	%r4166, %r4165, %r4163;
	ld.global.u8 	%r4167, [%rd149+718];
	shl.b32 	%r4168, %r4167, 16;
	ld.global.u8 	%r4169, [%rd149+719];
	shl.b32 	%r4170, %r4169, 24;
	or.b32  	%r4171, %r4170, %r4168;
	or.b32  	%r180, %r4171, %r4166;
	ld.global.u8 	%r4172, [%rd149+720];
	ld.global.u8 	%r4173, [%rd149+721];
	shl.b32 	%r4174, %r4173, 8;
	or.b32  	%r4175, %r4174, %r4172;
	ld.global.u8 	%r4176, [%rd149+722];
	shl.b32 	%r4177, %r4176, 16;
	ld.global.u8 	%r4178, [%rd149+723];
	shl.b32 	%r4179, %r4178, 24;
	or.b32  	%r4180, %r4179, %r4177;
	or.b32  	%r181, %r4180, %r4175;
	ld.global.u8 	%r4181, [%rd149+724];
	ld.global.u8 	%r4182, [%rd149+725];
	shl.b32 	%r4183, %r4182, 8;
	or.b32  	%r4184, %r4183, %r4181;
	ld.global.u8 	%r4185, [%rd149+726];
	shl.b32 	%r4186, %r4185, 16;
	ld.global.u8 	%r4187, [%rd149+727];
	shl.b32 	%r4188, %r4187, 24;
	or.b32  	%r4189, %r4188, %r4186;
	or.b32  	%r182, %r4189, %r4184;
	ld.global.u8 	%r4190, [%rd149+728];
	ld.global.u8 	%r4191, [%rd149+729];
	shl.b32 	%r4192, %r4191, 8;
	or.b32  	%r4193, %r4192, %r4190;
	ld.global.u8 	%r4194, [%rd149+730];
	shl.b32 	%r4195, %r4194, 16;
	ld.global.u8 	%r4196, [%rd149+731];
	shl.b32 	%r4197, %r4196, 24;
	or.b32  	%r4198, %r4197, %r4195;
	or.b32  	%r183, %r4198, %r4193;
	ld.global.u8 	%r4199, [%rd149+732];
	ld.global.u8 	%r4200, [%rd149+733];
	shl.b32 	%r4201, %r4200, 8;
	or.b32  	%r4202, %r4201, %r4199;
	ld.global.u8 	%r4203, [%rd149+734];
	shl.b32 	%r4204, %r4203, 16;
	ld.global.u8 	%r4205, [%rd149+735];
	shl.b32 	%r4206, %r4205, 24;
	or.b32  	%r4207, %r4206, %r4204;
	or.b32  	%r184, %r4207, %r4202;
	ld.global.u8 	%r4208, [%rd149+736];
	ld.global.u8 	%r4209, [%rd149+737];
	shl.b32 	%r4210, %r4209, 8;
	or.b32  	%r4211, %r4210, %r4208;
	ld.global.u8 	%r4212, [%rd149+738];
	shl.b32 	%r4213, %r4212, 16;
	ld.global.u8 	%r4214, [%rd149+739];
	shl.b32 	%r4215, %r4214, 24;
	or.b32  	%r4216, %r4215, %r4213;
	or.b32  	%r185, %r4216, %r4211;
	ld.global.u8 	%r4217, [%rd149+740];
	ld.global.u8 	%r4218, [%rd149+741];
	shl.b32 	%r4219, %r4218, 8;
	or.b32  	%r4220, %r4219, %r4217;
	ld.global.u8 	%r4221, [%rd149+742];
	shl.b32 	%r4222, %r4221, 16;
	ld.global.u8 	%r4223, [%rd149+743];
	shl.b32 	%r4224, %r4223, 24;
	or.b32  	%r4225, %r4224, %r4222;
	or.b32  	%r186, %r4225, %r4220;
	ld.global.u8 	%r4226, [%rd149+744];
	ld.global.u8 	%r4227, [%rd149+745];
	shl.b32 	%r4228, %r4227, 8;
	or.b32  	%r4229, %r4228, %r4226;
	ld.global.u8 	%r4230, [%rd149+746];
	shl.b32 	%r4231, %r4230, 16;
	ld.global.u8 	%r4232, [%rd149+747];
	shl.b32 	%r4233, %r4232, 24;
	or.b32  	%r4234, %r4233, %r4231;
	or.b32  	%r187, %r4234, %r4229;
	ld.global.u8 	%r4235, [%rd149+748];
	ld.global.u8 	%r4236, [%rd149+749];
	shl.b32 	%r4237, %r4236, 8;
	or.b32  	%r4238, %r4237, %r4235;
	ld.global.u8 	%r4239, [%rd149+750];
	shl.b32 	%r4240, %r4239, 16;
	ld.global.u8 	%r4241, [%rd149+751];
	shl.b32 	%r4242, %r4241, 24;
	or.b32  	%r4243, %r4242, %r4240;
	or.b32  	%r188, %r4243, %r4238;
	ld.global.u8 	%r4244, [%rd149+752];
	ld.global.u8 	%r4245, [%rd149+753];
	shl.b32 	%r4246, %r4245, 8;
	or.b32  	%r4247, %r4246, %r4244;
	ld.global.u8 	%r4248, [%rd149+754];
	shl.b32 	%r4249, %r4248, 16;
	ld.global.u8 	%r4250, [%rd149+755];
	shl.b32 	%r4251, %r4250, 24;
	or.b32  	%r4252, %r4251, %r4249;
	or.b32  	%r189, %r4252, %r4247;
	ld.global.u8 	%r4253, [%rd149+756];
	ld.global.u8 	%r4254, [%rd149+757];
	shl.b32 	%r4255, %r4254, 8;
	or.b32  	%r4256, %r4255, %r4253;
	ld.global.u8 	%r4257, [%rd149+758];
	shl.b32 	%r4258, %r4257, 16;
	ld.global.u8 	%r4259, [%rd149+759];
	shl.b32 	%r4260, %r4259, 24;
	or.b32  	%r4261, %r4260, %r4258;
	or.b32  	%r190, %r4261, %r4256;
	ld.global.u8 	%r4262, [%rd149+760];
	ld.global.u8 	%r4263, [%rd149+761];
	shl.b32 	%r4264, %r4263, 8;
	or.b32  	%r4265, %r4264, %r4262;
	ld.global.u8 	%r4266, [%rd149+762];
	shl.b32 	%r4267, %r4266, 16;
	ld.global.u8 	%r4268, [%rd149+763];
	shl.b32 	%r4269, %r4268, 24;
	or.b32  	%r4270, %r4269, %r4267;
	or.b32  	%r191, %r4270, %r4265;
	ld.global.u8 	%r4271, [%rd149+764];
	ld.global.u8 	%r4272, [%rd149+765];
	shl.b32 	%r4273, %r4272, 8;
	or.b32  	%r4274, %r4273, %r4271;
	ld.global.u8 	%r4275, [%rd149+766];
	shl.b32 	%r4276, %r4275, 16;
	ld.global.u8 	%r4277, [%rd149+767];
	shl.b32 	%r4278, %r4277, 24;
	or.b32  	%r4279, %r4278, %r4276;
	or.b32  	%r192, %r4279, %r4274;
	ld.global.u8 	%r4280, [%rd149+768];
	ld.global.u8 	%r4281, [%rd149+769];
	shl.b32 	%r4282, %r4281, 8;
	or.b32  	%r4283, %r4282, %r4280;
	ld.global.u8 	%r4284, [%rd149+770];
	shl.b32 	%r4285, %r4284, 16;
	ld.global.u8 	%r4286, [%rd149+771];
	shl.b32 	%r4287, %r4286, 24;
	or.b32  	%r4288, %r4287, %r4285;
	or.b32  	%r193, %r4288, %r4283;
	ld.global.u8 	%r4289, [%rd149+772];
	ld.global.u8 	%r4290, [%rd149+773];
	shl.b32 	%r4291, %r4290, 8;
	or.b32  	%r4292, %r4291, %r4289;
	ld.global.u8 	%r4293, [%rd149+774];
	shl.b32 	%r4294, %r4293, 16;
	ld.global.u8 	%r4295, [%rd149+775];
	shl.b32 	%r4296, %r4295, 24;
	or.b32  	%r4297, %r4296, %r4294;
	or.b32  	%r194, %r4297, %r4292;
	ld.global.u8 	%r4298, [%rd149+776];
	ld.global.u8 	%r4299, [%rd149+777];
	shl.b32 	%r4300, %r4299, 8;
	or.b32  	%r4301, %r4300, %r4298;
	ld.global.u8 	%r4302, [%rd149+778];
	shl.b32 	%r4303, %r4302, 16;
	ld.global.u8 	%r4304, [%rd149+779];
	shl.b32 	%r4305, %r4304, 24;
	or.b32  	%r4306, %r4305, %r4303;
	or.b32  	%r195, %r4306, %r4301;
	ld.global.u8 	%r4307, [%rd149+780];
	ld.global.u8 	%r4308, [%rd149+781];
	shl.b32 	%r4309, %r4308, 8;
	or.b32  	%r4310, %r4309, %r4307;
	ld.global.u8 	%r4311, [%rd149+782];
	shl.b32 	%r4312, %r4311, 16;
	ld.global.u8 	%r4313, [%rd149+783];
	shl.b32 	%r4314, %r4313, 24;
	or.b32  	%r4315, %r4314, %r4312;
	or.b32  	%r196, %r4315, %r4310;
	ld.global.u8 	%r4316, [%rd149+784];
	ld.global.u8 	%r4317, [%rd149+785];
	shl.b32 	%r4318, %r4317, 8;
	or.b32  	%r4319, %r4318, %r4316;
	ld.global.u8 	%r4320, [%rd149+786];
	shl.b32 	%r4321, %r4320, 16;
	ld.global.u8 	%r4322, [%rd149+787];
	shl.b32 	%r4323, %r4322, 24;
	or.b32  	%r4324, %r4323, %r4321;
	or.b32  	%r197, %r4324, %r4319;
	ld.global.u8 	%r4325, [%rd149+788];
	ld.global.u8 	%r4326, [%rd149+789];
	shl.b32 	%r4327, %r4326, 8;
	or.b32  	%r4328, %r4327, %r4325;
	ld.global.u8 	%r4329, [%rd149+790];
	shl.b32 	%r4330, %r4329, 16;
	ld.global.u8 	%r4331, [%rd149+791];
	shl.b32 	%r4332, %r4331, 24;
	or.b32  	%r4333, %r4332, %r4330;
	or.b32  	%r198, %r4333, %r4328;
	ld.global.u8 	%r4334, [%rd149+792];
	ld.global.u8 	%r4335, [%rd149+793];
	shl.b32 	%r4336, %r4335, 8;
	or.b32  	%r4337, %r4336, %r4334;
	ld.global.u8 	%r4338, [%rd149+794];
	shl.b32 	%r4339, %r4338, 16;
	ld.global.u8 	%r4340, [%rd149+795];
	shl.b32 	%r4341, %r4340, 24;
	or.b32  	%r4342, %r4341, %r4339;
	or.b32  	%r199, %r4342, %r4337;
	ld.global.u8 	%r4343, [%rd149+796];
	ld.global.u8 	%r4344, [%rd149+797];
	shl.b32 	%r4345, %r4344, 8;
	or.b32  	%r4346, %r4345, %r4343;
	ld.global.u8 	%r4347, [%rd149+798];
	shl.b32 	%r4348, %r4347, 16;
	ld.global.u8 	%r4349, [%rd149+799];
	shl.b32 	%r4350, %r4349, 24;
	or.b32  	%r4351, %r4350, %r4348;
	or.b32  	%r200, %r4351, %r4346;
	ld.global.u8 	%r4352, [%rd149+800];
	ld.global.u8 	%r4353, [%rd149+801];
	shl.b32 	%r4354, %r4353, 8;
	or.b32  	%r4355, %r4354, %r4352;
	ld.global.u8 	%r4356, [%rd149+802];
	shl.b32 	%r4357, %r4356, 16;
	ld.global.u8 	%r4358, [%rd149+803];
	shl.b32 	%r4359, %r4358, 24;
	or.b32  	%r4360, %r4359, %r4357;
	or.b32  	%r201, %r4360, %r4355;
	ld.global.u8 	%r4361, [%rd149+804];
	ld.global.u8 	%r4362, [%rd149+805];
	shl.b32 	%r4363, %r4362, 8;
	or.b32  	%r4364, %r4363, %r4361;
	ld.global.u8 	%r4365, [%rd149+806];
	shl.b32 	%r4366, %r4365, 16;
	ld.global.u8 	%r4367, [%rd149+807];
	shl.b32 	%r4368, %r4367, 24;
	or.b32  	%r4369, %r4368, %r4366;
	or.b32  	%r202, %r4369, %r4364;
	ld.global.u8 	%r4370, [%rd149+808];
	ld.global.u8 	%r4371, [%rd149+809];
	shl.b32 	%r4372, %r4371, 8;
	or.b32  	%r4373, %r4372, %r4370;
	ld.global.u8 	%r4374, [%rd149+810];
	shl.b32 	%r4375, %r4374, 16;
	ld.global.u8 	%r4376, [%rd149+811];
	shl.b32 	%r4377, %r4376, 24;
	or.b32  	%r4378, %r4377, %r4375;
	or.b32  	%r203, %r4378, %r4373;
	ld.global.u8 	%r4379, [%rd149+812];
	ld.global.u8 	%r4380, [%rd149+813];
	shl.b32 	%r4381, %r4380, 8;
	or.b32  	%r4382, %r4381, %r4379;
	ld.global.u8 	%r4383, [%rd149+814];
	shl.b32 	%r4384, %r4383, 16;
	ld.global.u8 	%r4385, [%rd149+815];
	shl.b32 	%r4386, %r4385, 24;
	or.b32  	%r4387, %r4386, %r4384;
	or.b32  	%r204, %r4387, %r4382;
	ld.global.u8 	%r4388, [%rd149+816];
	ld.global.u8 	%r4389, [%rd149+817];
	shl.b32 	%r4390, %r4389, 8;
	or.b32  	%r4391, %r4390, %r4388;
	ld.global.u8 	%r4392, [%rd149+818];
	shl.b32 	%r4393, %r4392, 16;
	ld.global.u8 	%r4394, [%rd149+819];
	shl.b32 	%r4395, %r4394, 24;
	or.b32  	%r4396, %r4395, %r4393;
	or.b32  	%r205, %r4396, %r4391;
	ld.global.u8 	%r4397, [%rd149+820];
	ld.global.u8 	%r4398, [%rd149+821];
	shl.b32 	%r4399, %r4398, 8;
	or.b32  	%r4400, %r4399, %r4397;
	ld.global.u8 	%r4401, [%rd149+822];
	shl.b32 	%r4402, %r4401, 16;
	ld.global.u8 	%r4403, [%rd149+823];
	shl.b32 	%r4404, %r4403, 24;
	or.b32  	%r4405, %r4404, %r4402;
	or.b32  	%r206, %r4405, %r4400;
	ld.global.u8 	%r4406, [%rd149+824];
	ld.global.u8 	%r4407, [%rd149+825];
	shl.b32 	%r4408, %r4407, 8;
	or.b32  	%r4409, %r4408, %r4406;
	ld.global.u8 	%r4410, [%rd149+826];
	shl.b32 	%r4411, %r4410, 16;
	ld.global.u8 	%r4412, [%rd149+827];
	shl.b32 	%r4413, %r4412, 24;
	or.b32  	%r4414, %r4413, %r4411;
	or.b32  	%r207, %r4414, %r4409;
	ld.global.u8 	%r4415, [%rd149+828];
	ld.global.u8 	%r4416, [%rd149+829];
	shl.b32 	%r4417, %r4416, 8;
	or.b32  	%r4418, %r4417, %r4415;
	ld.global.u8 	%r4419, [%rd149+830];
	shl.b32 	%r4420, %r4419, 16;
	ld.global.u8 	%r4421, [%rd149+831];
	shl.b32 	%r4422, %r4421, 24;
	or.b32  	%r4423, %r4422, %r4420;
	or.b32  	%r208, %r4423, %r4418;
	ld.global.u8 	%r4424, [%rd149+832];
	ld.global.u8 	%r4425, [%rd149+833];
	shl.b32 	%r4426, %r4425, 8;
	or.b32  	%r4427, %r4426, %r4424;
	ld.global.u8 	%r4428, [%rd149+834];
	shl.b32 	%r4429, %r4428, 16;
	ld.global.u8 	%r4430, [%rd149+835];
	shl.b32 	%r4431, %r4430, 24;
	or.b32  	%r4432, %r4431, %r4429;
	or.b32  	%r209, %r4432, %r4427;
	ld.global.u8 	%r4433, [%rd149+836];
	ld.global.u8 	%r4434, [%rd149+837];
	shl.b32 	%r4435, %r4434, 8;
	or.b32  	%r4436, %r4435, %r4433;
	ld.global.u8 	%r4437, [%rd149+838];
	shl.b32 	%r4438, %r4437, 16;
	ld.global.u8 	%r4439, [%rd149+839];
	shl.b32 	%r4440, %r4439, 24;
	or.b32  	%r4441, %r4440, %r4438;
	or.b32  	%r210, %r4441, %r4436;
	ld.global.u8 	%r4442, [%rd149+840];
	ld.global.u8 	%r4443, [%rd149+841];
	shl.b32 	%r4444, %r4443, 8;
	or.b32  	%r4445, %r4444, %r4442;
	ld.global.u8 	%r4446, [%rd149+842];
	shl.b32 	%r4447, %r4446, 16;
	ld.global.u8 	%r4448, [%rd149+843];
	shl.b32 	%r4449, %r4448, 24;
	or.b32  	%r4450, %r4449, %r4447;
	or.b32  	%r211, %r4450, %r4445;
	ld.global.u8 	%r4451, [%rd149+844];
	ld.global.u8 	%r4452, [%rd149+845];
	shl.b32 	%r4453, %r4452, 8;
	or.b32  	%r4454, %r4453, %r4451;
	ld.global.u8 	%r4455, [%rd149+846];
	shl.b32 	%r4456, %r4455, 16;
	ld.global.u8 	%r4457, [%rd149+847];
	shl.b32 	%r4458, %r4457, 24;
	or.b32  	%r4459, %r4458, %r4456;
	or.b32  	%r212, %r4459, %r4454;
	ld.global.u8 	%r4460, [%rd149+848];
	ld.global.u8 	%r4461, [%rd149+849];
	shl.b32 	%r4462, %r4461, 8;
	or.b32  	%r4463, %r4462, %r4460;
	ld.global.u8 	%r4464, [%rd149+850];
	shl.b32 	%r4465, %r4464, 16;
	ld.global.u8 	%r4466, [%rd149+851];
	shl.b32 	%r4467, %r4466, 24;
	or.b32  	%r4468, %r4467, %r4465;
	or.b32  	%r213, %r4468, %r4463;
	ld.global.u8 	%r4469, [%rd149+852];
	ld.global.u8 	%r4470, [%rd149+853];
	shl.b32 	%r4471, %r4470, 8;
	or.b32  	%r4472, %r4471, %r4469;
	ld.global.u8 	%r4473, [%rd149+854];
	shl.b32 	%r4474, %r4473, 16;
	ld.global.u8 	%r4475, [%rd149+855];
	shl.b32 	%r4476, %r4475, 24;
	or.b32  	%r4477, %r4476, %r4474;
	or.b32  	%r214, %r4477, %r4472;
	ld.global.u8 	%r4478, [%rd149+856];
	ld.global.u8 	%r4479, [%rd149+857];
	shl.b32 	%r4480, %r4479, 8;
	or.b32  	%r4481, %r4480, %r4478;
	ld.global.u8 	%r4482, [%rd149+858];
	shl.b32 	%r4483, %r4482, 16;
	ld.global.u8 	%r4484, [%rd149+859];
	shl.b32 	%r4485, %r4484, 24;
	or.b32  	%r4486, %r4485, %r4483;
	or.b32  	%r215, %r4486, %r4481;
	ld.global.u8 	%r4487, [%rd149+860];
	ld.global.u8 	%r4488, [%rd149+861];
	shl.b32 	%r4489, %r4488, 8;
	or.b32  	%r4490, %r4489, %r4487;
	ld.global.u8 	%r4491, [%rd149+862];
	shl.b32 	%r4492, %r4491, 16;
	ld.global.u8 	%r4493, [%rd149+863];
	shl.b32 	%r4494, %r4493, 24;
	or.b32  	%r4495, %r4494, %r4492;
	or.b32  	%r216, %r4495, %r4490;
	ld.global.u8 	%r4496, [%rd149+864];
	ld.global.u8 	%r4497, [%rd149+865];
	shl.b32 	%r4498, %r4497, 8;
	or.b32  	%r4499, %r4498, %r4496;
	ld.global.u8 	%r4500, [%rd149+866];
	shl.b32 	%r4501, %r4500, 16;
	ld.global.u8 	%r4502, [%rd149+867];
	shl.b32 	%r4503, %r4502, 24;
	or.b32  	%r4504, %r4503, %r4501;
	or.b32  	%r217, %r4504, %r4499;
	ld.global.u8 	%r4505, [%rd149+868];
	ld.global.u8 	%r4506, [%rd149+869];
	shl.b32 	%r4507, %r4506, 8;
	or.b32  	%r4508, %r4507, %r4505;
	ld.global.u8 	%r4509, [%rd149+870];
	shl.b32 	%r4510, %r4509, 16;
	ld.global.u8 	%r4511, [%rd149+871];
	shl.b32 	%r4512, %r4511, 24;
	or.b32  	%r4513, %r4512, %r4510;
	or.b32  	%r218, %r4513, %r4508;
	ld.global.u8 	%r4514, [%rd149+872];
	ld.global.u8 	%r4515, [%rd149+873];
	shl.b32 	%r4516, %r4515, 8;
	or.b32  	%r4517, %r4516, %r4514;
	ld.global.u8 	%r4518, [%rd149+874];
	shl.b32 	%r4519, %r4518, 16;
	ld.global.u8 	%r4520, [%rd149+875];
	shl.b32 	%r4521, %r4520, 24;
	or.b32  	%r4522, %r4521, %r4519;
	or.b32  	%r219, %r4522, %r4517;
	ld.global.u8 	%r4523, [%rd149+876];
	ld.global.u8 	%r4524, [%rd149+877];
	shl.b32 	%r4525, %r4524, 8;
	or.b32  	%r4526, %r4525, %r4523;
	ld.global.u8 	%r4527, [%rd149+878];
	shl.b32 	%r4528, %r4527, 16;
	ld.global.u8 	%r4529, [%rd149+879];
	shl.b32 	%r4530, %r4529, 24;
	or.b32  	%r4531, %r4530, %r4528;
	or.b32  	%r220, %r4531, %r4526;
	ld.global.u8 	%r4532, [%rd149+880];
	ld.global.u8 	%r4533, [%rd149+881];
	shl.b32 	%r4534, %r4533, 8;
	or.b32  	%r4535, %r4534, %r4532;
	ld.global.u8 	%r4536, [%rd149+882];
	shl.b32 	%r4537, %r4536, 16;
	ld.global.u8 	%r4538, [%rd149+883];
	shl.b32 	%r4539, %r4538, 24;
	or.b32  	%r4540, %r4539, %r4537;
	or.b32  	%r221, %r4540, %r4535;
	ld.global.u8 	%r4541, [%rd149+884];
	ld.global.u8 	%r4542, [%rd149+885];
	shl.b32 	%r4543, %r4542, 8;
	or.b32  	%r4544, %r4543, %r4541;
	ld.global.u8 	%r4545, [%rd149+886];
	shl.b32 	%r4546, %r4545, 16;
	ld.global.u8 	%r4547, [%rd149+887];
	shl.b32 	%r4548, %r4547, 24;
	or.b32  	%r4549, %r4548, %r4546;
	or.b32  	%r222, %r4549, %r4544;
	ld.global.u8 	%r4550, [%rd149+888];
	ld.global.u8 	%r4551, [%rd149+889];
	shl.b32 	%r4552, %r4551, 8;
	or.b32  	%r4553, %r4552, %r4550;
	ld.global.u8 	%r4554, [%rd149+890];
	shl.b32 	%r4555, %r4554, 16;
	ld.global.u8 	%r4556, [%rd149+891];
	shl.b32 	%r4557, %r4556, 24;
	or.b32  	%r4558, %r4557, %r4555;
	or.b32  	%r223, %r4558, %r4553;
	ld.global.u8 	%r4559, [%rd149+892];
	ld.global.u8 	%r4560, [%rd149+893];
	shl.b32 	%r4561, %r4560, 8;
	or.b32  	%r4562, %r4561, %r4559;
	ld.global.u8 	%r4563, [%rd149+894];
	shl.b32 	%r4564, %r4563, 16;
	ld.global.u8 	%r4565, [%rd149+895];
	shl.b32 	%r4566, %r4565, 24;
	or.b32  	%r4567, %r4566, %r4564;
	or.b32  	%r224, %r4567, %r4562;
	ld.global.u8 	%r4568, [%rd149+896];
	ld.global.u8 	%r4569, [%rd149+897];
	shl.b32 	%r4570, %r4569, 8;
	or.b32  	%r4571, %r4570, %r4568;
	ld.global.u8 	%r4572, [%rd149+898];
	shl.b32 	%r4573, %r4572, 16;
	ld.global.u8 	%r4574, [%rd149+899];
	shl.b32 	%r4575, %r4574, 24;
	or.b32  	%r4576, %r4575, %r4573;
	or.b32  	%r225, %r4576, %r4571;
	ld.global.u8 	%r4577, [%rd149+900];
	ld.global.u8 	%r4578, [%rd149+901];
	shl.b32 	%r4579, %r4578, 8;
	or.b32  	%r4580, %r4579, %r4577;
	ld.global.u8 	%r4581, [%rd149+902];
	shl.b32 	%r4582, %r4581, 16;
	ld.global.u8 	%r4583, [%rd149+903];
	shl.b32 	%r4584, %r4583, 24;
	or.b32  	%r4585, %r4584, %r4582;
	or.b32  	%r226, %r4585, %r4580;
	ld.global.u8 	%r4586, [%rd149+904];
	ld.global.u8 	%r4587, [%rd149+905];
	shl.b32 	%r4588, %r4587, 8;
	or.b32  	%r4589, %r4588, %r4586;
	ld.global.u8 	%r4590, [%rd149+906];
	shl.b32 	%r4591, %r4590, 16;
	ld.global.u8 	%r4592, [%rd149+907];
	shl.b32 	%r4593, %r4592, 24;
	or.b32  	%r4594, %r4593, %r4591;
	or.b32  	%r227, %r4594, %r4589;
	ld.global.u8 	%r4595, [%rd149+908];
	ld.global.u8 	%r4596, [%rd149+909];
	shl.b32 	%r4597, %r4596, 8;
	or.b32  	%r4598, %r4597, %r4595;
	ld.global.u8 	%r4599, [%rd149+910];
	shl.b32 	%r4600, %r4599, 16;
	ld.global.u8 	%r4601, [%rd149+911];
	shl.b32 	%r4602, %r4601, 24;
	or.b32  	%r4603, %r4602, %r4600;
	or.b32  	%r228, %r4603, %r4598;
	ld.global.u8 	%r4604, [%rd149+912];
	ld.global.u8 	%r4605, [%rd149+913];
	shl.b32 	%r4606, %r4605, 8;
	or.b32  	%r4607, %r4606, %r4604;
	ld.global.u8 	%r4608, [%rd149+914];
	shl.b32 	%r4609, %r4608, 16;
	ld.global.u8 	%r4610, [%rd149+915];
	shl.b32 	%r4611, %r4610, 24;
	or.b32  	%r4612, %r4611, %r4609;
	or.b32  	%r229, %r4612, %r4607;
	ld.global.u8 	%r4613, [%rd149+916];
	ld.global.u8 	%r4614, [%rd149+917];
	shl.b32 	%r4615, %r4614, 8;
	or.b32  	%r4616, %r4615, %r4613;
	ld.global.u8 	%r4617, [%rd149+918];
	shl.b32 	%r4618, %r4617, 16;
	ld.global.u8 	%r4619, [%rd149+919];
	shl.b32 	%r4620, %r4619, 24;
	or.b32  	%r4621, %r4620, %r4618;
	or.b32  	%r230, %r4621, %r4616;
	ld.global.u8 	%r4622, [%rd149+920];
	ld.global.u8 	%r4623, [%rd149+921];
	shl.b32 	%r4624, %r4623, 8;
	or.b32  	%r4625, %r4624, %r4622;
	ld.global.u8 	%r4626, [%rd149+922];
	shl.b32 	%r4627, %r4626, 16;
	ld.global.u8 	%r4628, [%rd149+923];
	shl.b32 	%r4629, %r4628, 24;
	or.b32  	%r4630, %r4629, %r4627;
	or.b32  	%r231, %r4630, %r4625;
	ld.global.u8 	%r4631, [%rd149+924];
	ld.global.u8 	%r4632, [%rd149+925];
	shl.b32 	%r4633, %r4632, 8;
	or.b32  	%r4634, %r4633, %r4631;
	ld.global.u8 	%r4635, [%rd149+926];
	shl.b32 	%r4636, %r4635, 16;
	ld.global.u8 	%r4637, [%rd149+927];
	shl.b32 	%r4638, %r4637, 24;
	or.b32  	%r4639, %r4638, %r4636;
	or.b32  	%r232, %r4639, %r4634;
	ld.global.u8 	%r4640, [%rd149+928];
	ld.global.u8 	%r4641, [%rd149+929];
	shl.b32 	%r4642, %r4641, 8;
	or.b32  	%r4643, %r4642, %r4640;
	ld.global.u8 	%r4644, [%rd149+930];
	shl.b32 	%r4645, %r4644, 16;
	ld.global.u8 	%r4646, [%rd149+931];
	shl.b32 	%r4647, %r4646, 24;
	or.b32  	%r4648, %r4647, %r4645;
	or.b32  	%r233, %r4648, %r4643;
	ld.global.u8 	%r4649, [%rd149+932];
	ld.global.u8 	%r4650, [%rd149+933];
	shl.b32 	%r4651, %r4650, 8;
	or.b32  	%r4652, %r4651, %r4649;
	ld.global.u8 	%r4653, [%rd149+934];
	shl.b32 	%r4654, %r4653, 16;
	ld.global.u8 	%r4655, [%rd149+935];
	shl.b32 	%r4656, %r4655, 24;
	or.b32  	%r4657, %r4656, %r4654;
	or.b32  	%r234, %r4657, %r4652;
	ld.global.u8 	%r4658, [%rd149+936];
	ld.global.u8 	%r4659, [%rd149+937];
	shl.b32 	%r4660, %r4659, 8;
	or.b32  	%r4661, %r4660, %r4658;
	ld.global.u8 	%r4662, [%rd149+938];
	shl.b32 	%r4663, %r4662, 16;
	ld.global.u8 	%r4664, [%rd149+939];
	shl.b32 	%r4665, %r4664, 24;
	or.b32  	%r4666, %r4665, %r4663;
	or.b32  	%r235, %r4666, %r4661;
	ld.global.u8 	%r4667, [%rd149+940];
	ld.global.u8 	%r4668, [%rd149+941];
	shl.b32 	%r4669, %r4668, 8;
	or.b32  	%r4670, %r4669, %r4667;
	ld.global.u8 	%r4671, [%rd149+942];
	shl.b32 	%r4672, %r4671, 16;
	ld.global.u8 	%r4673, [%rd149+943];
	shl.b32 	%r4674, %r4673, 24;
	or.b32  	%r4675, %r4674, %r4672;
	or.b32  	%r236, %r4675, %r4670;
	ld.global.u8 	%r4676, [%rd149+944];
	ld.global.u8 	%r4677, [%rd149+945];
	shl.b32 	%r4678, %r4677, 8;
	or.b32  	%r4679, %r4678, %r4676;
	ld.global.u8 	%r4680, [%rd149+946];
	shl.b32 	%r4681, %r4680, 16;
	ld.global.u8 	%r4682, [%rd149+947];
	shl.b32 	%r4683, %r4682, 24;
	or.b32  	%r4684, %r4683, %r4681;
	or.b32  	%r237, %r4684, %r4679;
	ld.global.u8 	%r4685, [%rd149+948];
	ld.global.u8 	%r4686, [%rd149+949];
	shl.b32 	%r4687, %r4686, 8;
	or.b32  	%r4688, %r4687, %r4685;
	ld.global.u8 	%r4689, [%rd149+950];
	shl.b32 	%r4690, %r4689, 16;
	ld.global.u8 	%r4691, [%rd149+951];
	shl.b32 	%r4692, %r4691, 24;
	or.b32  	%r4693, %r4692, %r4690;
	or.b32  	%r238, %r4693, %r4688;
	ld.global.u8 	%r4694, [%rd149+952];
	ld.global.u8 	%r4695, [%rd149+953];
	shl.b32 	%r4696, %r4695, 8;
	or.b32  	%r4697, %r4696, %r4694;
	ld.global.u8 	%r4698, [%rd149+954];
	shl.b32 	%r4699, %r4698, 16;
	ld.global.u8 	%r4700, [%rd149+955];
	shl.b32 	%r4701, %r4700, 24;
	or.b32  	%r4702, %r4701, %r4699;
	or.b32  	%r239, %r4702, %r4697;
	ld.global.u8 	%r4703, [%rd149+956];
	ld.global.u8 	%r4704, [%rd149+957];
	shl.b32 	%r4705, %r4704, 8;
	or.b32  	%r4706, %r4705, %r4703;
	ld.global.u8 	%r4707, [%rd149+958];
	shl.b32 	%r4708, %r4707, 16;
	ld.global.u8 	%r4709, [%rd149+959];
	shl.b32 	%r4710, %r4709, 24;
	or.b32  	%r4711, %r4710, %r4708;
	or.b32  	%r240, %r4711, %r4706;
	ld.global.u8 	%r4712, [%rd149+960];
	ld.global.u8 	%r4713, [%rd149+961];
	shl.b32 	%r4714, %r4713, 8;
	or.b32  	%r4715, %r4714, %r4712;
	ld.global.u8 	%r4716, [%rd149+962];
	shl.b32 	%r4717, %r4716, 16;
	ld.global.u8 	%r4718, [%rd149+963];
	shl.b32 	%r4719, %r4718, 24;
	or.b32  	%r4720, %r4719, %r4717;
	or.b32  	%r241, %r4720, %r4715;
	ld.global.u8 	%r4721, [%rd149+964];
	ld.global.u8 	%r4722, [%rd149+965];
	shl.b32 	%r4723, %r4722, 8;
	or.b32  	%r4724, %r4723, %r4721;
	ld.global.u8 	%r4725, [%rd149+966];
	shl.b32 	%r4726, %r4725, 16;
	ld.global.u8 	%r4727, [%rd149+967];
	shl.b32 	%r4728, %r4727, 24;
	or.b32  	%r4729, %r4728, %r4726;
	or.b32  	%r242, %r4729, %r4724;
	ld.global.u8 	%r4730, [%rd149+968];
	ld.global.u8 	%r4731, [%rd149+969];
	shl.b32 	%r4732, %r4731, 8;
	or.b32  	%r4733, %r4732, %r4730;
	ld.global.u8 	%r4734, [%rd149+970];
	shl.b32 	%r4735, %r4734, 16;
	ld.global.u8 	%r4736, [%rd149+971];
	shl.b32 	%r4737, %r4736, 24;
	or.b32  	%r4738, %r4737, %r4735;
	or.b32  	%r243, %r4738, %r4733;
	ld.global.u8 	%r4739, [%rd149+972];
	ld.global.u8 	%r4740, [%rd149+973];
	shl.b32 	%r4741, %r4740, 8;
	or.b32  	%r4742, %r4741, %r4739;
	ld.global.u8 	%r4743, [%rd149+974];
	shl.b32 	%r4744, %r4743, 16;
	ld.global.u8 	%r4745, [%rd149+975];
	shl.b32 	%r4746, %r4745, 24;
	or.b32  	%r4747, %r4746, %r4744;
	or.b32  	%r244, %r4747, %r4742;
	ld.global.u8 	%r4748, [%rd149+976];
	ld.global.u8 	%r4749, [%rd149+977];
	shl.b32 	%r4750, %r4749, 8;
	or.b32  	%r4751, %r4750, %r4748;
	ld.global.u8 	%r4752, [%rd149+978];
	shl.b32 	%r4753, %r4752, 16;
	ld.global.u8 	%r4754, [%rd149+979];
	shl.b32 	%r4755, %r4754, 24;
	or.b32  	%r4756, %r4755, %r4753;
	or.b32  	%r245, %r4756, %r4751;
	ld.global.u8 	%r4757, [%rd149+980];
	ld.global.u8 	%r4758, [%rd149+981];
	shl.b32 	%r4759, %r4758, 8;
	or.b32  	%r4760, %r4759, %r4757;
	ld.global.u8 	%r4761, [%rd149+982];
	shl.b32 	%r4762, %r4761, 16;
	ld.global.u8 	%r4763, [%rd149+983];
	shl.b32 	%r4764, %r4763, 24;
	or.b32  	%r4765, %r4764, %r4762;
	or.b32  	%r246, %r4765, %r4760;
	ld.global.u8 	%r4766, [%rd149+984];
	ld.global.u8 	%r4767, [%rd149+985];
	shl.b32 	%r4768, %r4767, 8;
	or.b32  	%r4769, %r4768, %r4766;
	ld.global.u8 	%r4770, [%rd149+986];
	shl.b32 	%r4771, %r4770, 16;
	ld.global.u8 	%r4772, [%rd149+987];
	shl.b32 	%r4773, %r4772, 24;
	or.b32  	%r4774, %r4773, %r4771;
	or.b32  	%r247, %r4774, %r4769;
	ld.global.u8 	%r4775, [%rd149+988];
	ld.global.u8 	%r4776, [%rd149+989];
	shl.b32 	%r4777, %r4776, 8;
	or.b32  	%r4778, %r4777, %r4775;
	ld.global.u8 	%r4779, [%rd149+990];
	shl.b32 	%r4780, %r4779, 16;
	ld.global.u8 	%r4781, [%rd149+991];
	shl.b32 	%r4782, %r4781, 24;
	or.b32  	%r4783, %r4782, %r4780;
	or.b32  	%r248, %r4783, %r4778;
	ld.global.u8 	%r4784, [%rd149+992];
	ld.global.u8 	%r4785, [%rd149+993];
	shl.b32 	%r4786, %r4785, 8;
	or.b32  	%r4787, %r4786, %r4784;
	ld.global.u8 	%r4788, [%rd149+994];
	shl.b32 	%r4789, %r4788, 16;
	ld.global.u8 	%r4790, [%rd149+995];
	shl.b32 	%r4791, %r4790, 24;
	or.b32  	%r4792, %r4791, %r4789;
	or.b32  	%r249, %r4792, %r4787;
	ld.global.u8 	%r4793, [%rd149+996];
	ld.global.u8 	%r4794, [%rd149+997];
	shl.b32 	%r4795, %r4794, 8;
	or.b32  	%r4796, %r4795, %r4793;
	ld.global.u8 	%r4797, [%rd149+998];
	shl.b32 	%r4798, %r4797, 16;
	ld.global.u8 	%r4799, [%rd149+999];
	shl.b32 	%r4800, %r4799, 24;
	or.b32  	%r4801, %r4800, %r4798;
	or.b32  	%r250, %r4801, %r4796;
	ld.global.u8 	%r4802, [%rd149+1000];
	ld.global.u8 	%r4803, [%rd149+1001];
	shl.b32 	%r4804, %r4803, 8;
	or.b32  	%r4805, %r4804, %r4802;
	ld.global.u8 	%r4806, [%rd149+1002];
	shl.b32 	%r4807, %r4806, 16;
	ld.global.u8 	%r4808, [%rd149+1003];
	shl.b32 	%r4809, %r4808, 24;
	or.b32  	%r4810, %r4809, %r4807;
	or.b32  	%r251, %r4810, %r4805;
	ld.global.u8 	%r4811, [%rd149+1004];
	ld.global.u8 	%r4812, [%rd149+1005];
	shl.b32 	%r4813, %r4812, 8;
	or.b32  	%r4814, %r4813, %r4811;
	ld.global.u8 	%r4815, [%rd149+1006];
	shl.b32 	%r4816, %r4815, 16;
	ld.global.u8 	%r4817, [%rd149+1007];
	shl.b32 	%r4818, %r4817, 24;
	or.b32  	%r4819, %r4818, %r4816;
	or.b32  	%r252, %r4819, %r4814;
	ld.global.u8 	%r4820, [%rd149+1008];
	ld.global.u8 	%r4821, [%rd149+1009];
	shl.b32 	%r4822, %r4821, 8;
	or.b32  	%r4823, %r4822, %r4820;
	ld.global.u8 	%r4824, [%rd149+1010];
	shl.b32 	%r4825, %r4824, 16;
	ld.global.u8 	%r4826, [%rd149+1011];
	shl.b32 	%r4827, %r4826, 24;
	or.b32  	%r4828, %r4827, %r4825;
	or.b32  	%r253, %r4828, %r4823;
	ld.global.u8 	%r4829, [%rd149+1012];
	ld.global.u8 	%r4830, [%rd149+1013];
	shl.b32 	%r4831, %r4830, 8;
	or.b32  	%r4832, %r4831, %r4829;
	ld.global.u8 	%r4833, [%rd149+1014];
	shl.b32 	%r4834, %r4833, 16;
	ld.global.u8 	%r4835, [%rd149+1015];
	shl.b32 	%r4836, %r4835, 24;
	or.b32  	%r4837, %r4836, %r4834;
	or.b32  	%r254, %r4837, %r4832;
	ld.global.u8 	%r4838, [%rd149+1016];
	ld.global.u8 	%r4839, [%rd149+1017];
	shl.b32 	%r4840, %r4839, 8;
	or.b32  	%r4841, %r4840, %r4838;
	ld.global.u8 	%r4842, [%rd149+1018];
	shl.b32 	%r4843, %r4842, 16;
	ld.global.u8 	%r4844, [%rd149+1019];
	shl.b32 	%r4845, %r4844, 24;
	or.b32  	%r4846, %r4845, %r4843;
	or.b32  	%r255, %r4846, %r4841;
	ld.global.u8 	%r4847, [%rd149+1020];
	ld.global.u8 	%r4848, [%rd149+1021];
	shl.b32 	%r4849, %r4848, 8;
	or.b32  	%r4850, %r4849, %r4847;
	ld.global.u8 	%r4851, [%rd149+1022];
	shl.b32 	%r4852, %r4851, 16;
	ld.global.u8 	%r4853, [%rd149+1023];
	shl.b32 	%r4854, %r4853, 24;
	or.b32  	%r4855, %r4854, %r4852;
	or.b32  	%r256, %r4855, %r4850;
	ld.global.u8 	%r4856, [%rd149+1024];
	ld.global.u8 	%r4857, [%rd149+1025];
	shl.b32 	%r4858, %r4857, 8;
	or.b32  	%r4859, %r4858, %r4856;
	ld.global.u8 	%r4860, [%rd149+1026];
	shl.b32 	%r4861, %r4860, 16;
	ld.global.u8 	%r4862, [%rd149+1027];
	shl.b32 	%r4863, %r4862, 24;
	or.b32  	%r4864, %r4863, %r4861;
	or.b32  	%r257, %r4864, %r4859;
	ld.global.u8 	%r4865, [%rd149+1028];
	ld.global.u8 	%r4866, [%rd149+1029];
	shl.b32 	%r4867, %r4866, 8;
	or.b32  	%r4868, %r4867, %r4865;
	ld.global.u8 	%r4869, [%rd149+1030];
	shl.b32 	%r4870, %r4869, 16;
	ld.global.u8 	%r4871, [%rd149+1031];
	shl.b32 	%r4872, %r4871, 24;
	or.b32  	%r4873, %r4872, %r4870;
	or.b32  	%r258, %r4873, %r4868;
	ld.global.u8 	%r4874, [%rd149+1032];
	ld.global.u8 	%r4875, [%rd149+1033];
	shl.b32 	%r4876, %r4875, 8;
	or.b32  	%r4877, %r4876, %r4874;
	ld.global.u8 	%r4878, [%rd149+1034];
	shl.b32 	%r4879, %r4878, 16;
	ld.global.u8 	%r4880, [%rd149+1035];
	shl.b32 	%r4881, %r4880, 24;
	or.b32  	%r4882, %r4881, %r4879;
	or.b32  	%r259, %r4882, %r4877;
	ld.global.u8 	%r4883, [%rd149+1036];
	ld.global.u8 	%r4884, [%rd149+1037];
	shl.b32 	%r4885, %r4884, 8;
	or.b32  	%r4886, %r4885, %r4883;
	ld.global.u8 	%r4887, [%rd149+1038];
	shl.b32 	%r4888, %r4887, 16;
	ld.global.u8 	%r4889, [%rd149+1039];
	shl.b32 	%r4890, %r4889, 24;
	or.b32  	%r4891, %r4890, %r4888;
	or.b32  	%r260, %r4891, %r4886;
	ld.global.u8 	%r4892, [%rd149+1040];
	ld.global.u8 	%r4893, [%rd149+1041];
	shl.b32 	%r4894, %r4893, 8;
	or.b32  	%r4895, %r4894, %r4892;
	ld.global.u8 	%r4896, [%rd149+1042];
	shl.b32 	%r4897, %r4896, 16;
	ld.global.u8 	%r4898, [%rd149+1043];
	shl.b32 	%r4899, %r4898, 24;
	or.b32  	%r4900, %r4899, %r4897;
	or.b32  	%r261, %r4900, %r4895;
	ld.global.u8 	%r4901, [%rd149+1044];
	ld.global.u8 	%r4902, [%rd149+1045];
	shl.b32 	%r4903, %r4902, 8;
	or.b32  	%r4904, %r4903, %r4901;
	ld.global.u8 	%r4905, [%rd149+1046];
	shl.b32 	%r4906, %r4905, 16;
	ld.global.u8 	%r4907, [%rd149+1047];
	shl.b32 	%r4908, %r4907, 24;
	or.b32  	%r4909, %r4908, %r4906;
	or.b32  	%r262, %r4909, %r4904;
	ld.global.u8 	%r4910, [%rd149+1048];
	ld.global.u8 	%r4911, [%rd149+1049];
	shl.b32 	%r4912, %r4911, 8;
	or.b32  	%r4913, %r4912, %r4910;
	ld.global.u8 	%r4914, [%rd149+1050];
	shl.b32 	%r4915, %r4914, 16;
	ld.global.u8 	%r4916, [%rd149+1051];
	shl.b32 	%r4917, %r4916, 24;
	or.b32  	%r4918, %r4917, %r4915;
	or.b32  	%r263, %r4918, %r4913;
	ld.global.u8 	%r4919, [%rd149+1052];
	ld.global.u8 	%r4920, [%rd149+1053];
	shl.b32 	%r4921, %r4920, 8;
	or.b32  	%r4922, %r4921, %r4919;
	ld.global.u8 	%r4923, [%rd149+1054];
	shl.b32 	%r4924, %r4923, 16;
	ld.global.u8 	%r4925, [%rd149+1055];
	shl.b32 	%r4926, %r4925, 24;
	or.b32  	%r4927, %r4926, %r4924;
	or.b32  	%r264, %r4927, %r4922;
	ld.global.u8 	%r4928, [%rd149+1056];
	ld.global.u8 	%r4929, [%rd149+1057];
	shl.b32 	%r4930, %r4929, 8;
	or.b32  	%r4931, %r4930, %r4928;
	ld.global.u8 	%r4932, [%rd149+1058];
	shl.b32 	%r4933, %r4932, 16;
	ld.global.u8 	%r4934, [%rd149+1059];
	shl.b32 	%r4935, %r4934, 24;
	or.b32  	%r4936, %r4935, %r4933;
	or.b32  	%r265, %r4936, %r4931;
	ld.global.u8 	%r4937, [%rd149+1060];
	ld.global.u8 	%r4938, [%rd149+1061];
	shl.b32 	%r4939, %r4938, 8;
	or.b32  	%r4940, %r4939, %r4937;
	ld.global.u8 	%r4941, [%rd149+1062];
	shl.b32 	%r4942, %r4941, 16;
	ld.global.u8 	%r4943, [%rd149+1063];
	shl.b32 	%r4944, %r4943, 24;
	or.b32  	%r4945, %r4944, %r4942;
	or.b32  	%r266, %r4945, %r4940;
	ld.global.u8 	%r4946, [%rd149+1064];
	ld.global.u8 	%r4947, [%rd149+1065];
	shl.b32 	%r4948, %r4947, 8;
	or.b32  	%r4949, %r4948, %r4946;
	ld.global.u8 	%r4950, [%rd149+1066];
	shl.b32 	%r4951, %r4950, 16;
	ld.global.u8 	%r4952, [%rd149+1067];
	shl.b32 	%r4953, %r4952, 24;
	or.b32  	%r4954, %r4953, %r4951;
	or.b32  	%r267, %r4954, %r4949;
	ld.global.u8 	%r4955, [%rd149+1068];
	ld.global.u8 	%r4956, [%rd149+1069];
	shl.b32 	%r4957, %r4956, 8;
	or.b32  	%r4958, %r4957, %r4955;
	ld.global.u8 	%r4959, [%rd149+1070];
	shl.b32 	%r4960, %r4959, 16;
	ld.global.u8 	%r4961, [%rd149+1071];
	shl.b32 	%r4962, %r4961, 24;
	or.b32  	%r4963, %r4962, %r4960;
	or.b32  	%r268, %r4963, %r4958;
	ld.global.u8 	%r4964, [%rd149+1072];
	ld.global.u8 	%r4965, [%rd149+1073];
	shl.b32 	%r4966, %r4965, 8;
	or.b32  	%r4967, %r4966, %r4964;
	ld.global.u8 	%r4968, [%rd149+1074];
	shl.b32 	%r4969, %r4968, 16;
	ld.global.u8 	%r4970, [%rd149+1075];
	shl.b32 	%r4971, %r4970, 24;
	or.b32  	%r4972, %r4971, %r4969;
	or.b32  	%r269, %r4972, %r4967;
	ld.global.u8 	%r4973, [%rd149+1076];
	ld.global.u8 	%r4974, [%rd149+1077];
	shl.b32 	%r4975, %r4974, 8;
	or.b32  	%r4976, %r4975, %r4973;
	ld.global.u8 	%r4977, [%rd149+1078];
	shl.b32 	%r4978, %r4977, 16;
	ld.global.u8 	%r4979, [%rd149+1079];
	shl.b32 	%r4980, %r4979, 24;
	or.b32  	%r4981, %r4980, %r4978;
	or.b32  	%r270, %r4981, %r4976;
	ld.global.u8 	%r4982, [%rd149+1080];
	ld.global.u8 	%r4983, [%rd149+1081];
	shl.b32 	%r4984, %r4983, 8;
	or.b32  	%r4985, %r4984, %r4982;
	ld.global.u8 	%r4986, [%rd149+1082];
	shl.b32 	%r4987, %r4986, 16;
	ld.global.u8 	%r4988, [%rd149+1083];
	shl.b32 	%r4989, %r4988, 24;
	or.b32  	%r4990, %r4989, %r4987;
	or.b32  	%r271, %r4990, %r4985;
	ld.global.u8 	%r4991, [%rd149+1084];
	ld.global.u8 	%r4992, [%rd149+1085];
	shl.b32 	%r4993, %r4992, 8;
	or.b32  	%r4994, %r4993, %r4991;
	ld.global.u8 	%r4995, [%rd149+1086];
	shl.b32 	%r4996, %r4995, 16;
	ld.global.u8 	%r4997, [%rd149+1087];
	shl.b32 	%r4998, %r4997, 24;
	or.b32  	%r4999, %r4998, %r4996;
	or.b32  	%r272, %r4999, %r4994;
	ld.global.u8 	%r5000, [%rd149+1088];
	ld.global.u8 	%r5001, [%rd149+1089];
	shl.b32 	%r5002, %r5001, 8;
	or.b32  	%r5003, %r5002, %r5000;
	ld.global.u8 	%r5004, [%rd149+1090];
	shl.b32 	%r5005, %r5004, 16;
	ld.global.u8 	%r5006, [%rd149+1091];
	shl.b32 	%r5007, %r5006, 24;
	or.b32  	%r5008, %r5007, %r5005;
	or.b32  	%r273, %r5008, %r5003;
	ld.global.u8 	%r5009, [%rd149+1092];
	ld.global.u8 	%r5010, [%rd149+1093];
	shl.b32 	%r5011, %r5010, 8;
	or.b32  	%r5012, %r5011, %r5009;
	ld.global.u8 	%r5013, [%rd149+1094];
	shl.b32 	%r5014, %r5013, 16;
	ld.global.u8 	%r5015, [%rd149+1095];
	shl.b32 	%r5016, %r5015, 24;
	or.b32  	%r5017, %r5016, %r5014;
	or.b32  	%r274, %r5017, %r5012;
	ld.global.u8 	%r5018, [%rd149+1096];
	ld.global.u8 	%r5019, [%rd149+1097];
	shl.b32 	%r5020, %r5019, 8;
	or.b32  	%r5021, %r5020, %r5018;
	ld.global.u8 	%r5022, [%rd149+1098];
	shl.b32 	%r5023, %r5022, 16;
	ld.global.u8 	%r5024, [%rd149+1099];
	shl.b32 	%r5025, %r5024, 24;
	or.b32  	%r5026, %r5025, %r5023;
	or.b32  	%r275, %r5026, %r5021;
	ld.global.u8 	%r5027, [%rd149+1100];
	ld.global.u8 	%r5028, [%rd149+1101];
	shl.b32 	%r5029, %r5028, 8;
	or.b32  	%r5030, %r5029, %r5027;
	ld.global.u8 	%r5031, [%rd149+1102];
	shl.b32 	%r5032, %r5031, 16;
	ld.global.u8 	%r5033, [%rd149+1103];
	shl.b32 	%r5034, %r5033, 24;
	or.b32  	%r5035, %r5034, %r5032;
	or.b32  	%r276, %r5035, %r5030;
	ld.global.u8 	%r5036, [%rd149+1104];
	ld.global.u8 	%r5037, [%rd149+1105];
	shl.b32 	%r5038, %r5037, 8;
	or.b32  	%r5039, %r5038, %r5036;
	ld.global.u8 	%r5040, [%rd149+1106];
	shl.b32 	%r5041, %r5040, 16;
	ld.global.u8 	%r5042, [%rd149+1107];
	shl.b32 	%r5043, %r5042, 24;
	or.b32  	%r5044, %r5043, %r5041;
	or.b32  	%r277, %r5044, %r5039;
	ld.global.u8 	%r5045, [%rd149+1108];
	ld.global.u8 	%r5046, [%rd149+1109];
	shl.b32 	%r5047, %r5046, 8;
	or.b32  	%r5048, %r5047, %r5045;
	ld.global.u8 	%r5049, [%rd149+1110];
	shl.b32 	%r5050, %r5049, 16;
	ld.global.u8 	%r5051, [%rd149+1111];
	shl.b32 	%r5052, %r5051, 24;
	or.b32  	%r5053, %r5052, %r5050;
	or.b32  	%r278, %r5053, %r5048;
	ld.global.u8 	%r5054, [%rd149+1112];
	ld.global.u8 	%r5055, [%rd149+1113];
	shl.b32 	%r5056, %r5055, 8;
	or.b32  	%r5057, %r5056, %r5054;
	ld.global.u8 	%r5058, [%rd149+1114];
	shl.b32 	%r5059, %r5058, 16;
	ld.global.u8 	%r5060, [%rd149+1115];
	shl.b32 	%r5061, %r5060, 24;
	or.b32  	%r5062, %r5061, %r5059;
	or.b32  	%r279, %r5062, %r5057;
	ld.global.u8 	%r5063, [%rd149+1116];
	ld.global.u8 	%r5064, [%rd149+1117];
	shl.b32 	%r5065, %r5064, 8;
	or.b32  	%r5066, %r5065, %r5063;
	ld.global.u8 	%r5067, [%rd149+1118];
	shl.b32 	%r5068, %r5067, 16;
	ld.global.u8 	%r5069, [%rd149+1119];
	shl.b32 	%r5070, %r5069, 24;
	or.b32  	%r5071, %r5070, %r5068;
	or.b32  	%r280, %r5071, %r5066;
	ld.global.u8 	%r5072, [%rd149+1120];
	ld.global.u8 	%r5073, [%rd149+1121];
	shl.b32 	%r5074, %r5073, 8;
	or.b32  	%r5075, %r5074, %r5072;
	ld.global.u8 	%r5076, [%rd149+1122];
	shl.b32 	%r5077, %r5076, 16;
	ld.global.u8 	%r5078, [%rd149+1123];
	shl.b32 	%r5079, %r5078, 24;
	or.b32  	%r5080, %r5079, %r5077;
	or.b32  	%r281, %r5080, %r5075;
	ld.global.u8 	%r5081, [%rd149+1124];
	ld.global.u8 	%r5082, [%rd149+1125];
	shl.b32 	%r5083, %r5082, 8;
	or.b32  	%r5084, %r5083, %r5081;
	ld.global.u8 	%r5085, [%rd149+1126];
	shl.b32 	%r5086, %r5085, 16;
	ld.global.u8 	%r5087, [%rd149+1127];
	shl.b32 	%r5088, %r5087, 24;
	or.b32  	%r5089, %r5088, %r5086;
	or.b32  	%r282, %r5089, %r5084;
	ld.global.u8 	%r5090, [%rd149+1128];
	ld.global.u8 	%r5091, [%rd149+1129];
	shl.b32 	%r5092, %r5091, 8;
	or.b32  	%r5093, %r5092, %r5090;
	ld.global.u8 	%r5094, [%rd149+1130];
	shl.b32 	%r5095, %r5094, 16;
	ld.global.u8 	%r5096, [%rd149+1131];
	shl.b32 	%r5097, %r5096, 24;
	or.b32  	%r5098, %r5097, %r5095;
	or.b32  	%r283, %r5098, %r5093;
	ld.global.u8 	%r5099, [%rd149+1132];
	ld.global.u8 	%r5100, [%rd149+1133];
	shl.b32 	%r5101, %r5100, 8;
	or.b32  	%r5102, %r5101, %r5099;
	ld.global.u8 	%r5103, [%rd149+1134];
	shl.b32 	%r5104, %r5103, 16;
	ld.global.u8 	%r5105, [%rd149+1135];
	shl.b32 	%r5106, %r5105, 24;
	or.b32  	%r5107, %r5106, %r5104;
	or.b32  	%r284, %r5107, %r5102;
	ld.global.u8 	%r5108, [%rd149+1136];
	ld.global.u8 	%r5109, [%rd149+1137];
	shl.b32 	%r5110, %r5109, 8;
	or.b32  	%r5111, %r5110, %r5108;
	ld.global.u8 	%r5112, [%rd149+1138];
	shl.b32 	%r5113, %r5112, 16;
	ld.global.u8 	%r5114, [%rd149+1139];
	shl.b32 	%r5115, %r5114, 24;
	or.b32  	%r5116, %r5115, %r5113;
	or.b32  	%r285, %r5116, %r5111;
	ld.global.u8 	%r5117, [%rd149+1140];
	ld.global.u8 	%r5118, [%rd149+1141];
	shl.b32 	%r5119, %r5118, 8;
	or.b32  	%r5120, %r5119, %r5117;
	ld.global.u8 	%r5121, [%rd149+1142];
	shl.b32 	%r5122, %r5121, 16;
	ld.global.u8 	%r5123, [%rd149+1143];
	shl.b32 	%r5124, %r5123, 24;
	or.b32  	%r5125, %r5124, %r5122;
	or.b32  	%r286, %r5125, %r5120;
	ld.global.u8 	%r5126, [%rd149+1144];
	ld.global.u8 	%r5127, [%rd149+1145];
	shl.b32 	%r5128, %r5127, 8;
	or.b32  	%r5129, %r5128, %r5126;
	ld.global.u8 	%r5130, [%rd149+1146];
	shl.b32 	%r5131, %r5130, 16;
	ld.global.u8 	%r5132, [%rd149+1147];
	shl.b32 	%r5133, %r5132, 24;
	or.b32  	%r5134, %r5133, %r5131;
	or.b32  	%r287, %r5134, %r5129;
	ld.global.u8 	%r5135, [%rd149+1148];
	ld.global.u8 	%r5136, [%rd149+1149];
	shl.b32 	%r5137, %r5136, 8;
	or.b32  	%r5138, %r5137, %r5135;
	ld.global.u8 	%r5139, [%rd149+1150];
	shl.b32 	%r5140, %r5139, 16;
	ld.global.u8 	%r5141, [%rd149+1151];
	shl.b32 	%r5142, %r5141, 24;
	or.b32  	%r5143, %r5142, %r5140;
	or.b32  	%r288, %r5143, %r5138;
	ld.global.u8 	%r5144, [%rd149+1152];
	ld.global.u8 	%r5145, [%rd149+1153];
	shl.b32 	%r5146, %r5145, 8;
	or.b32  	%r5147, %r5146, %r5144;
	ld.global.u8 	%r5148, [%rd149+1154];
	shl.b32 	%r5149, %r5148, 16;
	ld.global.u8 	%r5150, [%rd149+1155];
	shl.b32 	%r5151, %r5150, 24;
	or.b32  	%r5152, %r5151, %r5149;
	or.b32  	%r289, %r5152, %r5147;
	ld.global.u8 	%r5153, [%rd149+1156];
	ld.global.u8 	%r5154, [%rd149+1157];
	shl.b32 	%r5155, %r5154, 8;
	or.b32  	%r5156, %r5155, %r5153;
	ld.global.u8 	%r5157, [%rd149+1158];
	shl.b32 	%r5158, %r5157, 16;
	ld.global.u8 	%r5159, [%rd149+1159];
	shl.b32 	%r5160, %r5159, 24;
	or.b32  	%r5161, %r5160, %r5158;
	or.b32  	%r290, %r5161, %r5156;
	ld.global.u8 	%r5162, [%rd149+1160];
	ld.global.u8 	%r5163, [%rd149+1161];
	shl.b32 	%r5164, %r5163, 8;
	or.b32  	%r5165, %r5164, %r5162;
	ld.global.u8 	%r5166, [%rd149+1162];
	shl.b32 	%r5167, %r5166, 16;
	ld.global.u8 	%r5168, [%rd149+1163];
	shl.b32 	%r5169, %r5168, 24;
	or.b32  	%r5170, %r5169, %r5167;
	or.b32  	%r291, %r5170, %r5165;
	ld.global.u8 	%r5171, [%rd149+1164];
	ld.global.u8 	%r5172, [%rd149+1165];
	shl.b32 	%r5173, %r5172, 8;
	or.b32  	%r5174, %r5173, %r5171;
	ld.global.u8 	%r5175, [%rd149+1166];
	shl.b32 	%r5176, %r5175, 16;
	ld.global.u8 	%r5177, [%rd149+1167];
	shl.b32 	%r5178, %r5177, 24;
	or.b32  	%r5179, %r5178, %r5176;
	or.b32  	%r292, %r5179, %r5174;
	ld.global.u8 	%r5180, [%rd149+1168];
	ld.global.u8 	%r5181, [%rd149+1169];
	shl.b32 	%r5182, %r5181, 8;
	or.b32  	%r5183, %r5182, %r5180;
	ld.global.u8 	%r5184, [%rd149+1170];
	shl.b32 	%r5185, %r5184, 16;
	ld.global.u8 	%r5186, [%rd149+1171];
	shl.b32 	%r5187, %r5186, 24;
	or.b32  	%r5188, %r5187, %r5185;
	or.b32  	%r293, %r5188, %r5183;
	ld.global.u8 	%r5189, [%rd149+1172];
	ld.global.u8 	%r5190, [%rd149+1173];
	shl.b32 	%r5191, %r5190, 8;
	or.b32  	%r5192, %r5191, %r5189;
	ld.global.u8 	%r5193, [%rd149+1174];
	shl.b32 	%r5194, %r5193, 16;
	ld.global.u8 	%r5195, [%rd149+1175];
	shl.b32 	%r5196, %r5195, 24;
	or.b32  	%r5197, %r5196, %r5194;
	or.b32  	%r294, %r5197, %r5192;
	ld.global.u8 	%r5198, [%rd149+1176];
	ld.global.u8 	%r5199, [%rd149+1177];
	shl.b32 	%r5200, %r5199, 8;
	or.b32  	%r5201, %r5200, %r5198;
	ld.global.u8 	%r5202, [%rd149+1178];
	shl.b32 	%r5203, %r5202, 16;
	ld.global.u8 	%r5204, [%rd149+1179];
	shl.b32 	%r5205, %r5204, 24;
	or.b32  	%r5206, %r5205, %r5203;
	or.b32  	%r295, %r5206, %r5201;
	ld.global.u8 	%r5207, [%rd149+1180];
	ld.global.u8 	%r5208, [%rd149+1181];
	shl.b32 	%r5209, %r5208, 8;
	or.b32  	%r5210, %r5209, %r5207;
	ld.global.u8 	%r5211, [%rd149+1182];
	shl.b32 	%r5212, %r5211, 16;
	ld.global.u8 	%r5213, [%rd149+1183];
	shl.b32 	%r5214, %r5213, 24;
	or.b32  	%r5215, %r5214, %r5212;
	or.b32  	%r296, %r5215, %r5210;
	ld.global.u8 	%r5216, [%rd149+1184];
	ld.global.u8 	%r5217, [%rd149+1185];
	shl.b32 	%r5218, %r5217, 8;
	or.b32  	%r5219, %r5218, %r5216;
	ld.global.u8 	%r5220, [%rd149+1186];
	shl.b32 	%r5221, %r5220, 16;
	ld.global.u8 	%r5222, [%rd149+1187];
	shl.b32 	%r5223, %r5222, 24;
	or.b32  	%r5224, %r5223, %r5221;
	or.b32  	%r297, %r5224, %r5219;
	ld.global.u8 	%r5225, [%rd149+1188];
	ld.global.u8 	%r5226, [%rd149+1189];
	shl.b32 	%r5227, %r5226, 8;
	or.b32  	%r5228, %r5227, %r5225;
	ld.global.u8 	%r5229, [%rd149+1190];
	shl.b32 	%r5230, %r5229, 16;
	ld.global.u8 	%r5231, [%rd149+1191];
	shl.b32 	%r5232, %r5231, 24;
	or.b32  	%r5233, %r5232, %r5230;
	or.b32  	%r298, %r5233, %r5228;
	ld.global.u8 	%r5234, [%rd149+1192];
	ld.global.u8 	%r5235, [%rd149+1193];
	shl.b32 	%r5236, %r5235, 8;
	or.b32  	%r5237, %r5236, %r5234;
	ld.global.u8 	%r5238, [%rd149+1194];
	shl.b32 	%r5239, %r5238, 16;
	ld.global.u8 	%r5240, [%rd149+1195];
	shl.b32 	%r5241, %r5240, 24;
	or.b32  	%r5242, %r5241, %r5239;
	or.b32  	%r299, %r5242, %r5237;
	ld.global.u8 	%r5243, [%rd149+1196];
	ld.global.u8 	%r5244, [%rd149+1197];
	shl.b32 	%r5245, %r5244, 8;
	or.b32  	%r5246, %r5245, %r5243;
	ld.global.u8 	%r5247, [%rd149+1198];
	shl.b32 	%r5248, %r5247, 16;
	ld.global.u8 	%r5249, [%rd149+1199];
	shl.b32 	%r5250, %r5249, 24;
	or.b32  	%r5251, %r5250, %r5248;
	or.b32  	%r300, %r5251, %r5246;
	ld.global.u8 	%r5252, [%rd149+1200];
	ld.global.u8 	%r5253, [%rd149+1201];
	shl.b32 	%r5254, %r5253, 8;
	or.b32  	%r5255, %r5254, %r5252;
	ld.global.u8 	%r5256, [%rd149+1202];
	shl.b32 	%r5257, %r5256, 16;
	ld.global.u8 	%r5258, [%rd149+1203];
	shl.b32 	%r5259, %r5258, 24;
	or.b32  	%r5260, %r5259, %r5257;
	or.b32  	%r301, %r5260, %r5255;
	ld.global.u8 	%r5261, [%rd149+1204];
	ld.global.u8 	%r5262, [%rd149+1205];
	shl.b32 	%r5263, %r5262, 8;
	or.b32  	%r5264, %r5263, %r5261;
	ld.global.u8 	%r5265, [%rd149+1206];
	shl.b32 	%r5266, %r5265, 16;
	ld.global.u8 	%r5267, [%rd149+1207];
	shl.b32 	%r5268, %r5267, 24;
	or.b32  	%r5269, %r5268, %r5266;
	or.b32  	%r302, %r5269, %r5264;
	ld.global.u8 	%r5270, [%rd149+1208];
	ld.global.u8 	%r5271, [%rd149+1209];
	shl.b32 	%r5272, %r5271, 8;
	or.b32  	%r5273, %r5272, %r5270;
	ld.global.u8 	%r5274, [%rd149+1210];
	shl.b32 	%r5275, %r5274, 16;
	ld.global.u8 	%r5276, [%rd149+1211];
	shl.b32 	%r5277, %r5276, 24;
	or.b32  	%r5278, %r5277, %r5275;
	or.b32  	%r303, %r5278, %r5273;
	ld.global.u8 	%r5279, [%rd149+1212];
	ld.global.u8 	%r5280, [%rd149+1213];
	shl.b32 	%r5281, %r5280, 8;
	or.b32  	%r5282, %r5281, %r5279;
	ld.global.u8 	%r5283, [%rd149+1214];
	shl.b32 	%r5284, %r5283, 16;
	ld.global.u8 	%r5285, [%rd149+1215];
	shl.b32 	%r5286, %r5285, 24;
	or.b32  	%r5287, %r5286, %r5284;
	or.b32  	%r304, %r5287, %r5282;
	ld.global.u8 	%r5288, [%rd149+1216];
	ld.global.u8 	%r5289, [%rd149+1217];
	shl.b32 	%r5290, %r5289, 8;
	or.b32  	%r5291, %r5290, %r5288;
	ld.global.u8 	%r5292, [%rd149+1218];
	shl.b32 	%r5293, %r5292, 16;
	ld.global.u8 	%r5294, [%rd149+1219];
	shl.b32 	%r5295, %r5294, 24;
	or.b32  	%r5296, %r5295, %r5293;
	or.b32  	%r305, %r5296, %r5291;
	ld.global.u8 	%r5297, [%rd149+1220];
	ld.global.u8 	%r5298, [%rd149+1221];
	shl.b32 	%r5299, %r5298, 8;
	or.b32  	%r5300, %r5299, %r5297;
	ld.global.u8 	%r5301, [%rd149+1222];
	shl.b32 	%r5302, %r5301, 16;
	ld.global.u8 	%r5303, [%rd149+1223];
	shl.b32 	%r5304, %r5303, 24;
	or.b32  	%r5305, %r5304, %r5302;
	or.b32  	%r306, %r5305, %r5300;
	ld.global.u8 	%r5306, [%rd149+1224];
	ld.global.u8 	%r5307, [%rd149+1225];
	shl.b32 	%r5308, %r5307, 8;
	or.b32  	%r5309, %r5308, %r5306;
	ld.global.u8 	%r5310, [%rd149+1226];
	shl.b32 	%r5311, %r5310, 16;
	ld.global.u8 	%r5312, [%rd149+1227];
	shl.b32 	%r5313, %r5312, 24;
	or.b32  	%r5314, %r5313, %r5311;
	or.b32  	%r307, %r5314, %r5309;
	ld.global.u8 	%r5315, [%rd149+1228];
	ld.global.u8 	%r5316, [%rd149+1229];
	shl.b32 	%r5317, %r5316, 8;
	or.b32  	%r5318, %r5317, %r5315;
	ld.global.u8 	%r5319, [%rd149+1230];
	shl.b32 	%r5320, %r5319, 16;
	ld.global.u8 	%r5321, [%rd149+1231];
	shl.b32 	%r5322, %r5321, 24;
	or.b32  	%r5323, %r5322, %r5320;
	or.b32  	%r308, %r5323, %r5318;
	ld.global.u8 	%r5324, [%rd149+1232];
	ld.global.u8 	%r5325, [%rd149+1233];
	shl.b32 	%r5326, %r5325, 8;
	or.b32  	%r5327, %r5326, %r5324;
	ld.global.u8 	%r5328, [%rd149+1234];
	shl.b32 	%r5329, %r5328, 16;
	ld.global.u8 	%r5330, [%rd149+1235];
	shl.b32 	%r5331, %r5330, 24;
	or.b32  	%r5332, %r5331, %r5329;
	or.b32  	%r309, %r5332, %r5327;
	ld.global.u8 	%r5333, [%rd149+1236];
	ld.global.u8 	%r5334, [%rd149+1237];
	shl.b32 	%r5335, %r5334, 8;
	or.b32  	%r5336, %r5335, %r5333;
	ld.global.u8 	%r5337, [%rd149+1238];
	shl.b32 	%r5338, %r5337, 16;
	ld.global.u8 	%r5339, [%rd149+1239];
	shl.b32 	%r5340, %r5339, 24;
	or.b32  	%r5341, %r5340, %r5338;
	or.b32  	%r310, %r5341, %r5336;
	ld.global.u8 	%r5342, [%rd149+1240];
	ld.global.u8 	%r5343, [%rd149+1241];
	shl.b32 	%r5344, %r5343, 8;
	or.b32  	%r5345, %r5344, %r5342;
	ld.global.u8 	%r5346, [%rd149+1242];
	shl.b32 	%r5347, %r5346, 16;
	ld.global.u8 	%r5348, [%rd149+1243];
	shl.b32 	%r5349, %r5348, 24;
	or.b32  	%r5350, %r5349, %r5347;
	or.b32  	%r311, %r5350, %r5345;
	ld.global.u8 	%r5351, [%rd149+1244];
	ld.global.u8 	%r5352, [%rd149+1245];
	shl.b32 	%r5353, %r5352, 8;
	or.b32  	%r5354, %r5353, %r5351;
	ld.global.u8 	%r5355, [%rd149+1246];
	shl.b32 	%r5356, %r5355, 16;
	ld.global.u8 	%r5357, [%rd149+1247];
	shl.b32 	%r5358, %r5357, 24;
	or.b32  	%r5359, %r5358, %r5356;
	or.b32  	%r312, %r5359, %r5354;
	ld.global.u8 	%r5360, [%rd149+1248];
	ld.global.u8 	%r5361, [%rd149+1249];
	shl.b32 	%r5362, %r5361, 8;
	or.b32  	%r5363, %r5362, %r5360;
	ld.global.u8 	%r5364, [%rd149+1250];
	shl.b32 	%r5365, %r5364, 16;
	ld.global.u8 	%r5366, [%rd149+1251];
	shl.b32 	%r5367, %r5366, 24;
	or.b32  	%r5368, %r5367, %r5365;
	or.b32  	%r313, %r5368, %r5363;
	ld.global.u8 	%r5369, [%rd149+1252];
	ld.global.u8 	%r5370, [%rd149+1253];
	shl.b32 	%r5371, %r5370, 8;
	or.b32  	%r5372, %r5371, %r5369;
	ld.global.u8 	%r5373, [%rd149+1254];
	shl.b32 	%r5374, %r5373, 16;
	ld.global.u8 	%r5375, [%rd149+1255];
	shl.b32 	%r5376, %r5375, 24;
	or.b32  	%r5377, %r5376, %r5374;
	or.b32  	%r314, %r5377, %r5372;
	ld.global.u8 	%r5378, [%rd149+1256];
	ld.global.u8 	%r5379, [%rd149+1257];
	shl.b32 	%r5380, %r5379, 8;
	or.b32  	%r5381, %r5380, %r5378;
	ld.global.u8 	%r5382, [%rd149+1258];
	shl.b32 	%r5383, %r5382, 16;
	ld.global.u8 	%r5384, [%rd149+1259];
	shl.b32 	%r5385, %r5384, 24;
	or.b32  	%r5386, %r5385, %r5383;
	or.b32  	%r315, %r5386, %r5381;
	ld.global.u8 	%r5387, [%rd149+1260];
	ld.global.u8 	%r5388, [%rd149+1261];
	shl.b32 	%r5389, %r5388, 8;
	or.b32  	%r5390, %r5389, %r5387;
	ld.global.u8 	%r5391, [%rd149+1262];
	shl.b32 	%r5392, %r5391, 16;
	ld.global.u8 	%r5393, [%rd149+1263];
	shl.b32 	%r5394, %r5393, 24;
	or.b32  	%r5395, %r5394, %r5392;
	or.b32  	%r316, %r5395, %r5390;
	ld.global.u8 	%r5396, [%rd149+1264];
	ld.global.u8 	%r5397, [%rd149+1265];
	shl.b32 	%r5398, %r5397, 8;
	or.b32  	%r5399, %r5398, %r5396;
	ld.global.u8 	%r5400, [%rd149+1266];
	shl.b32 	%r5401, %r5400, 16;
	ld.global.u8 	%r5402, [%rd149+1267];
	shl.b32 	%r5403, %r5402, 24;
	or.b32  	%r5404, %r5403, %r5401;
	or.b32  	%r317, %r5404, %r5399;
	ld.global.u8 	%r5405, [%rd149+1268];
	ld.global.u8 	%r5406, [%rd149+1269];
	shl.b32 	%r5407, %r5406, 8;
	or.b32  	%r5408, %r5407, %r5405;
	ld.global.u8 	%r5409, [%rd149+1270];
	shl.b32 	%r5410, %r5409, 16;
	ld.global.u8 	%r5411, [%rd149+1271];
	shl.b32 	%r5412, %r5411, 24;
	or.b32  	%r5413, %r5412, %r5410;
	or.b32  	%r318, %r5413, %r5408;
	ld.global.u8 	%r5414, [%rd149+1272];
	ld.global.u8 	%r5415, [%rd149+1273];
	shl.b32 	%r5416, %r5415, 8;
	or.b32  	%r5417, %r5416, %r5414;
	ld.global.u8 	%r5418, [%rd149+1274];
	shl.b32 	%r5419, %r5418, 16;
	ld.global.u8 	%r5420, [%rd149+1275];
	shl.b32 	%r5421, %r5420, 24;
	or.b32  	%r5422, %r5421, %r5419;
	or.b32  	%r319, %r5422, %r5417;
	ld.global.u8 	%r5423, [%rd149+1276];
	ld.global.u8 	%r5424, [%rd149+1277];
	shl.b32 	%r5425, %r5424, 8;
	or.b32  	%r5426, %r5425, %r5423;
	ld.global.u8 	%r5427, [%rd149+1278];
	shl.b32 	%r5428, %r5427, 16;
	ld.global.u8 	%r5429, [%rd149+1279];
	shl.b32 	%r5430, %r5429, 24;
	or.b32  	%r5431, %r5430, %r5428;
	or.b32  	%r320, %r5431, %r5426;
	ld.global.u8 	%r5432, [%rd149+1280];
	ld.global.u8 	%r5433, [%rd149+1281];
	shl.b32 	%r5434, %r5433, 8;
	or.b32  	%r5435, %r5434, %r5432;
	ld.global.u8 	%r5436, [%rd149+1282];
	shl.b32 	%r5437, %r5436, 16;
	ld.global.u8 	%r5438, [%rd149+1283];
	shl.b32 	%r5439, %r5438, 24;
	or.b32  	%r5440, %r5439, %r5437;
	or.b32  	%r321, %r5440, %r5435;
	ld.global.u8 	%r5441, [%rd149+1284];
	ld.global.u8 	%r5442, [%rd149+1285];
	shl.b32 	%r5443, %r5442, 8;
	or.b32  	%r5444, %r5443, %r5441;
	ld.global.u8 	%r5445, [%rd149+1286];
	shl.b32 	%r5446, %r5445, 16;
	ld.global.u8 	%r5447, [%rd149+1287];
	shl.b32 	%r5448, %r5447, 24;
	or.b32  	%r5449, %r5448, %r5446;
	or.b32  	%r322, %r5449, %r5444;
	ld.global.u8 	%r5450, [%rd149+1288];
	ld.global.u8 	%r5451, [%rd149+1289];
	shl.b32 	%r5452, %r5451, 8;
	or.b32  	%r5453, %r5452, %r5450;
	ld.global.u8 	%r5454, [%rd149+1290];
	shl.b32 	%r5455, %r5454, 16;
	ld.global.u8 	%r5456, [%rd149+1291];
	shl.b32 	%r5457, %r5456, 24;
	or.b32  	%r5458, %r5457, %r5455;
	or.b32  	%r323, %r5458, %r5453;
	ld.global.u8 	%r5459, [%rd149+1292];
	ld.global.u8 	%r5460, [%rd149+1293];
	shl.b32 	%r5461, %r5460, 8;
	or.b32  	%r5462, %r5461, %r5459;
	ld.global.u8 	%r5463, [%rd149+1294];
	shl.b32 	%r5464, %r5463, 16;
	ld.global.u8 	%r5465, [%rd149+1295];
	shl.b32 	%r5466, %r5465, 24;
	or.b32  	%r5467, %r5466, %r5464;
	or.b32  	%r324, %r5467, %r5462;
	ld.global.u8 	%r5468, [%rd149+1296];
	ld.global.u8 	%r5469, [%rd149+1297];
	shl.b32 	%r5470, %r5469, 8;
	or.b32  	%r5471, %r5470, %r5468;
	ld.global.u8 	%r5472, [%rd149+1298];
	shl.b32 	%r5473, %r5472, 16;
	ld.global.u8 	%r5474, [%rd149+1299];
	shl.b32 	%r5475, %r5474, 24;
	or.b32  	%r5476, %r5475, %r5473;
	or.b32  	%r325, %r5476, %r5471;
	ld.global.u8 	%r5477, [%rd149+1300];
	ld.global.u8 	%r5478, [%rd149+1301];
	shl.b32 	%r5479, %r5478, 8;
	or.b32  	%r5480, %r5479, %r5477;
	ld.global.u8 	%r5481, [%rd149+1302];
	shl.b32 	%r5482, %r5481, 16;
	ld.global.u8 	%r5483, [%rd149+1303];
	shl.b32 	%r5484, %r5483, 24;
	or.b32  	%r5485, %r5484, %r5482;
	or.b32  	%r326, %r5485, %r5480;
	ld.global.u8 	%r5486, [%rd149+1304];
	ld.global.u8 	%r5487, [%rd149+1305];
	shl.b32 	%r5488, %r5487, 8;
	or.b32  	%r5489, %r5488, %r5486;
	ld.global.u8 	%r5490, [%rd149+1306];
	shl.b32 	%r5491, %r5490, 16;
	ld.global.u8 	%r5492, [%rd149+1307];
	shl.b32 	%r5493, %r5492, 24;
	or.b32  	%r5494, %r5493, %r5491;
	or.b32  	%r327, %r5494, %r5489;
	ld.global.u8 	%r5495, [%rd149+1308];
	ld.global.u8 	%r5496, [%rd149+1309];
	shl.b32 	%r5497, %r5496, 8;
	or.b32  	%r5498, %r5497, %r5495;
	ld.global.u8 	%r5499, [%rd149+1310];
	shl.b32 	%r5500, %r5499, 16;
	ld.global.u8 	%r5501, [%rd149+1311];
	shl.b32 	%r5502, %r5501, 24;
	or.b32  	%r5503, %r5502, %r5500;
	or.b32  	%r328, %r5503, %r5498;
	ld.global.u8 	%r5504, [%rd149+1312];
	ld.global.u8 	%r5505, [%rd149+1313];
	shl.b32 	%r5506, %r5505, 8;
	or.b32  	%r5507, %r5506, %r5504;
	ld.global.u8 	%r5508, [%rd149+1314];
	shl.b32 	%r5509, %r5508, 16;
	ld.global.u8 	%r5510, [%rd149+1315];
	shl.b32 	%r5511, %r5510, 24;
	or.b32  	%r5512, %r5511, %r5509;
	or.b32  	%r329, %r5512, %r5507;
	ld.global.u8 	%r5513, [%rd149+1316];
	ld.global.u8 	%r5514, [%rd149+1317];
	shl.b32 	%r5515, %r5514, 8;
	or.b32  	%r5516, %r5515, %r5513;
	ld.global.u8 	%r5517, [%rd149+1318];
	shl.b32 	%r5518, %r5517, 16;
	ld.global.u8 	%r5519, [%rd149+1319];
	shl.b32 	%r5520, %r5519, 24;
	or.b32  	%r5521, %r5520, %r5518;
	or.b32  	%r330, %r5521, %r5516;
	ld.global.u8 	%r5522, [%rd149+1320];
	ld.global.u8 	%r5523, [%rd149+1321];
	shl.b32 	%r5524, %r5523, 8;
	or.b32  	%r5525, %r5524, %r5522;
	ld.global.u8 	%r5526, [%rd149+1322];
	shl.b32 	%r5527, %r5526, 16;
	ld.global.u8 	%r5528, [%rd149+1323];
	shl.b32 	%r5529, %r5528, 24;
	or.b32  	%r5530, %r5529, %r5527;
	or.b32  	%r331, %r5530, %r5525;
	ld.global.u8 	%r5531, [%rd149+1324];
	ld.global.u8 	%r5532, [%rd149+1325];
	shl.b32 	%r5533, %r5532, 8;
	or.b32  	%r5534, %r5533, %r5531;
	ld.global.u8 	%r5535, [%rd149+1326];
	shl.b32 	%r5536, %r5535, 16;
	ld.global.u8 	%r5537, [%rd149+1327];
	shl.b32 	%r5538, %r5537, 24;
	or.b32  	%r5539, %r5538, %r5536;
	or.b32  	%r332, %r5539, %r5534;
	ld.global.u8 	%r5540, [%rd149+1328];
	ld.global.u8 	%r5541, [%rd149+1329];
	shl.b32 	%r5542, %r5541, 8;
	or.b32  	%r5543, %r5542, %r5540;
	ld.global.u8 	%r5544, [%rd149+1330];
	shl.b32 	%r5545, %r5544, 16;
	ld.global.u8 	%r5546, [%rd149+1331];
	shl.b32 	%r5547, %r5546, 24;
	or.b32  	%r5548, %r5547, %r5545;
	or.b32  	%r333, %r5548, %r5543;
	ld.global.u8 	%r5549, [%rd149+1332];
	ld.global.u8 	%r5550, [%rd149+1333];
	shl.b32 	%r5551, %r5550, 8;
	or.b32  	%r5552, %r5551, %r5549;
	ld.global.u8 	%r5553, [%rd149+1334];
	shl.b32 	%r5554, %r5553, 16;
	ld.global.u8 	%r5555, [%rd149+1335];
	shl.b32 	%r5556, %r5555, 24;
	or.b32  	%r5557, %r5556, %r5554;
	or.b32  	%r334, %r5557, %r5552;
	ld.global.u8 	%r5558, [%rd149+1336];
	ld.global.u8 	%r5559, [%rd149+1337];
	shl.b32 	%r5560, %r5559, 8;
	or.b32  	%r5561, %r5560, %r5558;
	ld.global.u8 	%r5562, [%rd149+1338];
	shl.b32 	%r5563, %r5562, 16;
	ld.global.u8 	%r5564, [%rd149+1339];
	shl.b32 	%r5565, %r5564, 24;
	or.b32  	%r5566, %r5565, %r5563;
	or.b32  	%r335, %r5566, %r5561;
	ld.global.u8 	%r5567, [%rd149+1340];
	ld.global.u8 	%r5568, [%rd149+1341];
	shl.b32 	%r5569, %r5568, 8;
	or.b32  	%r5570, %r5569, %r5567;
	ld.global.u8 	%r5571, [%rd149+1342];
	shl.b32 	%r5572, %r5571, 16;
	ld.global.u8 	%r5573, [%rd149+1343];
	shl.b32 	%r5574, %r5573, 24;
	or.b32  	%r5575, %r5574, %r5572;
	or.b32  	%r336, %r5575, %r5570;
	ld.global.u8 	%r5576, [%rd149+1344];
	ld.global.u8 	%r5577, [%rd149+1345];
	shl.b32 	%r5578, %r5577, 8;
	or.b32  	%r5579, %r5578, %r5576;
	ld.global.u8 	%r5580, [%rd149+1346];
	shl.b32 	%r5581, %r5580, 16;
	ld.global.u8 	%r5582, [%rd149+1347];
	shl.b32 	%r5583, %r5582, 24;
	or.b32  	%r5584, %r5583, %r5581;
	or.b32  	%r337, %r5584, %r5579;
	ld.global.u8 	%r5585, [%rd149+1348];
	ld.global.u8 	%r5586, [%rd149+1349];
	shl.b32 	%r5587, %r5586, 8;
	or.b32  	%r5588, %r5587, %r5585;
	ld.global.u8 	%r5589, [%rd149+1350];
	shl.b32 	%r5590, %r5589, 16;
	ld.global.u8 	%r5591, [%rd149+1351];
	shl.b32 	%r5592, %r5591, 24;
	or.b32  	%r5593, %r5592, %r5590;
	or.b32  	%r338, %r5593, %r5588;
	ld.global.u8 	%r5594, [%rd149+1352];
	ld.global.u8 	%r5595, [%rd149+1353];
	shl.b32 	%r5596, %r5595, 8;
	or.b32  	%r5597, %r5596, %r5594;
	ld.global.u8 	%r5598, [%rd149+1354];
	shl.b32 	%r5599, %r5598, 16;
	ld.global.u8 	%r5600, [%rd149+1355];
	shl.b32 	%r5601, %r5600, 24;
	or.b32  	%r5602, %r5601, %r5599;
	or.b32  	%r339, %r5602, %r5597;
	ld.global.u8 	%r5603, [%rd149+1356];
	ld.global.u8 	%r5604, [%rd149+1357];
	shl.b32 	%r5605, %r5604, 8;
	or.b32  	%r5606, %r5605, %r5603;
	ld.global.u8 	%r5607, [%rd149+1358];
	shl.b32 	%r5608, %r5607, 16;
	ld.global.u8 	%r5609, [%rd149+1359];
	shl.b32 	%r5610, %r5609, 24;
	or.b32  	%r5611, %r5610, %r5608;
	or.b32  	%r340, %r5611, %r5606;
	ld.global.u8 	%r5612, [%rd149+1360];
	ld.global.u8 	%r5613, [%rd149+1361];
	shl.b32 	%r5614, %r5613, 8;
	or.b32  	%r5615, %r5614, %r5612;
	ld.global.u8 	%r5616, [%rd149+1362];
	shl.b32 	%r5617, %r5616, 16;
	ld.global.u8 	%r5618, [%rd149+1363];
	shl.b32 	%r5619, %r5618, 24;
	or.b32  	%r5620, %r5619, %r5617;
	or.b32  	%r341, %r5620, %r5615;
	ld.global.u8 	%r5621, [%rd149+1364];
	ld.global.u8 	%r5622, [%rd149+1365];
	shl.b32 	%r5623, %r5622, 8;
	or.b32  	%r5624, %r5623, %r5621;
	ld.global.u8 	%r5625, [%rd149+1366];
	shl.b32 	%r5626, %r5625, 16;
	ld.global.u8 	%r5627, [%rd149+1367];
	shl.b32 	%r5628, %r5627, 24;
	or.b32  	%r5629, %r5628, %r5626;
	or.b32  	%r342, %r5629, %r5624;
	ld.global.u8 	%r5630, [%rd149+1368];
	ld.global.u8 	%r5631, [%rd149+1369];
	shl.b32 	%r5632, %r5631, 8;
	or.b32  	%r5633, %r5632, %r5630;
	ld.global.u8 	%r5634, [%rd149+1370];
	shl.b32 	%r5635, %r5634, 16;
	ld.global.u8 	%r5636, [%rd149+1371];
	shl.b32 	%r5637, %r5636, 24;
	or.b32  	%r5638, %r5637, %r5635;
	or.b32  	%r343, %r5638, %r5633;
	ld.global.u8 	%r5639, [%rd149+1372];
	ld.global.u8 	%r5640, [%rd149+1373];
	shl.b32 	%r5641, %r5640, 8;
	or.b32  	%r5642, %r5641, %r5639;
	ld.global.u8 	%r5643, [%rd149+1374];
	shl.b32 	%r5644, %r5643, 16;
	ld.global.u8 	%r5645, [%rd149+1375];
	shl.b32 	%r5646, %r5645, 24;
	or.b32  	%r5647, %r5646, %r5644;
	or.b32  	%r344, %r5647, %r5642;
	ld.global.u8 	%r5648, [%rd149+1376];
	ld.global.u8 	%r5649, [%rd149+1377];
	shl.b32 	%r5650, %r5649, 8;
	or.b32  	%r5651, %r5650, %r5648;
	ld.global.u8 	%r5652, [%rd149+1378];
	shl.b32 	%r5653, %r5652, 16;
	ld.global.u8 	%r5654, [%rd149+1379];
	shl.b32 	%r5655, %r5654, 24;
	or.b32  	%r5656, %r5655, %r5653;
	or.b32  	%r345, %r5656, %r5651;
	ld.global.u8 	%r5657, [%rd149+1380];
	ld.global.u8 	%r5658, [%rd149+1381];
	shl.b32 	%r5659, %r5658, 8;
	or.b32  	%r5660, %r5659, %r5657;
	ld.global.u8 	%r5661, [%rd149+1382];
	shl.b32 	%r5662, %r5661, 16;
	ld.global.u8 	%r5663, [%rd149+1383];
	shl.b32 	%r5664, %r5663, 24;
	or.b32  	%r5665, %r5664, %r5662;
	or.b32  	%r346, %r5665, %r5660;
	ld.global.u8 	%r5666, [%rd149+1384];
	ld.global.u8 	%r5667, [%rd149+1385];
	shl.b32 	%r5668, %r5667, 8;
	or.b32  	%r5669, %r5668, %r5666;
	ld.global.u8 	%r5670, [%rd149+1386];
	shl.b32 	%r5671, %r5670, 16;
	ld.global.u8 	%r5672, [%rd149+1387];
	shl.b32 	%r5673, %r5672, 24;
	or.b32  	%r5674, %r5673, %r5671;
	or.b32  	%r347, %r5674, %r5669;
	ld.global.u8 	%r5675, [%rd149+1388];
	ld.global.u8 	%r5676, [%rd149+1389];
	shl.b32 	%r5677, %r5676, 8;
	or.b32  	%r5678, %r5677, %r5675;
	ld.global.u8 	%r5679, [%rd149+1390];
	shl.b32 	%r5680, %r5679, 16;
	ld.global.u8 	%r5681, [%rd149+1391];
	shl.b32 	%r5682, %r5681, 24;
	or.b32  	%r5683, %r5682, %r5680;
	or.b32  	%r348, %r5683, %r5678;
	ld.global.u8 	%r5684, [%rd149+1392];
	ld.global.u8 	%r5685, [%rd149+1393];
	shl.b32 	%r5686, %r5685, 8;
	or.b32  	%r5687, %r5686, %r5684;
	ld.global.u8 	%r5688, [%rd149+1394];
	shl.b32 	%r5689, %r5688, 16;
	ld.global.u8 	%r5690, [%rd149+1395];
	shl.b32 	%r5691, %r5690, 24;
	or.b32  	%r5692, %r5691, %r5689;
	or.b32  	%r349, %r5692, %r5687;
	ld.global.u8 	%r5693, [%rd149+1396];
	ld.global.u8 	%r5694, [%rd149+1397];
	shl.b32 	%r5695, %r5694, 8;
	or.b32  	%r5696, %r5695, %r5693;
	ld.global.u8 	%r5697, [%rd149+1398];
	shl.b32 	%r5698, %r5697, 16;
	ld.global.u8 	%r5699, [%rd149+1399];
	shl.b32 	%r5700, %r5699, 24;
	or.b32  	%r5701, %r5700, %r5698;
	or.b32  	%r350, %r5701, %r5696;
	ld.global.u8 	%r5702, [%rd149+1400];
	ld.global.u8 	%r5703, [%rd149+1401];
	shl.b32 	%r5704, %r5703, 8;
	or.b32  	%r5705, %r5704, %r5702;
	ld.global.u8 	%r5706, [%rd149+1402];
	shl.b32 	%r5707, %r5706, 16;
	ld.global.u8 	%r5708, [%rd149+1403];
	shl.b32 	%r5709, %r5708, 24;
	or.b32  	%r5710, %r5709, %r5707;
	or.b32  	%r351, %r5710, %r5705;
	ld.global.u8 	%r5711, [%rd149+1404];
	ld.global.u8 	%r5712, [%rd149+1405];
	shl.b32 	%r5713, %r5712, 8;
	or.b32  	%r5714, %r5713, %r5711;
	ld.global.u8 	%r5715, [%rd149+1406];
	shl.b32 	%r5716, %r5715, 16;
	ld.global.u8 	%r5717, [%rd149+1407];
	shl.b32 	%r5718, %r5717, 24;
	or.b32  	%r5719, %r5718, %r5716;
	or.b32  	%r352, %r5719, %r5714;
	ld.global.u8 	%r5720, [%rd149+1408];
	ld.global.u8 	%r5721, [%rd149+1409];
	shl.b32 	%r5722, %r5721, 8;
	or.b32  	%r5723, %r5722, %r5720;
	ld.global.u8 	%r5724, [%rd149+1410];
	shl.b32 	%r5725, %r5724, 16;
	ld.global.u8 	%r5726, [%rd149+1411];
	shl.b32 	%r5727, %r5726, 24;
	or.b32  	%r5728, %r5727, %r5725;
	or.b32  	%r353, %r5728, %r5723;
	ld.global.u8 	%r5729, [%rd149+1412];
	ld.global.u8 	%r5730, [%rd149+1413];
	shl.b32 	%r5731, %r5730, 8;
	or.b32  	%r5732, %r5731, %r5729;
	ld.global.u8 	%r5733, [%rd149+1414];
	shl.b32 	%r5734, %r5733, 16;
	ld.global.u8 	%r5735, [%rd149+1415];
	shl.b32 	%r5736, %r5735, 24;
	or.b32  	%r5737, %r5736, %r5734;
	or.b32  	%r354, %r5737, %r5732;
	ld.global.u8 	%r5738, [%rd149+1416];
	ld.global.u8 	%r5739, [%rd149+1417];
	shl.b32 	%r5740, %r5739, 8;
	or.b32  	%r5741, %r5740, %r5738;
	ld.global.u8 	%r5742, [%rd149+1418];
	shl.b32 	%r5743, %r5742, 16;
	ld.global.u8 	%r5744, [%rd149+1419];
	shl.b32 	%r5745, %r5744, 24;
	or.b32  	%r5746, %r5745, %r5743;
	or.b32  	%r355, %r5746, %r5741;
	ld.global.u8 	%r5747, [%rd149+1420];
	ld.global.u8 	%r5748, [%rd149+1421];
	shl.b32 	%r5749, %r5748, 8;
	or.b32  	%r5750, %r5749, %r5747;
	ld.global.u8 	%r5751, [%rd149+1422];
	shl.b32 	%r5752, %r5751, 16;
	ld.global.u8 	%r5753, [%rd149+1423];
	shl.b32 	%r5754, %r5753, 24;
	or.b32  	%r5755, %r5754, %r5752;
	or.b32  	%r356, %r5755, %r5750;
	ld.global.u8 	%r5756, [%rd149+1424];
	ld.global.u8 	%r5757, [%rd149+1425];
	shl.b32 	%r5758, %r5757, 8;
	or.b32  	%r5759, %r5758, %r5756;
	ld.global.u8 	%r5760, [%rd149+1426];
	shl.b32 	%r5761, %r5760, 16;
	ld.global.u8 	%r5762, [%rd149+1427];
	shl.b32 	%r5763, %r5762, 24;
	or.b32  	%r5764, %r5763, %r5761;
	or.b32  	%r357, %r5764, %r5759;
	ld.global.u8 	%r5765, [%rd149+1428];
	ld.global.u8 	%r5766, [%rd149+1429];
	shl.b32 	%r5767, %r5766, 8;
	or.b32  	%r5768, %r5767, %r5765;
	ld.global.u8 	%r5769, [%rd149+1430];
	shl.b32 	%r5770, %r5769, 16;
	ld.global.u8 	%r5771, [%rd149+1431];
	shl.b32 	%r5772, %r5771, 24;
	or.b32  	%r5773, %r5772, %r5770;
	or.b32  	%r358, %r5773, %r5768;
	ld.global.u8 	%r5774, [%rd149+1432];
	ld.global.u8 	%r5775, [%rd149+1433];
	shl.b32 	%r5776, %r5775, 8;
	or.b32  	%r5777, %r5776, %r5774;
	ld.global.u8 	%r5778, [%rd149+1434];
	shl.b32 	%r5779, %r5778, 16;
	ld.global.u8 	%r5780, [%rd149+1435];
	shl.b32 	%r5781, %r5780, 24;
	or.b32  	%r5782, %r5781, %r5779;
	or.b32  	%r359, %r5782, %r5777;
	ld.global.u8 	%r5783, [%rd149+1436];
	ld.global.u8 	%r5784, [%rd149+1437];
	shl.b32 	%r5785, %r5784, 8;
	or.b32  	%r5786, %r5785, %r5783;
	ld.global.u8 	%r5787, [%rd149+1438];
	shl.b32 	%r5788, %r5787, 16;
	ld.global.u8 	%r5789, [%rd149+1439];
	shl.b32 	%r5790, %r5789, 24;
	or.b32  	%r5791, %r5790, %r5788;
	or.b32  	%r360, %r5791, %r5786;
	ld.global.u8 	%r5792, [%rd149+1440];
	ld.global.u8 	%r5793, [%rd149+1441];
	shl.b32 	%r5794, %r5793, 8;
	or.b32  	%r5795, %r5794, %r5792;
	ld.global.u8 	%r5796, [%rd149+1442];
	shl.b32 	%r5797, %r5796, 16;
	ld.global.u8 	%r5798, [%rd149+1443];
	shl.b32 	%r5799, %r5798, 24;
	or.b32  	%r5800, %r5799, %r5797;
	or.b32  	%r361, %r5800, %r5795;
	ld.global.u8 	%r5801, [%rd149+1444];
	ld.global.u8 	%r5802, [%rd149+1445];
	shl.b32 	%r5803, %r5802, 8;
	or.b32  	%r5804, %r5803, %r5801;
	ld.global.u8 	%r5805, [%rd149+1446];
	shl.b32 	%r5806, %r5805, 16;
	ld.global.u8 	%r5807, [%rd149+1447];
	shl.b32 	%r5808, %r5807, 24;
	or.b32  	%r5809, %r5808, %r5806;
	or.b32  	%r362, %r5809, %r5804;
	ld.global.u8 	%r5810, [%rd149+1448];
	ld.global.u8 	%r5811, [%rd149+1449];
	shl.b32 	%r5812, %r5811, 8;
	or.b32  	%r5813, %r5812, %r5810;
	ld.global.u8 	%r5814, [%rd149+1450];
	shl.b32 	%r5815, %r5814, 16;
	ld.global.u8 	%r5816, [%rd149+1451];
	shl.b32 	%r5817, %r5816, 24;
	or.b32  	%r5818, %r5817, %r5815;
	or.b32  	%r363, %r5818, %r5813;
	ld.global.u8 	%r5819, [%rd149+1452];
	ld.global.u8 	%r5820, [%rd149+1453];
	shl.b32 	%r5821, %r5820, 8;
	or.b32  	%r5822, %r5821, %r5819;
	ld.global.u8 	%r5823, [%rd149+1454];
	shl.b32 	%r5824, %r5823, 16;
	ld.global.u8 	%r5825, [%rd149+1455];
	shl.b32 	%r5826, %r5825, 24;
	or.b32  	%r5827, %r5826, %r5824;
	or.b32  	%r364, %r5827, %r5822;
	ld.global.u8 	%r5828, [%rd149+1456];
	ld.global.u8 	%r5829, [%rd149+1457];
	shl.b32 	%r5830, %r5829, 8;
	or.b32  	%r5831, %r5830, %r5828;
	ld.global.u8 	%r5832, [%rd149+1458];
	shl.b32 	%r5833, %r5832, 16;
	ld.global.u8 	%r5834, [%rd149+1459];
	shl.b32 	%r5835, %r5834, 24;
	or.b32  	%r5836, %r5835, %r5833;
	or.b32  	%r365, %r5836, %r5831;
	ld.global.u8 	%r5837, [%rd149+1460];
	ld.global.u8 	%r5838, [%rd149+1461];
	shl.b32 	%r5839, %r5838, 8;
	or.b32  	%r5840, %r5839, %r5837;
	ld.global.u8 	%r5841, [%rd149+1462];
	shl.b32 	%r5842, %r5841, 16;
	ld.global.u8 	%r5843, [%rd149+1463];
	shl.b32 	%r5844, %r5843, 24;
	or.b32  	%r5845, %r5844, %r5842;
	or.b32  	%r366, %r5845, %r5840;
	ld.global.u8 	%r5846, [%rd149+1464];
	ld.global.u8 	%r5847, [%rd149+1465];
	shl.b32 	%r5848, %r5847, 8;
	or.b32  	%r5849, %r5848, %r5846;
	ld.global.u8 	%r5850, [%rd149+1466];
	shl.b32 	%r5851, %r5850, 16;
	ld.global.u8 	%r5852, [%rd149+1467];
	shl.b32 	%r5853, %r5852, 24;
	or.b32  	%r5854, %r5853, %r5851;
	or.b32  	%r367, %r5854, %r5849;
	ld.global.u8 	%r5855, [%rd149+1468];
	ld.global.u8 	%r5856, [%rd149+1469];
	shl.b32 	%r5857, %r5856, 8;
	or.b32  	%r5858, %r5857, %r5855;
	ld.global.u8 	%r5859, [%rd149+1470];
	shl.b32 	%r5860, %r5859, 16;
	ld.global.u8 	%r5861, [%rd149+1471];
	shl.b32 	%r5862, %r5861, 24;
	or.b32  	%r5863, %r5862, %r5860;
	or.b32  	%r368, %r5863, %r5858;
	ld.global.u8 	%r5864, [%rd149+1472];
	ld.global.u8 	%r5865, [%rd149+1473];
	shl.b32 	%r5866, %r5865, 8;
	or.b32  	%r5867, %r5866, %r5864;
	ld.global.u8 	%r5868, [%rd149+1474];
	shl.b32 	%r5869, %r5868, 16;
	ld.global.u8 	%r5870, [%rd149+1475];
	shl.b32 	%r5871, %r5870, 24;
	or.b32  	%r5872, %r5871, %r5869;
	or.b32  	%r369, %r5872, %r5867;
	ld.global.u8 	%r5873, [%rd149+1476];
	ld.global.u8 	%r5874, [%rd149+1477];
	shl.b32 	%r5875, %r5874, 8;
	or.b32  	%r5876, %r5875, %r5873;
	ld.global.u8 	%r5877, [%rd149+1478];
	shl.b32 	%r5878, %r5877, 16;
	ld.global.u8 	%r5879, [%rd149+1479];
	shl.b32 	%r5880, %r5879, 24;
	or.b32  	%r5881, %r5880, %r5878;
	or.b32  	%r370, %r5881, %r5876;
	ld.global.u8 	%r5882, [%rd149+1480];
	ld.global.u8 	%r5883, [%rd149+1481];
	shl.b32 	%r5884, %r5883, 8;
	or.b32  	%r5885, %r5884, %r5882;
	ld.global.u8 	%r5886, [%rd149+1482];
	shl.b32 	%r5887, %r5886, 16;
	ld.global.u8 	%r5888, [%rd149+1483];
	shl.b32 	%r5889, %r5888, 24;
	or.b32  	%r5890, %r5889, %r5887;
	or.b32  	%r371, %r5890, %r5885;
	ld.global.u8 	%r5891, [%rd149+1484];
	ld.global.u8 	%r5892, [%rd149+1485];
	shl.b32 	%r5893, %r5892, 8;
	or.b32  	%r5894, %r5893, %r5891;
	ld.global.u8 	%r5895, [%rd149+1486];
	shl.b32 	%r5896, %r5895, 16;
	ld.global.u8 	%r5897, [%rd149+1487];
	shl.b32 	%r5898, %r5897, 24;
	or.b32  	%r5899, %r5898, %r5896;
	or.b32  	%r372, %r5899, %r5894;
	ld.global.u8 	%r5900, [%rd149+1488];
	ld.global.u8 	%r5901, [%rd149+1489];
	shl.b32 	%r5902, %r5901, 8;
	or.b32  	%r5903, %r5902, %r5900;
	ld.global.u8 	%r5904, [%rd149+1490];
	shl.b32 	%r5905, %r5904, 16;
	ld.global.u8 	%r5906, [%rd149+1491];
	shl.b32 	%r5907, %r5906, 24;
	or.b32  	%r5908, %r5907, %r5905;
	or.b32  	%r373, %r5908, %r5903;
	ld.global.u8 	%r5909, [%rd149+1492];
	ld.global.u8 	%r5910, [%rd149+1493];
	shl.b32 	%r5911, %r5910, 8;
	or.b32  	%r5912, %r5911, %r5909;
	ld.global.u8 	%r5913, [%rd149+1494];
	shl.b32 	%r5914, %r5913, 16;
	ld.global.u8 	%r5915, [%rd149+1495];
	shl.b32 	%r5916, %r5915, 24;
	or.b32  	%r5917, %r5916, %r5914;
	or.b32  	%r374, %r5917, %r5912;
	ld.global.u8 	%r5918, [%rd149+1496];
	ld.global.u8 	%r5919, [%rd149+1497];
	shl.b32 	%r5920, %r5919, 8;
	or.b32  	%r5921, %r5920, %r5918;
	ld.global.u8 	%r5922, [%rd149+1498];
	shl.b32 	%r5923, %r5922, 16;
	ld.global.u8 	%r5924, [%rd149+1499];
	shl.b32 	%r5925, %r5924, 24;
	or.b32  	%r5926, %r5925, %r5923;
	or.b32  	%r375, %r5926, %r5921;
	ld.global.u8 	%r5927, [%rd149+1500];
	ld.global.u8 	%r5928, [%rd149+1501];
	shl.b32 	%r5929, %r5928, 8;
	or.b32  	%r5930, %r5929, %r5927;
	ld.global.u8 	%r5931, [%rd149+1502];
	shl.b32 	%r5932, %r5931, 16;
	ld.global.u8 	%r5933, [%rd149+1503];
	shl.b32 	%r5934, %r5933, 24;
	or.b32  	%r5935, %r5934, %r5932;
	or.b32  	%r376, %r5935, %r5930;
	ld.global.u8 	%r5936, [%rd149+1504];
	ld.global.u8 	%r5937, [%rd149+1505];
	shl.b32 	%r5938, %r5937, 8;
	or.b32  	%r5939, %r5938, %r5936;
	ld.global.u8 	%r5940, [%rd149+1506];
	shl.b32 	%r5941, %r5940, 16;
	ld.global.u8 	%r5942, [%rd149+1507];
	shl.b32 	%r5943, %r5942, 24;
	or.b32  	%r5944, %r5943, %r5941;
	or.b32  	%r377, %r5944, %r5939;
	ld.global.u8 	%r5945, [%rd149+1508];
	ld.global.u8 	%r5946, [%rd149+1509];
	shl.b32 	%r5947, %r5946, 8;
	or.b32  	%r5948, %r5947, %r5945;
	ld.global.u8 	%r5949, [%rd149+1510];
	shl.b32 	%r5950, %r5949, 16;
	ld.global.u8 	%r5951, [%rd149+1511];
	shl.b32 	%r5952, %r5951, 24;
	or.b32  	%r5953, %r5952, %r5950;
	or.b32  	%r378, %r5953, %r5948;
	ld.global.u8 	%r5954, [%rd149+1512];
	ld.global.u8 	%r5955, [%rd149+1513];
	shl.b32 	%r5956, %r5955, 8;
	or.b32  	%r5957, %r5956, %r5954;
	ld.global.u8 	%r5958, [%rd149+1514];
	shl.b32 	%r5959, %r5958, 16;
	ld.global.u8 	%r5960, [%rd149+1515];
	shl.b32 	%r5961, %r5960, 24;
	or.b32  	%r5962, %r5961, %r5959;
	or.b32  	%r379, %r5962, %r5957;
	ld.global.u8 	%r5963, [%rd149+1516];
	ld.global.u8 	%r5964, [%rd149+1517];
	shl.b32 	%r5965, %r5964, 8;
	or.b32  	%r5966, %r5965, %r5963;
	ld.global.u8 	%r5967, [%rd149+1518];
	shl.b32 	%r5968, %r5967, 16;
	ld.global.u8 	%r5969, [%rd149+1519];
	shl.b32 	%r5970, %r5969, 24;
	or.b32  	%r5971, %r5970, %r5968;
	or.b32  	%r380, %r5971, %r5966;
	ld.global.u8 	%r5972, [%rd149+1520];
	ld.global.u8 	%r5973, [%rd149+1521];
	shl.b32 	%r5974, %r5973, 8;
	or.b32  	%r5975, %r5974, %r5972;
	ld.global.u8 	%r5976, [%rd149+1522];
	shl.b32 	%r5977, %r5976, 16;
	ld.global.u8 	%r5978, [%rd149+1523];
	shl.b32 	%r5979, %r5978, 24;
	or.b32  	%r5980, %r5979, %r5977;
	or.b32  	%r381, %r5980, %r5975;
	ld.global.u8 	%r5981, [%rd149+1524];
	ld.global.u8 	%r5982, [%rd149+1525];
	shl.b32 	%r5983, %r5982, 8;
	or.b32  	%r5984, %r5983, %r5981;
	ld.global.u8 	%r5985, [%rd149+1526];
	shl.b32 	%r5986, %r5985, 16;
	ld.global.u8 	%r5987, [%rd149+1527];
	shl.b32 	%r5988, %r5987, 24;
	or.b32  	%r5989, %r5988, %r5986;
	or.b32  	%r382, %r5989, %r5984;
	ld.global.u8 	%r5990, [%rd149+1528];
	ld.global.u8 	%r5991, [%rd149+1529];
	shl.b32 	%r5992, %r5991, 8;
	or.b32  	%r5993, %r5992, %r5990;
	ld.global.u8 	%r5994, [%rd149+1530];
	shl.b32 	%r5995, %r5994, 16;
	ld.global.u8 	%r5996, [%rd149+1531];
	shl.b32 	%r5997, %r5996, 24;
	or.b32  	%r5998, %r5997, %r5995;
	or.b32  	%r383, %r5998, %r5993;
	ld.global.u8 	%r5999, [%rd149+1532];
	ld.global.u8 	%r6000, [%rd149+1533];
	shl.b32 	%r6001, %r6000, 8;
	or.b32  	%r6002, %r6001, %r5999;
	ld.global.u8 	%r6003, [%rd149+1534];
	shl.b32 	%r6004, %r6003, 16;
	ld.global.u8 	%r6005, [%rd149+1535];
	shl.b32 	%r6006, %r6005, 24;
	or.b32  	%r6007, %r6006, %r6004;
	or.b32  	%r384, %r6007, %r6002;
	ld.global.u8 	%r6008, [%rd149+1536];
	ld.global.u8 	%r6009, [%rd149+1537];
	shl.b32 	%r6010, %r6009, 8;
	or.b32  	%r6011, %r6010, %r6008;
	ld.global.u8 	%r6012, [%rd149+1538];
	shl.b32 	%r6013, %r6012, 16;
	ld.global.u8 	%r6014, [%rd149+1539];
	shl.b32 	%r6015, %r6014, 24;
	or.b32  	%r6016, %r6015, %r6013;
	or.b32  	%r385, %r6016, %r6011;
	ld.global.u8 	%r6017, [%rd149+1540];
	ld.global.u8 	%r6018, [%rd149+1541];
	shl.b32 	%r6019, %r6018, 8;
	or.b32  	%r6020, %r6019, %r6017;
	ld.global.u8 	%r6021, [%rd149+1542];
	shl.b32 	%r6022, %r6021, 16;
	ld.global.u8 	%r6023, [%rd149+1543];
	shl.b32 	%r6024, %r6023, 24;
	or.b32  	%r6025, %r6024, %r6022;
	or.b32  	%r386, %r6025, %r6020;
	ld.global.u8 	%r6026, [%rd149+1544];
	ld.global.u8 	%r6027, [%rd149+1545];
	shl.b32 	%r6028, %r6027, 8;
	or.b32  	%r6029, %r6028, %r6026;
	ld.global.u8 	%r6030, [%rd149+1546];
	shl.b32 	%r6031, %r6030, 16;
	ld.global.u8 	%r6032, [%rd149+1547];
	shl.b32 	%r6033, %r6032, 24;
	or.b32  	%r6034, %r6033, %r6031;
	or.b32  	%r387, %r6034, %r6029;
	ld.global.u8 	%r6035, [%rd149+1548];
	ld.global.u8 	%r6036, [%rd149+1549];
	shl.b32 	%r6037, %r6036, 8;
	or.b32  	%r6038, %r6037, %r6035;
	ld.global.u8 	%r6039, [%rd149+1550];
	shl.b32 	%r6040, %r6039, 16;
	ld.global.u8 	%r6041, [%rd149+1551];
	shl.b32 	%r6042, %r6041, 24;
	or.b32  	%r6043, %r6042, %r6040;
	or.b32  	%r388, %r6043, %r6038;
	ld.global.u8 	%r6044, [%rd149+1552];
	ld.global.u8 	%r6045, [%rd149+1553];
	shl.b32 	%r6046, %r6045, 8;
	or.b32  	%r6047, %r6046, %r6044;
	ld.global.u8 	%r6048, [%rd149+1554];
	shl.b32 	%r6049, %r6048, 16;
	ld.global.u8 	%r6050, [%rd149+1555];
	shl.b32 	%r6051, %r6050, 24;
	or.b32  	%r6052, %r6051, %r6049;
	or.b32  	%r389, %r6052, %r6047;
	ld.global.u8 	%r6053, [%rd149+1556];
	ld.global.u8 	%r6054, [%rd149+1557];
	shl.b32 	%r6055, %r6054, 8;
	or.b32  	%r6056, %r6055, %r6053;
	ld.global.u8 	%r6057, [%rd149+1558];
	shl.b32 	%r6058, %r6057, 16;
	ld.global.u8 	%r6059, [%rd149+1559];
	shl.b32 	%r6060, %r6059, 24;
	or.b32  	%r6061, %r6060, %r6058;
	or.b32  	%r390, %r6061, %r6056;
	ld.global.u8 	%r6062, [%rd149+1560];
	ld.global.u8 	%r6063, [%rd149+1561];
	shl.b32 	%r6064, %r6063, 8;
	or.b32  	%r6065, %r6064, %r6062;
	ld.global.u8 	%r6066, [%rd149+1562];
	shl.b32 	%r6067, %r6066, 16;
	ld.global.u8 	%r6068, [%rd149+1563];
	shl.b32 	%r6069, %r6068, 24;
	or.b32  	%r6070, %r6069, %r6067;
	or.b32  	%r391, %r6070, %r6065;
	ld.global.u8 	%r6071, [%rd149+1564];
	ld.global.u8 	%r6072, [%rd149+1565];
	shl.b32 	%r6073, %r6072, 8;
	or.b32  	%r6074, %r6073, %r6071;
	ld.global.u8 	%r6075, [%rd149+1566];
	shl.b32 	%r6076, %r6075, 16;
	ld.global.u8 	%r6077, [%rd149+1567];
	shl.b32 	%r6078, %r6077, 24;
	or.b32  	%r6079, %r6078, %r6076;
	or.b32  	%r392, %r6079, %r6074;
	ld.global.u8 	%r6080, [%rd149+1568];
	ld.global.u8 	%r6081, [%rd149+1569];
	shl.b32 	%r6082, %r6081, 8;
	or.b32  	%r6083, %r6082, %r6080;
	ld.global.u8 	%r6084, [%rd149+1570];
	shl.b32 	%r6085, %r6084, 16;
	ld.global.u8 	%r6086, [%rd149+1571];
	shl.b32 	%r6087, %r6086, 24;
	or.b32  	%r6088, %r6087, %r6085;
	or.b32  	%r393, %r6088, %r6083;
	ld.global.u8 	%r6089, [%rd149+1572];
	ld.global.u8 	%r6090, [%rd149+1573];
	shl.b32 	%r6091, %r6090, 8;
	or.b32  	%r6092, %r6091, %r6089;
	ld.global.u8 	%r6093, [%rd149+1574];
	shl.b32 	%r6094, %r6093, 16;
	ld.global.u8 	%r6095, [%rd149+1575];
	shl.b32 	%r6096, %r6095, 24;
	or.b32  	%r6097, %r6096, %r6094;
	or.b32  	%r394, %r6097, %r6092;
	ld.global.u8 	%r6098, [%rd149+1576];
	ld.global.u8 	%r6099, [%rd149+1577];
	shl.b32 	%r6100, %r6099, 8;
	or.b32  	%r6101, %r6100, %r6098;
	ld.global.u8 	%r6102, [%rd149+1578];
	shl.b32 	%r6103, %r6102, 16;
	ld.global.u8 	%r6104, [%rd149+1579];
	shl.b32 	%r6105, %r6104, 24;
	or.b32  	%r6106, %r6105, %r6103;
	or.b32  	%r395, %r6106, %r6101;
	ld.global.u8 	%r6107, [%rd149+1580];
	ld.global.u8 	%r6108, [%rd149+1581];
	shl.b32 	%r6109, %r6108, 8;
	or.b32  	%r6110, %r6109, %r6107;
	ld.global.u8 	%r6111, [%rd149+1582];
	shl.b32 	%r6112, %r6111, 16;
	ld.global.u8 	%r6113, [%rd149+1583];
	shl.b32 	%r6114, %r6113, 24;
	or.b32  	%r6115, %r6114, %r6112;
	or.b32  	%r396, %r6115, %r6110;
	ld.global.u8 	%r6116, [%rd149+1584];
	ld.global.u8 	%r6117, [%rd149+1585];
	shl.b32 	%r6118, %r6117, 8;
	or.b32  	%r6119, %r6118, %r6116;
	ld.global.u8 	%r6120, [%rd149+1586];
	shl.b32 	%r6121, %r6120, 16;
	ld.global.u8 	%r6122, [%rd149+1587];
	shl.b32 	%r6123, %r6122, 24;
	or.b32  	%r6124, %r6123, %r6121;
	or.b32  	%r397, %r6124, %r6119;
	ld.global.u8 	%r6125, [%rd149+1588];
	ld.global.u8 	%r6126, [%rd149+1589];
	shl.b32 	%r6127, %r6126, 8;
	or.b32  	%r6128, %r6127, %r6125;
	ld.global.u8 	%r6129, [%rd149+1590];
	shl.b32 	%r6130, %r6129, 16;
	ld.global.u8 	%r6131, [%rd149+1591];
	shl.b32 	%r6132, %r6131, 24;
	or.b32  	%r6133, %r6132, %r6130;
	or.b32  	%r398, %r6133, %r6128;
	ld.global.u8 	%r6134, [%rd149+1592];
	ld.global.u8 	%r6135, [%rd149+1593];
	shl.b32 	%r6136, %r6135, 8;
	or.b32  	%r6137, %r6136, %r6134;
	ld.global.u8 	%r6138, [%rd149+1594];
	shl.b32 	%r6139, %r6138, 16;
	ld.global.u8 	%r6140, [%rd149+1595];
	shl.b32 	%r6141, %r6140, 24;
	or.b32  	%r6142, %r6141, %r6139;
	or.b32  	%r399, %r6142, %r6137;
	ld.global.u8 	%r6143, [%rd149+1596];
	ld.global.u8 	%r6144, [%rd149+1597];
	shl.b32 	%r6145, %r6144, 8;
	or.b32  	%r6146, %r6145, %r6143;
	ld.global.u8 	%r6147, [%rd149+1598];
	shl.b32 	%r6148, %r6147, 16;
	ld.global.u8 	%r6149, [%rd149+1599];
	shl.b32 	%r6150, %r6149, 24;
	or.b32  	%r6151, %r6150, %r6148;
	or.b32  	%r400, %r6151, %r6146;
	ld.global.u8 	%r6152, [%rd149+1600];
	ld.global.u8 	%r6153, [%rd149+1601];
	shl.b32 	%r6154, %r6153, 8;
	or.b32  	%r6155, %r6154, %r6152;
	ld.global.u8 	%r6156, [%rd149+1602];
	shl.b32 	%r6157, %r6156, 16;
	ld.global.u8 	%r6158, [%rd149+1603];
	shl.b32 	%r6159, %r6158, 24;
	or.b32  	%r6160, %r6159, %r6157;
	or.b32  	%r401, %r6160, %r6155;
	ld.global.u8 	%r6161, [%rd149+1604];
	ld.global.u8 	%r6162, [%rd149+1605];
	shl.b32 	%r6163, %r6162, 8;
	or.b32  	%r6164, %r6163, %r6161;
	ld.global.u8 	%r6165, [%rd149+1606];
	shl.b32 	%r6166, %r6165, 16;
	ld.global.u8 	%r6167, [%rd149+1607];
	shl.b32 	%r6168, %r6167, 24;
	or.b32  	%r6169, %r6168, %r6166;
	or.b32  	%r402, %r6169, %r6164;
	ld.global.u8 	%r6170, [%rd149+1608];
	ld.global.u8 	%r6171, [%rd149+1609];
	shl.b32 	%r6172, %r6171, 8;
	or.b32  	%r6173, %r6172, %r6170;
	ld.global.u8 	%r6174, [%rd149+1610];
	shl.b32 	%r6175, %r6174, 16;
	ld.global.u8 	%r6176, [%rd149+1611];
	shl.b32 	%r6177, %r6176, 24;
	or.b32  	%r6178, %r6177, %r6175;
	or.b32  	%r403, %r6178, %r6173;
	ld.global.u8 	%r6179, [%rd149+1612];
	ld.global.u8 	%r6180, [%rd149+1613];
	shl.b32 	%r6181, %r6180, 8;
	or.b32  	%r6182, %r6181, %r6179;
	ld.global.u8 	%r6183, [%rd149+1614];
	shl.b32 	%r6184, %r6183, 16;
	ld.global.u8 	%r6185, [%rd149+1615];
	shl.b32 	%r6186, %r6185, 24;
	or.b32  	%r6187, %r6186, %r6184;
	or.b32  	%r404, %r6187, %r6182;
	ld.global.u8 	%r6188, [%rd149+1616];
	ld.global.u8 	%r6189, [%rd149+1617];
	shl.b32 	%r6190, %r6189, 8;
	or.b32  	%r6191, %r6190, %r6188;
	ld.global.u8 	%r6192, [%rd149+1618];
	shl.b32 	%r6193, %r6192, 16;
	ld.global.u8 	%r6194, [%rd149+1619];
	shl.b32 	%r6195, %r6194, 24;
	or.b32  	%r6196, %r6195, %r6193;
	or.b32  	%r405, %r6196, %r6191;
	ld.global.u8 	%r6197, [%rd149+1620];
	ld.global.u8 	%r6198, [%rd149+1621];
	shl.b32 	%r6199, %r6198, 8;
	or.b32  	%r6200, %r6199, %r6197;
	ld.global.u8 	%r6201, [%rd149+1622];
	shl.b32 	%r6202, %r6201, 16;
	ld.global.u8 	%r6203, [%rd149+1623];
	shl.b32 	%r6204, %r6203, 24;
	or.b32  	%r6205, %r6204, %r6202;
	or.b32  	%r406, %r6205, %r6200;
	ld.global.u8 	%r6206, [%rd149+1624];
	ld.global.u8 	%r6207, [%rd149+1625];
	shl.b32 	%r6208, %r6207, 8;
	or.b32  	%r6209, %r6208, %r6206;
	ld.global.u8 	%r6210, [%rd149+1626];
	shl.b32 	%r6211, %r6210, 16;
	ld.global.u8 	%r6212, [%rd149+1627];
	shl.b32 	%r6213, %r6212, 24;
	or.b32  	%r6214, %r6213, %r6211;
	or.b32  	%r407, %r6214, %r6209;
	ld.global.u8 	%r6215, [%rd149+1628];
	ld.global.u8 	%r6216, [%rd149+1629];
	shl.b32 	%r6217, %r6216, 8;
	or.b32  	%r6218, %r6217, %r6215;
	ld.global.u8 	%r6219, [%rd149+1630];
	shl.b32 	%r6220, %r6219, 16;
	ld.global.u8 	%r6221, [%rd149+1631];
	shl.b32 	%r6222, %r6221, 24;
	or.b32  	%r6223, %r6222, %r6220;
	or.b32  	%r408, %r6223, %r6218;
	ld.global.u8 	%r6224, [%rd149+1632];
	ld.global.u8 	%r6225, [%rd149+1633];
	shl.b32 	%r6226, %r6225, 8;
	or.b32  	%r6227, %r6226, %r6224;
	ld.global.u8 	%r6228, [%rd149+1634];
	shl.b32 	%r6229, %r6228, 16;
	ld.global.u8 	%r6230, [%rd149+1635];
	shl.b32 	%r6231, %r6230, 24;
	or.b32  	%r6232, %r6231, %r6229;
	or.b32  	%r409, %r6232, %r6227;
	ld.global.u8 	%r6233, [%rd149+1636];
	ld.global.u8 	%r6234, [%rd149+1637];
	shl.b32 	%r6235, %r6234, 8;
	or.b32  	%r6236, %r6235, %r6233;
	ld.global.u8 	%r6237, [%rd149+1638];
	shl.b32 	%r6238, %r6237, 16;
	ld.global.u8 	%r6239, [%rd149+1639];
	shl.b32 	%r6240, %r6239, 24;
	or.b32  	%r6241, %r6240, %r6238;
	or.b32  	%r410, %r6241, %r6236;
	ld.global.u8 	%r6242, [%rd149+1640];
	ld.global.u8 	%r6243, [%rd149+1641];
	shl.b32 	%r6244, %r6243, 8;
	or.b32  	%r6245, %r6244, %r6242;
	ld.global.u8 	%r6246, [%rd149+1642];
	shl.b32 	%r6247, %r6246, 16;
	ld.global.u8 	%r6248, [%rd149+1643];
	shl.b32 	%r6249, %r6248, 24;
	or.b32  	%r6250, %r6249, %r6247;
	or.b32  	%r411, %r6250, %r6245;
	ld.global.u8 	%r6251, [%rd149+1644];
	ld.global.u8 	%r6252, [%rd149+1645];
	shl.b32 	%r6253, %r6252, 8;
	or.b32  	%r6254, %r6253, %r6251;
	ld.global.u8 	%r6255, [%rd149+1646];
	shl.b32 	%r6256, %r6255, 16;
	ld.global.u8 	%r6257, [%rd149+1647];
	shl.b32 	%r6258, %r6257, 24;
	or.b32  	%r6259, %r6258, %r6256;
	or.b32  	%r412, %r6259, %r6254;
	ld.global.u8 	%r6260, [%rd149+1648];
	ld.global.u8 	%r6261, [%rd149+1649];
	shl.b32 	%r6262, %r6261, 8;
	or.b32  	%r6263, %r6262, %r6260;
	ld.global.u8 	%r6264, [%rd149+1650];
	shl.b32 	%r6265, %r6264, 16;
	ld.global.u8 	%r6266, [%rd149+1651];
	shl.b32 	%r6267, %r6266, 24;
	or.b32  	%r6268, %r6267, %r6265;
	or.b32  	%r413, %r6268, %r6263;
	ld.global.u8 	%r6269, [%rd149+1652];
	ld.global.u8 	%r6270, [%rd149+1653];
	shl.b32 	%r6271, %r6270, 8;
	or.b32  	%r6272, %r6271, %r6269;
	ld.global.u8 	%r6273, [%rd149+1654];
	shl.b32 	%r6274, %r6273, 16;
	ld.global.u8 	%r6275, [%rd149+1655];
	shl.b32 	%r6276, %r6275, 24;
	or.b32  	%r6277, %r6276, %r6274;
	or.b32  	%r414, %r6277, %r6272;
	ld.global.u8 	%r6278, [%rd149+1656];
	ld.global.u8 	%r6279, [%rd149+1657];
	shl.b32 	%r6280, %r6279, 8;
	or.b32  	%r6281, %r6280, %r6278;
	ld.global.u8 	%r6282, [%rd149+1658];
	shl.b32 	%r6283, %r6282, 16;
	ld.global.u8 	%r6284, [%rd149+1659];
	shl.b32 	%r6285, %r6284, 24;
	or.b32  	%r6286, %r6285, %r6283;
	or.b32  	%r415, %r6286, %r6281;
	ld.global.u8 	%r6287, [%rd149+1660];
	ld.global.u8 	%r6288, [%rd149+1661];
	shl.b32 	%r6289, %r6288, 8;
	or.b32  	%r6290, %r6289, %r6287;
	ld.global.u8 	%r6291, [%rd149+1662];
	shl.b32 	%r6292, %r6291, 16;
	ld.global.u8 	%r6293, [%rd149+1663];
	shl.b32 	%r6294, %r6293, 24;
	or.b32  	%r6295, %r6294, %r6292;
	or.b32  	%r416, %r6295, %r6290;
	ld.global.u8 	%r6296, [%rd149+1664];
	ld.global.u8 	%r6297, [%rd149+1665];
	shl.b32 	%r6298, %r6297, 8;
	or.b32  	%r6299, %r6298, %r6296;
	ld.global.u8 	%r6300, [%rd149+1666];
	shl.b32 	%r6301, %r6300, 16;
	ld.global.u8 	%r6302, [%rd149+1667];
	shl.b32 	%r6303, %r6302, 24;
	or.b32  	%r6304, %r6303, %r6301;
	or.b32  	%r417, %r6304, %r6299;
	ld.global.u8 	%r6305, [%rd149+1668];
	ld.global.u8 	%r6306, [%rd149+1669];
	shl.b32 	%r6307, %r6306, 8;
	or.b32  	%r6308, %r6307, %r6305;
	ld.global.u8 	%r6309, [%rd149+1670];
	shl.b32 	%r6310, %r6309, 16;
	ld.global.u8 	%r6311, [%rd149+1671];
	shl.b32 	%r6312, %r6311, 24;
	or.b32  	%r6313, %r6312, %r6310;
	or.b32  	%r418, %r6313, %r6308;
	ld.global.u8 	%r6314, [%rd149+1672];
	ld.global.u8 	%r6315, [%rd149+1673];
	shl.b32 	%r6316, %r6315, 8;
	or.b32  	%r6317, %r6316, %r6314;
	ld.global.u8 	%r6318, [%rd149+1674];
	shl.b32 	%r6319, %r6318, 16;
	ld.global.u8 	%r6320, [%rd149+1675];
	shl.b32 	%r6321, %r6320, 24;
	or.b32  	%r6322, %r6321, %r6319;
	or.b32  	%r419, %r6322, %r6317;
	ld.global.u8 	%r6323, [%rd149+1676];
	ld.global.u8 	%r6324, [%rd149+1677];
	shl.b32 	%r6325, %r6324, 8;
	or.b32  	%r6326, %r6325, %r6323;
	ld.global.u8 	%r6327, [%rd149+1678];
	shl.b32 	%r6328, %r6327, 16;
	ld.global.u8 	%r6329, [%rd149+1679];
	shl.b32 	%r6330, %r6329, 24;
	or.b32  	%r6331, %r6330, %r6328;
	or.b32  	%r420, %r6331, %r6326;
	ld.global.u8 	%r6332, [%rd149+1680];
	ld.global.u8 	%r6333, [%rd149+1681];
	shl.b32 	%r6334, %r6333, 8;
	or.b32  	%r6335, %r6334, %r6332;
	ld.global.u8 	%r6336, [%rd149+1682];
	shl.b32 	%r6337, %r6336, 16;
	ld.global.u8 	%r6338, [%rd149+1683];
	shl.b32 	%r6339, %r6338, 24;
	or.b32  	%r6340, %r6339, %r6337;
	or.b32  	%r421, %r6340, %r6335;
	ld.global.u8 	%r6341, [%rd149+1684];
	ld.global.u8 	%r6342, [%rd149+1685];
	shl.b32 	%r6343, %r6342, 8;
	or.b32  	%r6344, %r6343, %r6341;
	ld.global.u8 	%r6345, [%rd149+1686];
	shl.b32 	%r6346, %r6345, 16;
	ld.global.u8 	%r6347, [%rd149+1687];
	shl.b32 	%r6348, %r6347, 24;
	or.b32  	%r6349, %r6348, %r6346;
	or.b32  	%r422, %r6349, %r6344;
	ld.global.u8 	%r6350, [%rd149+1688];
	ld.global.u8 	%r6351, [%rd149+1689];
	shl.b32 	%r6352, %r6351, 8;
	or.b32  	%r6353, %r6352, %r6350;
	ld.global.u8 	%r6354, [%rd149+1690];
	shl.b32 	%r6355, %r6354, 16;
	ld.global.u8 	%r6356, [%rd149+1691];
	shl.b32 	%r6357, %r6356, 24;
	or.b32  	%r6358, %r6357, %r6355;
	or.b32  	%r423, %r6358, %r6353;
	ld.global.u8 	%r6359, [%rd149+1692];
	ld.global.u8 	%r6360, [%rd149+1693];
	shl.b32 	%r6361, %r6360, 8;
	or.b32  	%r6362, %r6361, %r6359;
	ld.global.u8 	%r6363, [%rd149+1694];
	shl.b32 	%r6364, %r6363, 16;
	ld.global.u8 	%r6365, [%rd149+1695];
	shl.b32 	%r6366, %r6365, 24;
	or.b32  	%r6367, %r6366, %r6364;
	or.b32  	%r424, %r6367, %r6362;
	ld.global.u8 	%r6368, [%rd149+1696];
	ld.global.u8 	%r6369, [%rd149+1697];
	shl.b32 	%r6370, %r6369, 8;
	or.b32  	%r6371, %r6370, %r6368;
	ld.global.u8 	%r6372, [%rd149+1698];
	shl.b32 	%r6373, %r6372, 16;
	ld.global.u8 	%r6374, [%rd149+1699];
	shl.b32 	%r6375, %r6374, 24;
	or.b32  	%r6376, %r6375, %r6373;
	or.b32  	%r425, %r6376, %r6371;
	ld.global.u8 	%r6377, [%rd149+1700];
	ld.global.u8 	%r6378, [%rd149+1701];
	shl.b32 	%r6379, %r6378, 8;
	or.b32  	%r6380, %r6379, %r6377;
	ld.global.u8 	%r6381, [%rd149+1702];
	shl.b32 	%r6382, %r6381, 16;
	ld.global.u8 	%r6383, [%rd149+1703];
	shl.b32 	%r6384, %r6383, 24;
	or.b32  	%r6385, %r6384, %r6382;
	or.b32  	%r426, %r6385, %r6380;
	ld.global.u8 	%r6386, [%rd149+1704];
	ld.global.u8 	%r6387, [%rd149+1705];
	shl.b32 	%r6388, %r6387, 8;
	or.b32  	%r6389, %r6388, %r6386;
	ld.global.u8 	%r6390, [%rd149+1706];
	shl.b32 	%r6391, %r6390, 16;
	ld.global.u8 	%r6392, [%rd149+1707];
	shl.b32 	%r6393, %r6392, 24;
	or.b32  	%r6394, %r6393, %r6391;
	or.b32  	%r427, %r6394, %r6389;
	ld.global.u8 	%r6395, [%rd149+1708];
	ld.global.u8 	%r6396, [%rd149+1709];
	shl.b32 	%r6397, %r6396, 8;
	or.b32  	%r6398, %r6397, %r6395;
	ld.global.u8 	%r6399, [%rd149+1710];
	shl.b32 	%r6400, %r6399, 16;
	ld.global.u8 	%r6401, [%rd149+1711];
	shl.b32 	%r6402, %r6401, 24;
	or.b32  	%r6403, %r6402, %r6400;
	or.b32  	%r428, %r6403, %r6398;
	ld.global.u8 	%r6404, [%rd149+1712];
	ld.global.u8 	%r6405, [%rd149+1713];
	shl.b32 	%r6406, %r6405, 8;
	or.b32  	%r6407, %r6406, %r6404;
	ld.global.u8 	%r6408, [%rd149+1714];
	shl.b32 	%r6409, %r6408, 16;
	ld.global.u8 	%r6410, [%rd149+1715];
	shl.b32 	%r6411, %r6410, 24;
	or.b32  	%r6412, %r6411, %r6409;
	or.b32  	%r429, %r6412, %r6407;
	ld.global.u8 	%r6413, [%rd149+1716];
	ld.global.u8 	%r6414, [%rd149+1717];
	shl.b32 	%r6415, %r6414, 8;
	or.b32  	%r6416, %r6415, %r6413;
	ld.global.u8 	%r6417, [%rd149+1718];
	shl.b32 	%r6418, %r6417, 16;
	ld.global.u8 	%r6419, [%rd149+1719];
	shl.b32 	%r6420, %r6419, 24;
	or.b32  	%r6421, %r6420, %r6418;
	or.b32  	%r430, %r6421, %r6416;
	ld.global.u8 	%r6422, [%rd149+1720];
	ld.global.u8 	%r6423, [%rd149+1721];
	shl.b32 	%r6424, %r6423, 8;
	or.b32  	%r6425, %r6424, %r6422;
	ld.global.u8 	%r6426, [%rd149+1722];
	shl.b32 	%r6427, %r6426, 16;
	ld.global.u8 	%r6428, [%rd149+1723];
	shl.b32 	%r6429, %r6428, 24;
	or.b32  	%r6430, %r6429, %r6427;
	or.b32  	%r431, %r6430, %r6425;
	ld.global.u8 	%r6431, [%rd149+1724];
	ld.global.u8 	%r6432, [%rd149+1725];
	shl.b32 	%r6433, %r6432, 8;
	or.b32  	%r6434, %r6433, %r6431;
	ld.global.u8 	%r6435, [%rd149+1726];
	shl.b32 	%r6436, %r6435, 16;
	ld.global.u8 	%r6437, [%rd149+1727];
	shl.b32 	%r6438, %r6437, 24;
	or.b32  	%r6439, %r6438, %r6436;
	or.b32  	%r432, %r6439, %r6434;
	ld.global.u8 	%r6440, [%rd149+1728];
	ld.global.u8 	%r6441, [%rd149+1729];
	shl.b32 	%r6442, %r6441, 8;
	or.b32  	%r6443, %r6442, %r6440;
	ld.global.u8 	%r6444, [%rd149+1730];
	shl.b32 	%r6445, %r6444, 16;
	ld.global.u8 	%r6446, [%rd149+1731];
	shl.b32 	%r6447, %r6446, 24;
	or.b32  	%r6448, %r6447, %r6445;
	or.b32  	%r433, %r6448, %r6443;
	ld.global.u8 	%r6449, [%rd149+1732];
	ld.global.u8 	%r6450, [%rd149+1733];
	shl.b32 	%r6451, %r6450, 8;
	or.b32  	%r6452, %r6451, %r6449;
	ld.global.u8 	%r6453, [%rd149+1734];
	shl.b32 	%r6454, %r6453, 16;
	ld.global.u8 	%r6455, [%rd149+1735];
	shl.b32 	%r6456, %r6455, 24;
	or.b32  	%r6457, %r6456, %r6454;
	or.b32  	%r434, %r6457, %r6452;
	ld.global.u8 	%r6458, [%rd149+1736];
	ld.global.u8 	%r6459, [%rd149+1737];
	shl.b32 	%r6460, %r6459, 8;
	or.b32  	%r6461, %r6460, %r6458;
	ld.global.u8 	%r6462, [%rd149+1738];
	shl.b32 	%r6463, %r6462, 16;
	ld.global.u8 	%r6464, [%rd149+1739];
	shl.b32 	%r6465, %r6464, 24;
	or.b32  	%r6466, %r6465, %r6463;
	or.b32  	%r435, %r6466, %r6461;
	ld.global.u8 	%r6467, [%rd149+1740];
	ld.global.u8 	%r6468, [%rd149+1741];
	shl.b32 	%r6469, %r6468, 8;
	or.b32  	%r6470, %r6469, %r6467;
	ld.global.u8 	%r6471, [%rd149+1742];
	shl.b32 	%r6472, %r6471, 16;
	ld.global.u8 	%r6473, [%rd149+1743];
	shl.b32 	%r6474, %r6473, 24;
	or.b32  	%r6475, %r6474, %r6472;
	or.b32  	%r436, %r6475, %r6470;
	ld.global.u8 	%r6476, [%rd149+1744];
	ld.global.u8 	%r6477, [%rd149+1745];
	shl.b32 	%r6478, %r6477, 8;
	or.b32  	%r6479, %r6478, %r6476;
	ld.global.u8 	%r6480, [%rd149+1746];
	shl.b32 	%r6481, %r6480, 16;
	ld.global.u8 	%r6482, [%rd149+1747];
	shl.b32 	%r6483, %r6482, 24;
	or.b32  	%r6484, %r6483, %r6481;
	or.b32  	%r437, %r6484, %r6479;
	ld.global.u8 	%r6485, [%rd149+1748];
	ld.global.u8 	%r6486, [%rd149+1749];
	shl.b32 	%r6487, %r6486, 8;
	or.b32  	%r6488, %r6487, %r6485;
	ld.global.u8 	%r6489, [%rd149+1750];
	shl.b32 	%r6490, %r6489, 16;
	ld.global.u8 	%r6491, [%rd149+1751];
	shl.b32 	%r6492, %r6491, 24;
	or.b32  	%r6493, %r6492, %r6490;
	or.b32  	%r438, %r6493, %r6488;
	ld.global.u8 	%r6494, [%rd149+1752];
	ld.global.u8 	%r6495, [%rd149+1753];
	shl.b32 	%r6496, %r6495, 8;
	or.b32  	%r6497, %r6496, %r6494;
	ld.global.u8 	%r6498, [%rd149+1754];
	shl.b32 	%r6499, %r6498, 16;
	ld.global.u8 	%r6500, [%rd149+1755];
	shl.b32 	%r6501, %r6500, 24;
	or.b32  	%r6502, %r6501, %r6499;
	or.b32  	%r439, %r6502, %r6497;
	ld.global.u8 	%r6503, [%rd149+1756];
	ld.global.u8 	%r6504, [%rd149+1757];
	shl.b32 	%r6505, %r6504, 8;
	or.b32  	%r6506, %r6505, %r6503;
	ld.global.u8 	%r6507, [%rd149+1758];
	shl.b32 	%r6508, %r6507, 16;
	ld.global.u8 	%r6509, [%rd149+1759];
	shl.b32 	%r6510, %r6509, 24;
	or.b32  	%r6511, %r6510, %r6508;
	or.b32  	%r440, %r6511, %r6506;
	ld.global.u8 	%r6512, [%rd149+1760];
	ld.global.u8 	%r6513, [%rd149+1761];
	shl.b32 	%r6514, %r6513, 8;
	or.b32  	%r6515, %r6514, %r6512;
	ld.global.u8 	%r6516, [%rd149+1762];
	shl.b32 	%r6517, %r6516, 16;
	ld.global.u8 	%r6518, [%rd149+1763];
	shl.b32 	%r6519, %r6518, 24;
	or.b32  	%r6520, %r6519, %r6517;
	or.b32  	%r441, %r6520, %r6515;
	ld.global.u8 	%r6521, [%rd149+1764];
	ld.global.u8 	%r6522, [%rd149+1765];
	shl.b32 	%r6523, %r6522, 8;
	or.b32  	%r6524, %r6523, %r6521;
	ld.global.u8 	%r6525, [%rd149+1766];
	shl.b32 	%r6526, %r6525, 16;
	ld.global.u8 	%r6527, [%rd149+1767];
	shl.b32 	%r6528, %r6527, 24;
	or.b32  	%r6529, %r6528, %r6526;
	or.b32  	%r442, %r6529, %r6524;
	ld.global.u8 	%r6530, [%rd149+1768];
	ld.global.u8 	%r6531, [%rd149+1769];
	shl.b32 	%r6532, %r6531, 8;
	or.b32  	%r6533, %r6532, %r6530;
	ld.global.u8 	%r6534, [%rd149+1770];
	shl.b32 	%r6535, %r6534, 16;
	ld.global.u8 	%r6536, [%rd149+1771];
	shl.b32 	%r6537, %r6536, 24;
	or.b32  	%r6538, %r6537, %r6535;
	or.b32  	%r443, %r6538, %r6533;
	ld.global.u8 	%r6539, [%rd149+1772];
	ld.global.u8 	%r6540, [%rd149+1773];
	shl.b32 	%r6541, %r6540, 8;
	or.b32  	%r6542, %r6541, %r6539;
	ld.global.u8 	%r6543, [%rd149+1774];
	shl.b32 	%r6544, %r6543, 16;
	ld.global.u8 	%r6545, [%rd149+1775];
	shl.b32 	%r6546, %r6545, 24;
	or.b32  	%r6547, %r6546, %r6544;
	or.b32  	%r444, %r6547, %r6542;
	ld.global.u8 	%r6548, [%rd149+1776];
	ld.global.u8 	%r6549, [%rd149+1777];
	shl.b32 	%r6550, %r6549, 8;
	or.b32  	%r6551, %r6550, %r6548;
	ld.global.u8 	%r6552, [%rd149+1778];
	shl.b32 	%r6553, %r6552, 16;
	ld.global.u8 	%r6554, [%rd149+1779];
	shl.b32 	%r6555, %r6554, 24;
	or.b32  	%r6556, %r6555, %r6553;
	or.b32  	%r445, %r6556, %r6551;
	ld.global.u8 	%r6557, [%rd149+1780];
	ld.global.u8 	%r6558, [%rd149+1781];
	shl.b32 	%r6559, %r6558, 8;
	or.b32  	%r6560, %r6559, %r6557;
	ld.global.u8 	%r6561, [%rd149+1782];
	shl.b32 	%r6562, %r6561, 16;
	ld.global.u8 	%r6563, [%rd149+1783];
	shl.b32 	%r6564, %r6563, 24;
	or.b32  	%r6565, %r6564, %r6562;
	or.b32  	%r446, %r6565, %r6560;
	ld.global.u8 	%r6566, [%rd149+1784];
	ld.global.u8 	%r6567, [%rd149+1785];
	shl.b32 	%r6568, %r6567, 8;
	or.b32  	%r6569, %r6568, %r6566;
	ld.global.u8 	%r6570, [%rd149+1786];
	shl.b32 	%r6571, %r6570, 16;
	ld.global.u8 	%r6572, [%rd149+1787];
	shl.b32 	%r6573, %r6572, 24;
	or.b32  	%r6574, %r6573, %r6571;
	or.b32  	%r447, %r6574, %r6569;
	ld.global.u8 	%r6575, [%rd149+1788];
	ld.global.u8 	%r6576, [%rd149+1789];
	shl.b32 	%r6577, %r6576, 8;
	or.b32  	%r6578, %r6577, %r6575;
	ld.global.u8 	%r6579, [%rd149+1790];
	shl.b32 	%r6580, %r6579, 16;
	ld.global.u8 	%r6581, [%rd149+1791];
	shl.b32 	%r6582, %r6581, 24;
	or.b32  	%r6583, %r6582, %r6580;
	or.b32  	%r448, %r6583, %r6578;
	ld.global.u8 	%r6584, [%rd149+1792];
	ld.global.u8 	%r6585, [%rd149+1793];
	shl.b32 	%r6586, %r6585, 8;
	or.b32  	%r6587, %r6586, %r6584;
	ld.global.u8 	%r6588, [%rd149+1794];
	shl.b32 	%r6589, %r6588, 16;
	ld.global.u8 	%r6590, [%rd149+1795];
	shl.b32 	%r6591, %r6590, 24;
	or.b32  	%r6592, %r6591, %r6589;
	or.b32  	%r449, %r6592, %r6587;
	ld.global.u8 	%r6593, [%rd149+1796];
	ld.global.u8 	%r6594, [%rd149+1797];
	shl.b32 	%r6595, %r6594, 8;
	or.b32  	%r6596, %r6595, %r6593;
	ld.global.u8 	%r6597, [%rd149+1798];
	shl.b32 	%r6598, %r6597, 16;
	ld.global.u8 	%r6599, [%rd149+1799];
	shl.b32 	%r6600, %r6599, 24;
	or.b32  	%r6601, %r6600, %r6598;
	or.b32  	%r450, %r6601, %r6596;
	ld.global.u8 	%r6602, [%rd149+1800];
	ld.global.u8 	%r6603, [%rd149+1801];
	shl.b32 	%r6604, %r6603, 8;
	or.b32  	%r6605, %r6604, %r6602;
	ld.global.u8 	%r6606, [%rd149+1802];
	shl.b32 	%r6607, %r6606, 16;
	ld.global.u8 	%r6608, [%rd149+1803];
	shl.b32 	%r6609, %r6608, 24;
	or.b32  	%r6610, %r6609, %r6607;
	or.b32  	%r451, %r6610, %r6605;
	ld.global.u8 	%r6611, [%rd149+1804];
	ld.global.u8 	%r6612, [%rd149+1805];
	shl.b32 	%r6613, %r6612, 8;
	or.b32  	%r6614, %r6613, %r6611;
	ld.global.u8 	%r6615, [%rd149+1806];
	shl.b32 	%r6616, %r6615, 16;
	ld.global.u8 	%r6617, [%rd149+1807];
	shl.b32 	%r6618, %r6617, 24;
	or.b32  	%r6619, %r6618, %r6616;
	or.b32  	%r452, %r6619, %r6614;
	ld.global.u8 	%r6620, [%rd149+1808];
	ld.global.u8 	%r6621, [%rd149+1809];
	shl.b32 	%r6622, %r6621, 8;
	or.b32  	%r6623, %r6622, %r6620;
	ld.global.u8 	%r6624, [%rd149+1810];
	shl.b32 	%r6625, %r6624, 16;
	ld.global.u8 	%r6626, [%rd149+1811];
	shl.b32 	%r6627, %r6626, 24;
	or.b32  	%r6628, %r6627, %r6625;
	or.b32  	%r453, %r6628, %r6623;
	ld.global.u8 	%r6629, [%rd149+1812];
	ld.global.u8 	%r6630, [%rd149+1813];
	shl.b32 	%r6631, %r6630, 8;
	or.b32  	%r6632, %r6631, %r6629;
	ld.global.u8 	%r6633, [%rd149+1814];
	shl.b32 	%r6634, %r6633, 16;
	ld.global.u8 	%r6635, [%rd149+1815];
	shl.b32 	%r6636, %r6635, 24;
	or.b32  	%r6637, %r6636, %r6634;
	or.b32  	%r454, %r6637, %r6632;
	ld.global.u8 	%r6638, [%rd149+1816];
	ld.global.u8 	%r6639, [%rd149+1817];
	shl.b32 	%r6640, %r6639, 8;
	or.b32  	%r6641, %r6640, %r6638;
	ld.global.u8 	%r6642, [%rd149+1818];
	shl.b32 	%r6643, %r6642, 16;
	ld.global.u8 	%r6644, [%rd149+1819];
	shl.b32 	%r6645, %r6644, 24;
	or.b32  	%r6646, %r6645, %r6643;
	or.b32  	%r455, %r6646, %r6641;
	ld.global.u8 	%r6647, [%rd149+1820];
	ld.global.u8 	%r6648, [%rd149+1821];
	shl.b32 	%r6649, %r6648, 8;
	or.b32  	%r6650, %r6649, %r6647;
	ld.global.u8 	%r6651, [%rd149+1822];
	shl.b32 	%r6652, %r6651, 16;
	ld.global.u8 	%r6653, [%rd149+1823];
	shl.b32 	%r6654, %r6653, 24;
	or.b32  	%r6655, %r6654, %r6652;
	or.b32  	%r456, %r6655, %r6650;
	ld.global.u8 	%r6656, [%rd149+1824];
	ld.global.u8 	%r6657, [%rd149+1825];
	shl.b32 	%r6658, %r6657, 8;
	or.b32  	%r6659, %r6658, %r6656;
	ld.global.u8 	%r6660, [%rd149+1826];
	shl.b32 	%r6661, %r6660, 16;
	ld.global.u8 	%r6662, [%rd149+1827];
	shl.b32 	%r6663, %r6662, 24;
	or.b32  	%r6664, %r6663, %r6661;
	or.b32  	%r457, %r6664, %r6659;
	ld.global.u8 	%r6665, [%rd149+1828];
	ld.global.u8 	%r6666, [%rd149+1829];
	shl.b32 	%r6667, %r6666, 8;
	or.b32  	%r6668, %r6667, %r6665;
	ld.global.u8 	%r6669, [%rd149+1830];
	shl.b32 	%r6670, %r6669, 16;
	ld.global.u8 	%r6671, [%rd149+1831];
	shl.b32 	%r6672, %r6671, 24;
	or.b32  	%r6673, %r6672, %r6670;
	or.b32  	%r458, %r6673, %r6668;
	ld.global.u8 	%r6674, [%rd149+1832];
	ld.global.u8 	%r6675, [%rd149+1833];
	shl.b32 	%r6676, %r6675, 8;
	or.b32  	%r6677, %r6676, %r6674;
	ld.global.u8 	%r6678, [%rd149+1834];
	shl.b32 	%r6679, %r6678, 16;
	ld.global.u8 	%r6680, [%rd149+1835];
	shl.b32 	%r6681, %r6680, 24;
	or.b32  	%r6682, %r6681, %r6679;
	or.b32  	%r459, %r6682, %r6677;
	ld.global.u8 	%r6683, [%rd149+1836];
	ld.global.u8 	%r6684, [%rd149+1837];
	shl.b32 	%r6685, %r6684, 8;
	or.b32  	%r6686, %r6685, %r6683;
	ld.global.u8 	%r6687, [%rd149+1838];
	shl.b32 	%r6688, %r6687, 16;
	ld.global.u8 	%r6689, [%rd149+1839];
	shl.b32 	%r6690, %r6689, 24;
	or.b32  	%r6691, %r6690, %r6688;
	or.b32  	%r460, %r6691, %r6686;
	ld.global.u8 	%r6692, [%rd149+1840];
	ld.global.u8 	%r6693, [%rd149+1841];
	shl.b32 	%r6694, %r6693, 8;
	or.b32  	%r6695, %r6694, %r6692;
	ld.global.u8 	%r6696, [%rd149+1842];
	shl.b32 	%r6697, %r6696, 16;
	ld.global.u8 	%r6698, [%rd149+1843];
	shl.b32 	%r6699, %r6698, 24;
	or.b32  	%r6700, %r6699, %r6697;
	or.b32  	%r461, %r6700, %r6695;
	ld.global.u8 	%r6701, [%rd149+1844];
	ld.global.u8 	%r6702, [%rd149+1845];
	shl.b32 	%r6703, %r6702, 8;
	or.b32  	%r6704, %r6703, %r6701;
	ld.global.u8 	%r6705, [%rd149+1846];
	shl.b32 	%r6706, %r6705, 16;
	ld.global.u8 	%r6707, [%rd149+1847];
	shl.b32 	%r6708, %r6707, 24;
	or.b32  	%r6709, %r6708, %r6706;
	or.b32  	%r462, %r6709, %r6704;
	ld.global.u8 	%r6710, [%rd149+1848];
	ld.global.u8 	%r6711, [%rd149+1849];
	shl.b32 	%r6712, %r6711, 8;
	or.b32  	%r6713, %r6712, %r6710;
	ld.global.u8 	%r6714, [%rd149+1850];
	shl.b32 	%r6715, %r6714, 16;
	ld.global.u8 	%r6716, [%rd149+1851];
	shl.b32 	%r6717, %r6716, 24;
	or.b32  	%r6718, %r6717, %r6715;
	or.b32  	%r463, %r6718, %r6713;
	ld.global.u8 	%r6719, [%rd149+1852];
	ld.global.u8 	%r6720, [%rd149+1853];
	shl.b32 	%r6721, %r6720, 8;
	or.b32  	%r6722, %r6721, %r6719;
	ld.global.u8 	%r6723, [%rd149+1854];
	shl.b32 	%r6724, %r6723, 16;
	ld.global.u8 	%r6725, [%rd149+1855];
	shl.b32 	%r6726, %r6725, 24;
	or.b32  	%r6727, %r6726, %r6724;
	or.b32  	%r464, %r6727, %r6722;
	ld.global.u8 	%r6728, [%rd149+1856];
	ld.global.u8 	%r6729, [%rd149+1857];
	shl.b32 	%r6730, %r6729, 8;
	or.b32  	%r6731, %r6730, %r6728;
	ld.global.u8 	%r6732, [%rd149+1858];
	shl.b32 	%r6733, %r6732, 16;
	ld.global.u8 	%r6734, [%rd149+1859];
	shl.b32 	%r6735, %r6734, 24;
	or.b32  	%r6736, %r6735, %r6733;
	or.b32  	%r465, %r6736, %r6731;
	ld.global.u8 	%r6737, [%rd149+1860];
	ld.global.u8 	%r6738, [%rd149+1861];
	shl.b32 	%r6739, %r6738, 8;
	or.b32  	%r6740, %r6739, %r6737;
	ld.global.u8 	%r6741, [%rd149+1862];
	shl.b32 	%r6742, %r6741, 16;
	ld.global.u8 	%r6743, [%rd149+1863];
	shl.b32 	%r6744, %r6743, 24;
	or.b32  	%r6745, %r6744, %r6742;
	or.b32  	%r466, %r6745, %r6740;
	ld.global.u8 	%r6746, [%rd149+1864];
	ld.global.u8 	%r6747, [%rd149+1865];
	shl.b32 	%r6748, %r6747, 8;
	or.b32  	%r6749, %r6748, %r6746;
	ld.global.u8 	%r6750, [%rd149+1866];
	shl.b32 	%r6751, %r6750, 16;
	ld.global.u8 	%r6752, [%rd149+1867];
	shl.b32 	%r6753, %r6752, 24;
	or.b32  	%r6754, %r6753, %r6751;
	or.b32  	%r467, %r6754, %r6749;
	ld.global.u8 	%r6755, [%rd149+1868];
	ld.global.u8 	%r6756, [%rd149+1869];
	shl.b32 	%r6757, %r6756, 8;
	or.b32  	%r6758, %r6757, %r6755;
	ld.global.u8 	%r6759, [%rd149+1870];
	shl.b32 	%r6760, %r6759, 16;
	ld.global.u8 	%r6761, [%rd149+1871];
	shl.b32 	%r6762, %r6761, 24;
	or.b32  	%r6763, %r6762, %r6760;
	or.b32  	%r468, %r6763, %r6758;
	ld.global.u8 	%r6764, [%rd149+1872];
	ld.global.u8 	%r6765, [%rd149+1873];
	shl.b32 	%r6766, %r6765, 8;
	or.b32  	%r6767, %r6766, %r6764;
	ld.global.u8 	%r6768, [%rd149+1874];
	shl.b32 	%r6769, %r6768, 16;
	ld.global.u8 	%r6770, [%rd149+1875];
	shl.b32 	%r6771, %r6770, 24;
	or.b32  	%r6772, %r6771, %r6769;
	or.b32  	%r469, %r6772, %r6767;
	ld.global.u8 	%r6773, [%rd149+1876];
	ld.global.u8 	%r6774, [%rd149+1877];
	shl.b32 	%r6775, %r6774, 8;
	or.b32  	%r6776, %r6775, %r6773;
	ld.global.u8 	%r6777, [%rd149+1878];
	shl.b32 	%r6778, %r6777, 16;
	ld.global.u8 	%r6779, [%rd149+1879];
	shl.b32 	%r6780, %r6779, 24;
	or.b32  	%r6781, %r6780, %r6778;
	or.b32  	%r470, %r6781, %r6776;
	ld.global.u8 	%r6782, [%rd149+1880];
	ld.global.u8 	%r6783, [%rd149+1881];
	shl.b32 	%r6784, %r6783, 8;
	or.b32  	%r6785, %r6784, %r6782;
	ld.global.u8 	%r6786, [%rd149+1882];
	shl.b32 	%r6787, %r6786, 16;
	ld.global.u8 	%r6788, [%rd149+1883];
	shl.b32 	%r6789, %r6788, 24;
	or.b32  	%r6790, %r6789, %r6787;
	or.b32  	%r471, %r6790, %r6785;
	ld.global.u8 	%r6791, [%rd149+1884];
	ld.global.u8 	%r6792, [%rd149+1885];
	shl.b32 	%r6793, %r6792, 8;
	or.b32  	%r6794, %r6793, %r6791;
	ld.global.u8 	%r6795, [%rd149+1886];
	shl.b32 	%r6796, %r6795, 16;
	ld.global.u8 	%r6797, [%rd149+1887];
	shl.b32 	%r6798, %r6797, 24;
	or.b32  	%r6799, %r6798, %r6796;
	or.b32  	%r472, %r6799, %r6794;
	ld.global.u8 	%r6800, [%rd149+1888];
	ld.global.u8 	%r6801, [%rd149+1889];
	shl.b32 	%r6802, %r6801, 8;
	or.b32  	%r6803, %r6802, %r6800;
	ld.global.u8 	%r6804, [%rd149+1890];
	shl.b32 	%r6805, %r6804, 16;
	ld.global.u8 	%r6806, [%rd149+1891];
	shl.b32 	%r6807, %r6806, 24;
	or.b32  	%r6808, %r6807, %r6805;
	or.b32  	%r473, %r6808, %r6803;
	ld.global.u8 	%r6809, [%rd149+1892];
	ld.global.u8 	%r6810, [%rd149+1893];
	shl.b32 	%r6811, %r6810, 8;
	or.b32  	%r6812, %r6811, %r6809;
	ld.global.u8 	%r6813, [%rd149+1894];
	shl.b32 	%r6814, %r6813, 16;
	ld.global.u8 	%r6815, [%rd149+1895];
	shl.b32 	%r6816, %r6815, 24;
	or.b32  	%r6817, %r6816, %r6814;
	or.b32  	%r474, %r6817, %r6812;
	ld.global.u8 	%r6818, [%rd149+1896];
	ld.global.u8 	%r6819, [%rd149+1897];
	shl.b32 	%r6820, %r6819, 8;
	or.b32  	%r6821, %r6820, %r6818;
	ld.global.u8 	%r6822, [%rd149+1898];
	shl.b32 	%r6823, %r6822, 16;
	ld.global.u8 	%r6824, [%rd149+1899];
	shl.b32 	%r6825, %r6824, 24;
	or.b32  	%r6826, %r6825, %r6823;
	or.b32  	%r475, %r6826, %r6821;
	ld.global.u8 	%r6827, [%rd149+1900];
	ld.global.u8 	%r6828, [%rd149+1901];
	shl.b32 	%r6829, %r6828, 8;
	or.b32  	%r6830, %r6829, %r6827;
	ld.global.u8 	%r6831, [%rd149+1902];
	shl.b32 	%r6832, %r6831, 16;
	ld.global.u8 	%r6833, [%rd149+1903];
	shl.b32 	%r6834, %r6833, 24;
	or.b32  	%r6835, %r6834, %r6832;
	or.b32  	%r476, %r6835, %r6830;
	ld.global.u8 	%r6836, [%rd149+1904];
	ld.global.u8 	%r6837, [%rd149+1905];
	shl.b32 	%r6838, %r6837, 8;
	or.b32  	%r6839, %r6838, %r6836;
	ld.global.u8 	%r6840, [%rd149+1906];
	shl.b32 	%r6841, %r6840, 16;
	ld.global.u8 	%r6842, [%rd149+1907];
	shl.b32 	%r6843, %r6842, 24;
	or.b32  	%r6844, %r6843, %r6841;
	or.b32  	%r477, %r6844, %r6839;
	ld.global.u8 	%r6845, [%rd149+1908];
	ld.global.u8 	%r6846, [%rd149+1909];
	shl.b32 	%r6847, %r6846, 8;
	or.b32  	%r6848, %r6847, %r6845;
	ld.global.u8 	%r6849, [%rd149+1910];
	shl.b32 	%r6850, %r6849, 16;
	ld.global.u8 	%r6851, [%rd149+1911];
	shl.b32 	%r6852, %r6851, 24;
	or.b32  	%r6853, %r6852, %r6850;
	or.b32  	%r478, %r6853, %r6848;
	ld.global.u8 	%r6854, [%rd149+1912];
	ld.global.u8 	%r6855, [%rd149+1913];
	shl.b32 	%r6856, %r6855, 8;
	or.b32  	%r6857, %r6856, %r6854;
	ld.global.u8 	%r6858, [%rd149+1914];
	shl.b32 	%r6859, %r6858, 16;
	ld.global.u8 	%r6860, [%rd149+1915];
	shl.b32 	%r6861, %r6860, 24;
	or.b32  	%r6862, %r6861, %r6859;
	or.b32  	%r479, %r6862, %r6857;
	ld.global.u8 	%r6863, [%rd149+1916];
	ld.global.u8 	%r6864, [%rd149+1917];
	shl.b32 	%r6865, %r6864, 8;
	or.b32  	%r6866, %r6865, %r6863;
	ld.global.u8 	%r6867, [%rd149+1918];
	shl.b32 	%r6868, %r6867, 16;
	ld.global.u8 	%r6869, [%rd149+1919];
	shl.b32 	%r6870, %r6869, 24;
	or.b32  	%r6871, %r6870, %r6868;
	or.b32  	%r480, %r6871, %r6866;
	ld.global.u8 	%r6872, [%rd149+1920];
	ld.global.u8 	%r6873, [%rd149+1921];
	shl.b32 	%r6874, %r6873, 8;
	or.b32  	%r6875, %r6874, %r6872;
	ld.global.u8 	%r6876, [%rd149+1922];
	shl.b32 	%r6877, %r6876, 16;
	ld.global.u8 	%r6878, [%rd149+1923];
	shl.b32 	%r6879, %r6878, 24;
	or.b32  	%r6880, %r6879, %r6877;
	or.b32  	%r481, %r6880, %r6875;
	ld.global.u8 	%r6881, [%rd149+1924];
	ld.global.u8 	%r6882, [%rd149+1925];
	shl.b32 	%r6883, %r6882, 8;
	or.b32  	%r6884, %r6883, %r6881;
	ld.global.u8 	%r6885, [%rd149+1926];
	shl.b32 	%r6886, %r6885, 16;
	ld.global.u8 	%r6887, [%rd149+1927];
	shl.b32 	%r6888, %r6887, 24;
	or.b32  	%r6889, %r6888, %r6886;
	or.b32  	%r482, %r6889, %r6884;
	ld.global.u8 	%r6890, [%rd149+1928];
	ld.global.u8 	%r6891, [%rd149+1929];
	shl.b32 	%r6892, %r6891, 8;
	or.b32  	%r6893, %r6892, %r6890;
	ld.global.u8 	%r6894, [%rd149+1930];
	shl.b32 	%r6895, %r6894, 16;
	ld.global.u8 	%r6896, [%rd149+1931];
	shl.b32 	%r6897, %r6896, 24;
	or.b32  	%r6898, %r6897, %r6895;
	or.b32  	%r483, %r6898, %r6893;
	ld.global.u8 	%r6899, [%rd149+1932];
	ld.global.u8 	%r6900, [%rd149+1933];
	shl.b32 	%r6901, %r6900, 8;
	or.b32  	%r6902, %r6901, %r6899;
	ld.global.u8 	%r6903, [%rd149+1934];
	shl.b32 	%r6904, %r6903, 16;
	ld.global.u8 	%r6905, [%rd149+1935];
	shl.b32 	%r6906, %r6905, 24;
	or.b32  	%r6907, %r6906, %r6904;
	or.b32  	%r484, %r6907, %r6902;
	ld.global.u8 	%r6908, [%rd149+1936];
	ld.global.u8 	%r6909, [%rd149+1937];
	shl.b32 	%r6910, %r6909, 8;
	or.b32  	%r6911, %r6910, %r6908;
	ld.global.u8 	%r6912, [%rd149+1938];
	shl.b32 	%r6913, %r6912, 16;
	ld.global.u8 	%r6914, [%rd149+1939];
	shl.b32 	%r6915, %r6914, 24;
	or.b32  	%r6916, %r6915, %r6913;
	or.b32  	%r485, %r6916, %r6911;
	ld.global.u8 	%r6917, [%rd149+1940];
	ld.global.u8 	%r6918, [%rd149+1941];
	shl.b32 	%r6919, %r6918, 8;
	or.b32  	%r6920, %r6919, %r6917;
	ld.global.u8 	%r6921, [%rd149+1942];
	shl.b32 	%r6922, %r6921, 16;
	ld.global.u8 	%r6923, [%rd149+1943];
	shl.b32 	%r6924, %r6923, 24;
	or.b32  	%r6925, %r6924, %r6922;
	or.b32  	%r486, %r6925, %r6920;
	ld.global.u8 	%r6926, [%rd149+1944];
	ld.global.u8 	%r6927, [%rd149+1945];
	shl.b32 	%r6928, %r6927, 8;
	or.b32  	%r6929, %r6928, %r6926;
	ld.global.u8 	%r6930, [%rd149+1946];
	shl.b32 	%r6931, %r6930, 16;
	ld.global.u8 	%r6932, [%rd149+1947];
	shl.b32 	%r6933, %r6932, 24;
	or.b32  	%r6934, %r6933, %r6931;
	or.b32  	%r487, %r6934, %r6929;
	ld.global.u8 	%r6935, [%rd149+1948];
	ld.global.u8 	%r6936, [%rd149+1949];
	shl.b32 	%r6937, %r6936, 8;
	or.b32  	%r6938, %r6937, %r6935;
	ld.global.u8 	%r6939, [%rd149+1950];
	shl.b32 	%r6940, %r6939, 16;
	ld.global.u8 	%r6941, [%rd149+1951];
	shl.b32 	%r6942, %r6941, 24;
	or.b32  	%r6943, %r6942, %r6940;
	or.b32  	%r488, %r6943, %r6938;
	ld.global.u8 	%r6944, [%rd149+1952];
	ld.global.u8 	%r6945, [%rd149+1953];
	shl.b32 	%r6946, %r6945, 8;
	or.b32  	%r6947, %r6946, %r6944;
	ld.global.u8 	%r6948, [%rd149+1954];
	shl.b32 	%r6949, %r6948, 16;
	ld.global.u8 	%r6950, [%rd149+1955];
	shl.b32 	%r6951, %r6950, 24;
	or.b32  	%r6952, %r6951, %r6949;
	or.b32  	%r489, %r6952, %r6947;
	ld.global.u8 	%r6953, [%rd149+1956];
	ld.global.u8 	%r6954, [%rd149+1957];
	shl.b32 	%r6955, %r6954, 8;
	or.b32  	%r6956, %r6955, %r6953;
	ld.global.u8 	%r6957, [%rd149+1958];
	shl.b32 	%r6958, %r6957, 16;
	ld.global.u8 	%r6959, [%rd149+1959];
	shl.b32 	%r6960, %r6959, 24;
	or.b32  	%r6961, %r6960, %r6958;
	or.b32  	%r490, %r6961, %r6956;
	ld.global.u8 	%r6962, [%rd149+1960];
	ld.global.u8 	%r6963, [%rd149+1961];
	shl.b32 	%r6964, %r6963, 8;
	or.b32  	%r6965, %r6964, %r6962;
	ld.global.u8 	%r6966, [%rd149+1962];
	shl.b32 	%r6967, %r6966, 16;
	ld.global.u8 	%r6968, [%rd149+1963];
	shl.b32 	%r6969, %r6968, 24;
	or.b32  	%r6970, %r6969, %r6967;
	or.b32  	%r491, %r6970, %r6965;
	ld.global.u8 	%r6971, [%rd149+1964];
	ld.global.u8 	%r6972, [%rd149+1965];
	shl.b32 	%r6973, %r6972, 8;
	or.b32  	%r6974, %r6973, %r6971;
	ld.global.u8 	%r6975, [%rd149+1966];
	shl.b32 	%r6976, %r6975, 16;
	ld.global.u8 	%r6977, [%rd149+1967];
	shl.b32 	%r6978, %r6977, 24;
	or.b32  	%r6979, %r6978, %r6976;
	or.b32  	%r492, %r6979, %r6974;
	ld.global.u8 	%r6980, [%rd149+1968];
	ld.global.u8 	%r6981, [%rd149+1969];
	shl.b32 	%r6982, %r6981, 8;
	or.b32  	%r6983, %r6982, %r6980;
	ld.global.u8 	%r6984, [%rd149+1970];
	shl.b32 	%r6985, %r6984, 16;
	ld.global.u8 	%r6986, [%rd149+1971];
	shl.b32 	%r6987, %r6986, 24;
	or.b32  	%r6988, %r6987, %r6985;
	or.b32  	%r493, %r6988, %r6983;
	ld.global.u8 	%r6989, [%rd149+1972];
	ld.global.u8 	%r6990, [%rd149+1973];
	shl.b32 	%r6991, %r6990, 8;
	or.b32  	%r6992, %r6991, %r6989;
	ld.global.u8 	%r6993, [%rd149+1974];
	shl.b32 	%r6994, %r6993, 16;
	ld.global.u8 	%r6995, [%rd149+1975];
	shl.b32 	%r6996, %r6995, 24;
	or.b32  	%r6997, %r6996, %r6994;
	or.b32  	%r494, %r6997, %r6992;
	ld.global.u8 	%r6998, [%rd149+1976];
	ld.global.u8 	%r6999, [%rd149+1977];
	shl.b32 	%r7000, %r6999, 8;
	or.b32  	%r7001, %r7000, %r6998;
	ld.global.u8 	%r7002, [%rd149+1978];
	shl.b32 	%r7003, %r7002, 16;
	ld.global.u8 	%r7004, [%rd149+1979];
	shl.b32 	%r7005, %r7004, 24;
	or.b32  	%r7006, %r7005, %r7003;
	or.b32  	%r495, %r7006, %r7001;
	ld.global.u8 	%r7007, [%rd149+1980];
	ld.global.u8 	%r7008, [%rd149+1981];
	shl.b32 	%r7009, %r7008, 8;
	or.b32  	%r7010, %r7009, %r7007;
	ld.global.u8 	%r7011, [%rd149+1982];
	shl.b32 	%r7012, %r7011, 16;
	ld.global.u8 	%r7013, [%rd149+1983];
	shl.b32 	%r7014, %r7013, 24;
	or.b32  	%r7015, %r7014, %r7012;
	or.b32  	%r496, %r7015, %r7010;
	ld.global.u8 	%r7016, [%rd149+1984];
	ld.global.u8 	%r7017, [%rd149+1985];
	shl.b32 	%r7018, %r7017, 8;
	or.b32  	%r7019, %r7018, %r7016;
	ld.global.u8 	%r7020, [%rd149+1986];
	shl.b32 	%r7021, %r7020, 16;
	ld.global.u8 	%r7022, [%rd149+1987];
	shl.b32 	%r7023, %r7022, 24;
	or.b32  	%r7024, %r7023, %r7021;
	or.b32  	%r497, %r7024, %r7019;
	ld.global.u8 	%r7025, [%rd149+1988];
	ld.global.u8 	%r7026, [%rd149+1989];
	shl.b32 	%r7027, %r7026, 8;
	or.b32  	%r7028, %r7027, %r7025;
	ld.global.u8 	%r7029, [%rd149+1990];
	shl.b32 	%r7030, %r7029, 16;
	ld.global.u8 	%r7031, [%rd149+1991];
	shl.b32 	%r7032, %r7031, 24;
	or.b32  	%r7033, %r7032, %r7030;
	or.b32  	%r498, %r7033, %r7028;
	ld.global.u8 	%r7034, [%rd149+1992];
	ld.global.u8 	%r7035, [%rd149+1993];
	shl.b32 	%r7036, %r7035, 8;
	or.b32  	%r7037, %r7036, %r7034;
	ld.global.u8 	%r7038, [%rd149+1994];
	shl.b32 	%r7039, %r7038, 16;
	ld.global.u8 	%r7040, [%rd149+1995];
	shl.b32 	%r7041, %r7040, 24;
	or.b32  	%r7042, %r7041, %r7039;
	or.b32  	%r499, %r7042, %r7037;
	ld.global.u8 	%r7043, [%rd149+1996];
	ld.global.u8 	%r7044, [%rd149+1997];
	shl.b32 	%r7045, %r7044, 8;
	or.b32  	%r7046, %r7045, %r7043;
	ld.global.u8 	%r7047, [%rd149+1998];
	shl.b32 	%r7048, %r7047, 16;
	ld.global.u8 	%r7049, [%rd149+1999];
	shl.b32 	%r7050, %r7049, 24;
	or.b32  	%r7051, %r7050, %r7048;
	or.b32  	%r500, %r7051, %r7046;
	ld.global.u8 	%r7052, [%rd149+2000];
	ld.global.u8 	%r7053, [%rd149+2001];
	shl.b32 	%r7054, %r7053, 8;
	or.b32  	%r7055, %r7054, %r7052;
	ld.global.u8 	%r7056, [%rd149+2002];
	shl.b32 	%r7057, %r7056, 16;
	ld.global.u8 	%r7058, [%rd149+2003];
	shl.b32 	%r7059, %r7058, 24;
	or.b32  	%r7060, %r7059, %r7057;
	or.b32  	%r501, %r7060, %r7055;
	ld.global.u8 	%r7061, [%rd149+2004];
	ld.global.u8 	%r7062, [%rd149+2005];
	shl.b32 	%r7063, %r7062, 8;
	or.b32  	%r7064, %r7063, %r7061;
	ld.global.u8 	%r7065, [%rd149+2006];
	shl.b32 	%r7066, %r7065, 16;
	ld.global.u8 	%r7067, [%rd149+2007];
	shl.b32 	%r7068, %r7067, 24;
	or.b32  	%r7069, %r7068, %r7066;
	or.b32  	%r502, %r7069, %r7064;
	ld.global.u8 	%r7070, [%rd149+2008];
	ld.global.u8 	%r7071, [%rd149+2009];
	shl.b32 	%r7072, %r7071, 8;
	or.b32  	%r7073, %r7072, %r7070;
	ld.global.u8 	%r7074, [%rd149+2010];
	shl.b32 	%r7075, %r7074, 16;
	ld.global.u8 	%r7076, [%rd149+2011];
	shl.b32 	%r7077, %r7076, 24;
	or.b32  	%r7078, %r7077, %r7075;
	or.b32  	%r503, %r7078, %r7073;
	ld.global.u8 	%r7079, [%rd149+2012];
	ld.global.u8 	%r7080, [%rd149+2013];
	shl.b32 	%r7081, %r7080, 8;
	or.b32  	%r7082, %r7081, %r7079;
	ld.global.u8 	%r7083, [%rd149+2014];
	shl.b32 	%r7084, %r7083, 16;
	ld.global.u8 	%r7085, [%rd149+2015];
	shl.b32 	%r7086, %r7085, 24;
	or.b32  	%r7087, %r7086, %r7084;
	or.b32  	%r504, %r7087, %r7082;
	ld.global.u8 	%r7088, [%rd149+2016];
	ld.global.u8 	%r7089, [%rd149+2017];
	shl.b32 	%r7090, %r7089, 8;
	or.b32  	%r7091, %r7090, %r7088;
	ld.global.u8 	%r7092, [%rd149+2018];
	shl.b32 	%r7093, %r7092, 16;
	ld.global.u8 	%r7094, [%rd149+2019];
	shl.b32 	%r7095, %r7094, 24;
	or.b32  	%r7096, %r7095, %r7093;
	or.b32  	%r505, %r7096, %r7091;
	ld.global.u8 	%r7097, [%rd149+2020];
	ld.global.u8 	%r7098, [%rd149+2021];
	shl.b32 	%r7099, %r7098, 8;
	or.b32  	%r7100, %r7099, %r7097;
	ld.global.u8 	%r7101, [%rd149+2022];
	shl.b32 	%r7102, %r7101, 16;
	ld.global.u8 	%r7103, [%rd149+2023];
	shl.b32 	%r7104, %r7103, 24;
	or.b32  	%r7105, %r7104, %r7102;
	or.b32  	%r506, %r7105, %r7100;
	ld.global.u8 	%r7106, [%rd149+2024];
	ld.global.u8 	%r7107, [%rd149+2025];
	shl.b32 	%r7108, %r7107, 8;
	or.b32  	%r7109, %r7108, %r7106;
	ld.global.u8 	%r7110, [%rd149+2026];
	shl.b32 	%r7111, %r7110, 16;
	ld.global.u8 	%r7112, [%rd149+2027];
	shl.b32 	%r7113, %r7112, 24;
	or.b32  	%r7114, %r7113, %r7111;
	or.b32  	%r507, %r7114, %r7109;
	ld.global.u8 	%r7115, [%rd149+2028];
	ld.global.u8 	%r7116, [%rd149+2029];
	shl.b32 	%r7117, %r7116, 8;
	or.b32  	%r7118, %r7117, %r7115;
	ld.global.u8 	%r7119, [%rd149+2030];
	shl.b32 	%r7120, %r7119, 16;
	ld.global.u8 	%r7121, [%rd149+2031];
	shl.b32 	%r7122, %r7121, 24;
	or.b32  	%r7123, %r7122, %r7120;
	or.b32  	%r508, %r7123, %r7118;
	ld.global.u8 	%r7124, [%rd149+2032];
	ld.global.u8 	%r7125, [%rd149+2033];
	shl.b32 	%r7126, %r7125, 8;
	or.b32  	%r7127, %r7126, %r7124;
	ld.global.u8 	%r7128, [%rd149+2034];
	shl.b32 	%r7129, %r7128, 16;
	ld.global.u8 	%r7130, [%rd149+2035];
	shl.b32 	%r7131, %r7130, 24;
	or.b32  	%r7132, %r7131, %r7129;
	or.b32  	%r509, %r7132, %r7127;
	ld.global.u8 	%r7133, [%rd149+2036];
	ld.global.u8 	%r7134, [%rd149+2037];
	shl.b32 	%r7135, %r7134, 8;
	or.b32  	%r7136, %r7135, %r7133;
	ld.global.u8 	%r7137, [%rd149+2038];
	shl.b32 	%r7138, %r7137, 16;
	ld.global.u8 	%r7139, [%rd149+2039];
	shl.b32 	%r7140, %r7139, 24;
	or.b32  	%r7141, %r7140, %r7138;
	or.b32  	%r510, %r7141, %r7136;
	ld.global.u8 	%r7142, [%rd149+2040];
	ld.global.u8 	%r7143, [%rd149+2041];
	shl.b32 	%r7144, %r7143, 8;
	or.b32  	%r7145, %r7144, %r7142;
	ld.global.u8 	%r7146, [%rd149+2042];
	shl.b32 	%r7147, %r7146, 16;
	ld.global.u8 	%r7148, [%rd149+2043];
	shl.b32 	%r7149, %r7148, 24;
	or.b32  	%r7150, %r7149, %r7147;
	or.b32  	%r511, %r7150, %r7145;
	ld.global.u8 	%r7151, [%rd149+2044];
	ld.global.u8 	%r7152, [%rd149+2045];
	shl.b32 	%r7153, %r7152, 8;
	or.b32  	%r7154, %r7153, %r7151;
	ld.global.u8 	%r7155, [%rd149+2046];
	shl.b32 	%r7156, %r7155, 16;
	ld.global.u8 	%r7157, [%rd149+2047];
	shl.b32 	%r7158, %r7157, 24;
	or.b32  	%r7159, %r7158, %r7156;
	or.b32  	%r512, %r7159, %r7154;
	ld.global.u8 	%r7160, [%rd149+2048];
	ld.global.u8 	%r7161, [%rd149+2049];
	shl.b32 	%r7162, %r7161, 8;
	or.b32  	%r7163, %r7162, %r7160;
	ld.global.u8 	%r7164, [%rd149+2050];
	shl.b32 	%r7165, %r7164, 16;
	ld.global.u8 	%r7166, [%rd149+2051];
	shl.b32 	%r7167, %r7166, 24;
	or.b32  	%r7168, %r7167, %r7165;
	or.b32  	%r513, %r7168, %r7163;
	ld.global.u8 	%r7169, [%rd149+2052];
	ld.global.u8 	%r7170, [%rd149+2053];
	shl.b32 	%r7171, %r7170, 8;
	or.b32  	%r7172, %r7171, %r7169;
	ld.global.u8 	%r7173, [%rd149+2054];
	shl.b32 	%r7174, %r7173, 16;
	ld.global.u8 	%r7175, [%rd149+2055];
	shl.b32 	%r7176, %r7175, 24;
	or.b32  	%r7177, %r7176, %r7174;
	or.b32  	%r514, %r7177, %r7172;
	ld.global.u8 	%r7178, [%rd149+2056];
	ld.global.u8 	%r7179, [%rd149+2057];
	shl.b32 	%r7180, %r7179, 8;
	or.b32  	%r7181, %r7180, %r7178;
	ld.global.u8 	%r7182, [%rd149+2058];
	shl.b32 	%r7183, %r7182, 16;
	ld.global.u8 	%r7184, [%rd149+2059];
	shl.b32 	%r7185, %r7184, 24;
	or.b32  	%r7186, %r7185, %r7183;
	or.b32  	%r515, %r7186, %r7181;
	ld.global.u8 	%r7187, [%rd149+2060];
	ld.global.u8 	%r7188, [%rd149+2061];
	shl.b32 	%r7189, %r7188, 8;
	or.b32  	%r7190, %r7189, %r7187;
	ld.global.u8 	%r7191, [%rd149+2062];
	shl.b32 	%r7192, %r7191, 16;
	ld.global.u8 	%r7193, [%rd149+2063];
	shl.b32 	%r7194, %r7193, 24;
	or.b32  	%r7195, %r7194, %r7192;
	or.b32  	%r516, %r7195, %r7190;
	ld.global.u8 	%r7196, [%rd149+2064];
	ld.global.u8 	%r7197, [%rd149+2065];
	shl.b32 	%r7198, %r7197, 8;
	or.b32  	%r7199, %r7198, %r7196;
	ld.global.u8 	%r7200, [%rd149+2066];
	shl.b32 	%r7201, %r7200, 16;
	ld.global.u8 	%r7202, [%rd149+2067];
	shl.b32 	%r7203, %r7202, 24;
	or.b32  	%r7204, %r7203, %r7201;
	or.b32  	%r517, %r7204, %r7199;
	ld.global.u8 	%r7205, [%rd149+2068];
	ld.global.u8 	%r7206, [%rd149+2069];
	shl.b32 	%r7207, %r7206, 8;
	or.b32  	%r7208, %r7207, %r7205;
	ld.global.u8 	%r7209, [%rd149+2070];
	shl.b32 	%r7210, %r7209, 16;
	ld.global.u8 	%r7211, [%rd149+2071];
	shl.b32 	%r7212, %r7211, 24;
	or.b32  	%r7213, %r7212, %r7210;
	or.b32  	%r518, %r7213, %r7208;
	ld.global.u8 	%r7214, [%rd149+2072];
	ld.global.u8 	%r7215, [%rd149+2073];
	shl.b32 	%r7216, %r7215, 8;
	or.b32  	%r7217, %r7216, %r7214;
	ld.global.u8 	%r7218, [%rd149+2074];
	shl.b32 	%r7219, %r7218, 16;
	ld.global.u8 	%r7220, [%rd149+2075];
	shl.b32 	%r7221, %r7220, 24;
	or.b32  	%r7222, %r7221, %r7219;
	or.b32  	%r519, %r7222, %r7217;
	ld.global.u8 	%r7223, [%rd149+2076];
	ld.global.u8 	%r7224, [%rd149+2077];
	shl.b32 	%r7225, %r7224, 8;
	or.b32  	%r7226, %r7225, %r7223;
	ld.global.u8 	%r7227, [%rd149+2078];
	shl.b32 	%r7228, %r7227, 16;
	ld.global.u8 	%r7229, [%rd149+2079];
	shl.b32 	%r7230, %r7229, 24;
	or.b32  	%r7231, %r7230, %r7228;
	or.b32  	%r520, %r7231, %r7226;
	ld.global.u8 	%r7232, [%rd149+2080];
	ld.global.u8 	%r7233, [%rd149+2081];
	shl.b32 	%r7234, %r7233, 8;
	or.b32  	%r7235, %r7234, %r7232;
	ld.global.u8 	%r7236, [%rd149+2082];
	shl.b32 	%r7237, %r7236, 16;
	ld.global.u8 	%r7238, [%rd149+2083];
	shl.b32 	%r7239, %r7238, 24;
	or.b32  	%r7240, %r7239, %r7237;
	or.b32  	%r521, %r7240, %r7235;
	ld.global.u8 	%r7241, [%rd149+2084];
	ld.global.u8 	%r7242, [%rd149+2085];
	shl.b32 	%r7243, %r7242, 8;
	or.b32  	%r7244, %r7243, %r7241;
	ld.global.u8 	%r7245, [%rd149+2086];
	shl.b32 	%r7246, %r7245, 16;
	ld.global.u8 	%r7247, [%rd149+2087];
	shl.b32 	%r7248, %r7247, 24;
	or.b32  	%r7249, %r7248, %r7246;
	or.b32  	%r522, %r7249, %r7244;
	ld.global.u8 	%r7250, [%rd149+2088];
	ld.global.u8 	%r7251, [%rd149+2089];
	shl.b32 	%r7252, %r7251, 8;
	or.b32  	%r7253, %r7252, %r7250;
	ld.global.u8 	%r7254, [%rd149+2090];
	shl.b32 	%r7255, %r7254, 16;
	ld.global.u8 	%r7256, [%rd149+2091];
	shl.b32 	%r7257, %r7256, 24;
	or.b32  	%r7258, %r7257, %r7255;
	or.b32  	%r523, %r7258, %r7253;
	ld.global.u8 	%r7259, [%rd149+2092];
	ld.global.u8 	%r7260, [%rd149+2093];
	shl.b32 	%r7261, %r7260, 8;
	or.b32  	%r7262, %r7261, %r7259;
	ld.global.u8 	%r7263, [%rd149+2094];
	shl.b32 	%r7264, %r7263, 16;
	ld.global.u8 	%r7265, [%rd149+2095];
	shl.b32 	%r7266, %r7265, 24;
	or.b32  	%r7267, %r7266, %r7264;
	or.b32  	%r524, %r7267, %r7262;
	ld.global.u8 	%r7268, [%rd149+2096];
	ld.global.u8 	%r7269, [%rd149+2097];
	shl.b32 	%r7270, %r7269, 8;
	or.b32  	%r7271, %r7270, %r7268;
	ld.global.u8 	%r7272, [%rd149+2098];
	shl.b32 	%r7273, %r7272, 16;
	ld.global.u8 	%r7274, [%rd149+2099];
	shl.b32 	%r7275, %r7274, 24;
	or.b32  	%r7276, %r7275, %r7273;
	or.b32  	%r525, %r7276, %r7271;
	ld.global.u8 	%r7277, [%rd149+2100];
	ld.global.u8 	%r7278, [%rd149+2101];
	shl.b32 	%r7279, %r7278, 8;
	or.b32  	%r7280, %r7279, %r7277;
	ld.global.u8 	%r7281, [%rd149+2102];
	shl.b32 	%r7282, %r7281, 16;
	ld.global.u8 	%r7283, [%rd149+2103];
	shl.b32 	%r7284, %r7283, 24;
	or.b32  	%r7285, %r7284, %r7282;
	or.b32  	%r526, %r7285, %r7280;
	ld.global.u8 	%r7286, [%rd149+2104];
	ld.global.u8 	%r7287, [%rd149+2105];
	shl.b32 	%r7288, %r7287, 8;
	or.b32  	%r7289, %r7288, %r7286;
	ld.global.u8 	%r7290, [%rd149+2106];
	shl.b32 	%r7291, %r7290, 16;
	ld.global.u8 	%r7292, [%rd149+2107];
	shl.b32 	%r7293, %r7292, 24;
	or.b32  	%r7294, %r7293, %r7291;
	or.b32  	%r527, %r7294, %r7289;
	ld.global.u8 	%r7295, [%rd149+2108];
	ld.global.u8 	%r7296, [%rd149+2109];
	shl.b32 	%r7297, %r7296, 8;
	or.b32  	%r7298, %r7297, %r7295;
	ld.global.u8 	%r7299, [%rd149+2110];
	shl.b32 	%r7300, %r7299, 16;
	ld.global.u8 	%r7301, [%rd149+2111];
	shl.b32 	%r7302, %r7301, 24;
	or.b32  	%r7303, %r7302, %r7300;
	or.b32  	%r528, %r7303, %r7298;
	ld.global.u8 	%r7304, [%rd149+2112];
	ld.global.u8 	%r7305, [%rd149+2113];
	shl.b32 	%r7306, %r7305, 8;
	or.b32  	%r7307, %r7306, %r7304;
	ld.global.u8 	%r7308, [%rd149+2114];
	shl.b32 	%r7309, %r7308, 16;
	ld.global.u8 	%r7310, [%rd149+2115];
	shl.b32 	%r7311, %r7310, 24;
	or.b32  	%r7312, %r7311, %r7309;
	or.b32  	%r529, %r7312, %r7307;
	ld.global.u8 	%r7313, [%rd149+2116];
	ld.global.u8 	%r7314, [%rd149+2117];
	shl.b32 	%r7315, %r7314, 8;
	or.b32  	%r7316, %r7315, %r7313;
	ld.global.u8 	%r7317, [%rd149+2118];
	shl.b32 	%r7318, %r7317, 16;
	ld.global.u8 	%r7319, [%rd149+2119];
	shl.b32 	%r7320, %r7319, 24;
	or.b32  	%r7321, %r7320, %r7318;
	or.b32  	%r530, %r7321, %r7316;
	ld.global.u8 	%r7322, [%rd149+2120];
	ld.global.u8 	%r7323, [%rd149+2121];
	shl.b32 	%r7324, %r7323, 8;
	or.b32  	%r7325, %r7324, %r7322;
	ld.global.u8 	%r7326, [%rd149+2122];
	shl.b32 	%r7327, %r7326, 16;
	ld.global.u8 	%r7328, [%rd149+2123];
	shl.b32 	%r7329, %r7328, 24;
	or.b32  	%r7330, %r7329, %r7327;
	or.b32  	%r531, %r7330, %r7325;
	ld.global.u8 	%r7331, [%rd149+2124];
	ld.global.u8 	%r7332, [%rd149+2125];
	shl.b32 	%r7333, %r7332, 8;
	or.b32  	%r7334, %r7333, %r7331;
	ld.global.u8 	%r7335, [%rd149+2126];
	shl.b32 	%r7336, %r7335, 16;
	ld.global.u8 	%r7337, [%rd149+2127];
	shl.b32 	%r7338, %r7337, 24;
	or.b32  	%r7339, %r7338, %r7336;
	or.b32  	%r532, %r7339, %r7334;
	ld.global.u8 	%r7340, [%rd149+2128];
	ld.global.u8 	%r7341, [%rd149+2129];
	shl.b32 	%r7342, %r7341, 8;
	or.b32  	%r7343, %r7342, %r7340;
	ld.global.u8 	%r7344, [%rd149+2130];
	shl.b32 	%r7345, %r7344, 16;
	ld.global.u8 	%r7346, [%rd149+2131];
	shl.b32 	%r7347, %r7346, 24;
	or.b32  	%r7348, %r7347, %r7345;
	or.b32  	%r533, %r7348, %r7343;
	ld.global.u8 	%r7349, [%rd149+2132];
	ld.global.u8 	%r7350, [%rd149+2133];
	shl.b32 	%r7351, %r7350, 8;
	or.b32  	%r7352, %r7351, %r7349;
	ld.global.u8 	%r7353, [%rd149+2134];
	shl.b32 	%r7354, %r7353, 16;
	ld.global.u8 	%r7355, [%rd149+2135];
	shl.b32 	%r7356, %r7355, 24;
	or.b32  	%r7357, %r7356, %r7354;
	or.b32  	%r534, %r7357, %r7352;
	ld.global.u8 	%r7358, [%rd149+2136];
	ld.global.u8 	%r7359, [%rd149+2137];
	shl.b32 	%r7360, %r7359, 8;
	or.b32  	%r7361, %r7360, %r7358;
	ld.global.u8 	%r7362, [%rd149+2138];
	shl.b32 	%r7363, %r7362, 16;
	ld.global.u8 	%r7364, [%rd149+2139];
	shl.b32 	%r7365, %r7364, 24;
	or.b32  	%r7366, %r7365, %r7363;
	or.b32  	%r535, %r7366, %r7361;
	ld.global.u8 	%r7367, [%rd149+2140];
	ld.global.u8 	%r7368, [%rd149+2141];
	shl.b32 	%r7369, %r7368, 8;
	or.b32  	%r7370, %r7369, %r7367;
	ld.global.u8 	%r7371, [%rd149+2142];
	shl.b32 	%r7372, %r7371, 16;
	ld.global.u8 	%r7373, [%rd149+2143];
	shl.b32 	%r7374, %r7373, 24;
	or.b32  	%r7375, %r7374, %r7372;
	or.b32  	%r536, %r7375, %r7370;
	ld.global.u8 	%r7376, [%rd149+2144];
	ld.global.u8 	%r7377, [%rd149+2145];
	shl.b32 	%r7378, %r7377, 8;
	or.b32  	%r7379, %r7378, %r7376;
	ld.global.u8 	%r7380, [%rd149+2146];
	shl.b32 	%r7381, %r7380, 16;
	ld.global.u8 	%r7382, [%rd149+2147];
	shl.b32 	%r7383, %r7382, 24;
	or.b32  	%r7384, %r7383, %r7381;
	or.b32  	%r537, %r7384, %r7379;
	ld.global.u8 	%r7385, [%rd149+2148];
	ld.global.u8 	%r7386, [%rd149+2149];
	shl.b32 	%r7387, %r7386, 8;
	or.b32  	%r7388, %r7387, %r7385;
	ld.global.u8 	%r7389, [%rd149+2150];
	shl.b32 	%r7390, %r7389, 16;
	ld.global.u8 	%r7391, [%rd149+2151];
	shl.b32 	%r7392, %r7391, 24;
	or.b32  	%r7393, %r7392, %r7390;
	or.b32  	%r538, %r7393, %r7388;
	ld.global.u8 	%r7394, [%rd149+2152];
	ld.global.u8 	%r7395, [%rd149+2153];
	shl.b32 	%r7396, %r7395, 8;
	or.b32  	%r7397, %r7396, %r7394;
	ld.global.u8 	%r7398, [%rd149+2154];
	shl.b32 	%r7399, %r7398, 16;
	ld.global.u8 	%r7400, [%rd149+2155];
	shl.b32 	%r7401, %r7400, 24;
	or.b32  	%r7402, %r7401, %r7399;
	or.b32  	%r539, %r7402, %r7397;
	ld.global.u8 	%r7403, [%rd149+2156];
	ld.global.u8 	%r7404, [%rd149+2157];
	shl.b32 	%r7405, %r7404, 8;
	or.b32  	%r7406, %r7405, %r7403;
	ld.global.u8 	%r7407, [%rd149+2158];
	shl.b32 	%r7408, %r7407, 16;
	ld.global.u8 	%r7409, [%rd149+2159];
	shl.b32 	%r7410, %r7409, 24;
	or.b32  	%r7411, %r7410, %r7408;
	or.b32  	%r540, %r7411, %r7406;
	ld.global.u8 	%r7412, [%rd149+2160];
	ld.global.u8 	%r7413, [%rd149+2161];
	shl.b32 	%r7414, %r7413, 8;
	or.b32  	%r7415, %r7414, %r7412;
	ld.global.u8 	%r7416, [%rd149+2162];
	shl.b32 	%r7417, %r7416, 16;
	ld.global.u8 	%r7418, [%rd149+2163];
	shl.b32 	%r7419, %r7418, 24;
	or.b32  	%r7420, %r7419, %r7417;
	or.b32  	%r541, %r7420, %r7415;
	ld.global.u8 	%r7421, [%rd149+2164];
	ld.global.u8 	%r7422, [%rd149+2165];
	shl.b32 	%r7423, %r7422, 8;
	or.b32  	%r7424, %r7423, %r7421;
	ld.global.u8 	%r7425, [%rd149+2166];
	shl.b32 	%r7426, %r7425, 16;
	ld.global.u8 	%r7427, [%rd149+2167];
	shl.b32 	%r7428, %r7427, 24;
	or.b32  	%r7429, %r7428, %r7426;
	or.b32  	%r542, %r7429, %r7424;
	ld.global.u8 	%r7430, [%rd149+2168];
	ld.global.u8 	%r7431, [%rd149+2169];
	shl.b32 	%r7432, %r7431, 8;
	or.b32  	%r7433, %r7432, %r7430;
	ld.global.u8 	%r7434, [%rd149+2170];
	shl.b32 	%r7435, %r7434, 16;
	ld.global.u8 	%r7436, [%rd149+2171];
	shl.b32 	%r7437, %r7436, 24;
	or.b32  	%r7438, %r7437, %r7435;
	or.b32  	%r543, %r7438, %r7433;
	ld.global.u8 	%r7439, [%rd149+2172];
	ld.global.u8 	%r7440, [%rd149+2173];
	shl.b32 	%r7441, %r7440, 8;
	or.b32  	%r7442, %r7441, %r7439;
	ld.global.u8 	%r7443, [%rd149+2174];
	shl.b32 	%r7444, %r7443, 16;
	ld.global.u8 	%r7445, [%rd149+2175];
	shl.b32 	%r7446, %r7445, 24;
	or.b32  	%r7447, %r7446, %r7444;
	or.b32  	%r544, %r7447, %r7442;
	ld.global.u8 	%r7448, [%rd149+2176];
	ld.global.u8 	%r7449, [%rd149+2177];
	shl.b32 	%r7450, %r7449, 8;
	or.b32  	%r7451, %r7450, %r7448;
	ld.global.u8 	%r7452, [%rd149+2178];
	shl.b32 	%r7453, %r7452, 16;
	ld.global.u8 	%r7454, [%rd149+2179];
	shl.b32 	%r7455, %r7454, 24;
	or.b32  	%r7456, %r7455, %r7453;
	or.b32  	%r545, %r7456, %r7451;
	ld.global.u8 	%r7457, [%rd149+2180];
	ld.global.u8 	%r7458, [%rd149+2181];
	shl.b32 	%r7459, %r7458, 8;
	or.b32  	%r7460, %r7459, %r7457;
	ld.global.u8 	%r7461, [%rd149+2182];
	shl.b32 	%r7462, %r7461, 16;
	ld.global.u8 	%r7463, [%rd149+2183];
	shl.b32 	%r7464, %r7463, 24;
	or.b32  	%r7465, %r7464, %r7462;
	or.b32  	%r546, %r7465, %r7460;
	ld.global.u8 	%r7466, [%rd149+2184];
	ld.global.u8 	%r7467, [%rd149+2185];
	shl.b32 	%r7468, %r7467, 8;
	or.b32  	%r7469, %r7468, %r7466;
	ld.global.u8 	%r7470, [%rd149+2186];
	shl.b32 	%r7471, %r7470, 16;
	ld.global.u8 	%r7472, [%rd149+2187];
	shl.b32 	%r7473, %r7472, 24;
	or.b32  	%r7474, %r7473, %r7471;
	or.b32  	%r547, %r7474, %r7469;
	ld.global.u8 	%r7475, [%rd149+2188];
	ld.global.u8 	%r7476, [%rd149+2189];
	shl.b32 	%r7477, %r7476, 8;
	or.b32  	%r7478, %r7477, %r7475;
	ld.global.u8 	%r7479, [%rd149+2190];
	shl.b32 	%r7480, %r7479, 16;
	ld.global.u8 	%r7481, [%rd149+2191];
	shl.b32 	%r7482, %r7481, 24;
	or.b32  	%r7483, %r7482, %r7480;
	or.b32  	%r548, %r7483, %r7478;
	ld.global.u8 	%r7484, [%rd149+2192];
	ld.global.u8 	%r7485, [%rd149+2193];
	shl.b32 	%r7486, %r7485, 8;
	or.b32  	%r7487, %r7486, %r7484;
	ld.global.u8 	%r7488, [%rd149+2194];
	shl.b32 	%r7489, %r7488, 16;
	ld.global.u8 	%r7490, [%rd149+2195];
	shl.b32 	%r7491, %r7490, 24;
	or.b32  	%r7492, %r7491, %r7489;
	or.b32  	%r549, %r7492, %r7487;
	ld.global.u8 	%r7493, [%rd149+2196];
	ld.global.u8 	%r7494, [%rd149+2197];
	shl.b32 	%r7495, %r7494, 8;
	or.b32  	%r7496, %r7495, %r7493;
	ld.global.u8 	%r7497, [%rd149+2198];
	shl.b32 	%r7498, %r7497, 16;
	ld.global.u8 	%r7499, [%rd149+2199];
	shl.b32 	%r7500, %r7499, 24;
	or.b32  	%r7501, %r7500, %r7498;
	or.b32  	%r550, %r7501, %r7496;
	ld.global.u8 	%r7502, [%rd149+2200];
	ld.global.u8 	%r7503, [%rd149+2201];
	shl.b32 	%r7504, %r7503, 8;
	or.b32  	%r7505, %r7504, %r7502;
	ld.global.u8 	%r7506, [%rd149+2202];
	shl.b32 	%r7507, %r7506, 16;
	ld.global.u8 	%r7508, [%rd149+2203];
	shl.b32 	%r7509, %r7508, 24;
	or.b32  	%r7510, %r7509, %r7507;
	or.b32  	%r551, %r7510, %r7505;
	ld.global.u8 	%r7511, [%rd149+2204];
	ld.global.u8 	%r7512, [%rd149+2205];
	shl.b32 	%r7513, %r7512, 8;
	or.b32  	%r7514, %r7513, %r7511;
	ld.global.u8 	%r7515, [%rd149+2206];
	shl.b32 	%r7516, %r7515, 16;
	ld.global.u8 	%r7517, [%rd149+2207];
	shl.b32 	%r7518, %r7517, 24;
	or.b32  	%r7519, %r7518, %r7516;
	or.b32  	%r552, %r7519, %r7514;
	ld.global.u8 	%r7520, [%rd149+2208];
	ld.global.u8 	%r7521, [%rd149+2209];
	shl.b32 	%r7522, %r7521, 8;
	or.b32  	%r7523, %r7522, %r7520;
	ld.global.u8 	%r7524, [%rd149+2210];
	shl.b32 	%r7525, %r7524, 16;
	ld.global.u8 	%r7526, [%rd149+2211];
	shl.b32 	%r7527, %r7526, 24;
	or.b32  	%r7528, %r7527, %r7525;
	or.b32  	%r553, %r7528, %r7523;
	ld.global.u8 	%r7529, [%rd149+2212];
	ld.global.u8 	%r7530, [%rd149+2213];
	shl.b32 	%r7531, %r7530, 8;
	or.b32  	%r7532, %r7531, %r7529;
	ld.global.u8 	%r7533, [%rd149+2214];
	shl.b32 	%r7534, %r7533, 16;
	ld.global.u8 	%r7535, [%rd149+2215];
	shl.b32 	%r7536, %r7535, 24;
	or.b32  	%r7537, %r7536, %r7534;
	or.b32  	%r554, %r7537, %r7532;
	ld.global.u8 	%r7538, [%rd149+2216];
	ld.global.u8 	%r7539, [%rd149+2217];
	shl.b32 	%r7540, %r7539, 8;
	or.b32  	%r7541, %r7540, %r7538;
	ld.global.u8 	%r7542, [%rd149+2218];
	shl.b32 	%r7543, %r7542, 16;
	ld.global.u8 	%r7544, [%rd149+2219];
	shl.b32 	%r7545, %r7544, 24;
	or.b32  	%r7546, %r7545, %r7543;
	or.b32  	%r555, %r7546, %r7541;
	ld.global.u8 	%r7547, [%rd149+2220];
	ld.global.u8 	%r7548, [%rd149+2221];
	shl.b32 	%r7549, %r7548, 8;
	or.b32  	%r7550, %r7549, %r7547;
	ld.global.u8 	%r7551, [%rd149+2222];
	shl.b32 	%r7552, %r7551, 16;
	ld.global.u8 	%r7553, [%rd149+2223];
	shl.b32 	%r7554, %r7553, 24;
	or.b32  	%r7555, %r7554, %r7552;
	or.b32  	%r556, %r7555, %r7550;
	ld.global.u8 	%r7556, [%rd149+2224];
	ld.global.u8 	%r7557, [%rd149+2225];
	shl.b32 	%r7558, %r7557, 8;
	or.b32  	%r7559, %r7558, %r7556;
	ld.global.u8 	%r7560, [%rd149+2226];
	shl.b32 	%r7561, %r7560, 16;
	ld.global.u8 	%r7562, [%rd149+2227];
	shl.b32 	%r7563, %r7562, 24;
	or.b32  	%r7564, %r7563, %r7561;
	or.b32  	%r557, %r7564, %r7559;
	ld.global.u8 	%r7565, [%rd149+2228];
	ld.global.u8 	%r7566, [%rd149+2229];
	shl.b32 	%r7567, %r7566, 8;
	or.b32  	%r7568, %r7567, %r7565;
	ld.global.u8 	%r7569, [%rd149+2230];
	shl.b32 	%r7570, %r7569, 16;
	ld.global.u8 	%r7571, [%rd149+2231];
	shl.b32 	%r7572, %r7571, 24;
	or.b32  	%r7573, %r7572, %r7570;
	or.b32  	%r558, %r7573, %r7568;
	ld.global.u8 	%r7574, [%rd149+2232];
	ld.global.u8 	%r7575, [%rd149+2233];
	shl.b32 	%r7576, %r7575, 8;
	or.b32  	%r7577, %r7576, %r7574;
	ld.global.u8 	%r7578, [%rd149+2234];
	shl.b32 	%r7579, %r7578, 16;
	ld.global.u8 	%r7580, [%rd149+2235];
	shl.b32 	%r7581, %r7580, 24;
	or.b32  	%r7582, %r7581, %r7579;
	or.b32  	%r559, %r7582, %r7577;
	ld.global.u8 	%r7583, [%rd149+2236];
	ld.global.u8 	%r7584, [%rd149+2237];
	shl.b32 	%r7585, %r7584, 8;
	or.b32  	%r7586, %r7585, %r7583;
	ld.global.u8 	%r7587, [%rd149+2238];
	shl.b32 	%r7588, %r7587, 16;
	ld.global.u8 	%r7589, [%rd149+2239];
	shl.b32 	%r7590, %r7589, 24;
	or.b32  	%r7591, %r7590, %r7588;
	or.b32  	%r560, %r7591, %r7586;
	ld.global.u8 	%r7592, [%rd149+2240];
	ld.global.u8 	%r7593, [%rd149+2241];
	shl.b32 	%r7594, %r7593, 8;
	or.b32  	%r7595, %r7594, %r7592;
	ld.global.u8 	%r7596, [%rd149+2242];
	shl.b32 	%r7597, %r7596, 16;
	ld.global.u8 	%r7598, [%rd149+2243];
	shl.b32 	%r7599, %r7598, 24;
	or.b32  	%r7600, %r7599, %r7597;
	or.b32  	%r561, %r7600, %r7595;
	ld.global.u8 	%r7601, [%rd149+2244];
	ld.global.u8 	%r7602, [%rd149+2245];
	shl.b32 	%r7603, %r7602, 8;
	or.b32  	%r7604, %r7603, %r7601;
	ld.global.u8 	%r7605, [%rd149+2246];
	shl.b32 	%r7606, %r7605, 16;
	ld.global.u8 	%r7607, [%rd149+2247];
	shl.b32 	%r7608, %r7607, 24;
	or.b32  	%r7609, %r7608, %r7606;
	or.b32  	%r562, %r7609, %r7604;
	ld.global.u8 	%r7610, [%rd149+2248];
	ld.global.u8 	%r7611, [%rd149+2249];
	shl.b32 	%r7612, %r7611, 8;
	or.b32  	%r7613, %r7612, %r7610;
	ld.global.u8 	%r7614, [%rd149+2250];
	shl.b32 	%r7615, %r7614, 16;
	ld.global.u8 	%r7616, [%rd149+2251];
	shl.b32 	%r7617, %r7616, 24;
	or.b32  	%r7618, %r7617, %r7615;
	or.b32  	%r563, %r7618, %r7613;
	ld.global.u8 	%r7619, [%rd149+2252];
	ld.global.u8 	%r7620, [%rd149+2253];
	shl.b32 	%r7621, %r7620, 8;
	or.b32  	%r7622, %r7621, %r7619;
	ld.global.u8 	%r7623, [%rd149+2254];
	shl.b32 	%r7624, %r7623, 16;
	ld.global.u8 	%r7625, [%rd149+2255];
	shl.b32 	%r7626, %r7625, 24;
	or.b32  	%r7627, %r7626, %r7624;
	or.b32  	%r564, %r7627, %r7622;
	ld.global.u8 	%r7628, [%rd149+2256];
	ld.global.u8 	%r7629, [%rd149+2257];
	shl.b32 	%r7630, %r7629, 8;
	or.b32  	%r7631, %r7630, %r7628;
	ld.global.u8 	%r7632, [%rd149+2258];
	shl.b32 	%r7633, %r7632, 16;
	ld.global.u8 	%r7634, [%rd149+2259];
	shl.b32 	%r7635, %r7634, 24;
	or.b32  	%r7636, %r7635, %r7633;
	or.b32  	%r565, %r7636, %r7631;
	ld.global.u8 	%r7637, [%rd149+2260];
	ld.global.u8 	%r7638, [%rd149+2261];
	shl.b32 	%r7639, %r7638, 8;
	or.b32  	%r7640, %r7639, %r7637;
	ld.global.u8 	%r7641, [%rd149+2262];
	shl.b32 	%r7642, %r7641, 16;
	ld.global.u8 	%r7643, [%rd149+2263];
	shl.b32 	%r7644, %r7643, 24;
	or.b32  	%r7645, %r7644, %r7642;
	or.b32  	%r566, %r7645, %r7640;
	ld.global.u8 	%r7646, [%rd149+2264];
	ld.global.u8 	%r7647, [%rd149+2265];
	shl.b32 	%r7648, %r7647, 8;
	or.b32  	%r7649, %r7648, %r7646;
	ld.global.u8 	%r7650, [%rd149+2266];
	shl.b32 	%r7651, %r7650, 16;
	ld.global.u8 	%r7652, [%rd149+2267];
	shl.b32 	%r7653, %r7652, 24;
	or.b32  	%r7654, %r7653, %r7651;
	or.b32  	%r567, %r7654, %r7649;
	ld.global.u8 	%r7655, [%rd149+2268];
	ld.global.u8 	%r7656, [%rd149+2269];
	shl.b32 	%r7657, %r7656, 8;
	or.b32  	%r7658, %r7657, %r7655;
	ld.global.u8 	%r7659, [%rd149+2270];
	shl.b32 	%r7660, %r7659, 16;
	ld.global.u8 	%r7661, [%rd149+2271];
	shl.b32 	%r7662, %r7661, 24;
	or.b32  	%r7663, %r7662, %r7660;
	or.b32  	%r568, %r7663, %r7658;
	ld.global.u8 	%r7664, [%rd149+2272];
	ld.global.u8 	%r7665, [%rd149+2273];
	shl.b32 	%r7666, %r7665, 8;
	or.b32  	%r7667, %r7666, %r7664;
	ld.global.u8 	%r7668, [%rd149+2274];
	shl.b32 	%r7669, %r7668, 16;
	ld.global.u8 	%r7670, [%rd149+2275];
	shl.b32 	%r7671, %r7670, 24;
	or.b32  	%r7672, %r7671, %r7669;
	or.b32  	%r569, %r7672, %r7667;
	ld.global.u8 	%r7673, [%rd149+2276];
	ld.global.u8 	%r7674, [%rd149+2277];
	shl.b32 	%r7675, %r7674, 8;
	or.b32  	%r7676, %r7675, %r7673;
	ld.global.u8 	%r7677, [%rd149+2278];
	shl.b32 	%r7678, %r7677, 16;
	ld.global.u8 	%r7679, [%rd149+2279];
	shl.b32 	%r7680, %r7679, 24;
	or.b32  	%r7681, %r7680, %r7678;
	or.b32  	%r570, %r7681, %r7676;
	ld.global.u8 	%r7682, [%rd149+2280];
	ld.global.u8 	%r7683, [%rd149+2281];
	shl.b32 	%r7684, %r7683, 8;
	or.b32  	%r7685, %r7684, %r7682;
	ld.global.u8 	%r7686, [%rd149+2282];
	shl.b32 	%r7687, %r7686, 16;
	ld.global.u8 	%r7688, [%rd149+2283];
	shl.b32 	%r7689, %r7688, 24;
	or.b32  	%r7690, %r7689, %r7687;
	or.b32  	%r571, %r7690, %r7685;
	ld.global.u8 	%r7691, [%rd149+2284];
	ld.global.u8 	%r7692, [%rd149+2285];
	shl.b32 	%r7693, %r7692, 8;
	or.b32  	%r7694, %r7693, %r7691;
	ld.global.u8 	%r7695, [%rd149+2286];
	shl.b32 	%r7696, %r7695, 16;
	ld.global.u8 	%r7697, [%rd149+2287];
	shl.b32 	%r7698, %r7697, 24;
	or.b32  	%r7699, %r7698, %r7696;
	or.b32  	%r572, %r7699, %r7694;
	ld.global.u8 	%r7700, [%rd149+2288];
	ld.global.u8 	%r7701, [%rd149+2289];
	shl.b32 	%r7702, %r7701, 8;
	or.b32  	%r7703, %r7702, %r7700;
	ld.global.u8 	%r7704, [%rd149+2290];
	shl.b32 	%r7705, %r7704, 16;
	ld.global.u8 	%r7706, [%rd149+2291];
	shl.b32 	%r7707, %r7706, 24;
	or.b32  	%r7708, %r7707, %r7705;
	or.b32  	%r573, %r7708, %r7703;
	ld.global.u8 	%r7709, [%rd149+2292];
	ld.global.u8 	%r7710, [%rd149+2293];
	shl.b32 	%r7711, %r7710, 8;
	or.b32  	%r7712, %r7711, %r7709;
	ld.global.u8 	%r7713, [%rd149+2294];
	shl.b32 	%r7714, %r7713, 16;
	ld.global.u8 	%r7715, [%rd149+2295];
	shl.b32 	%r7716, %r7715, 24;
	or.b32  	%r7717, %r7716, %r7714;
	or.b32  	%r574, %r7717, %r7712;
	ld.global.u8 	%r7718, [%rd149+2296];
	ld.global.u8 	%r7719, [%rd149+2297];
	shl.b32 	%r7720, %r7719, 8;
	or.b32  	%r7721, %r7720, %r7718;
	ld.global.u8 	%r7722, [%rd149+2298];
	shl.b32 	%r7723, %r7722, 16;
	ld.global.u8 	%r7724, [%rd149+2299];
	shl.b32 	%r7725, %r7724, 24;
	or.b32  	%r7726, %r7725, %r7723;
	or.b32  	%r575, %r7726, %r7721;
	ld.global.u8 	%r7727, [%rd149+2300];
	ld.global.u8 	%r7728, [%rd149+2301];
	shl.b32 	%r7729, %r7728, 8;
	or.b32  	%r7730, %r7729, %r7727;
	ld.global.u8 	%r7731, [%rd149+2302];
	shl.b32 	%r7732, %r7731, 16;
	ld.global.u8 	%r7733, [%rd149+2303];
	shl.b32 	%r7734, %r7733, 24;
	or.b32  	%r7735, %r7734, %r7732;
	or.b32  	%r576, %r7735, %r7730;
	ld.global.u8 	%r7736, [%rd149+2304];
	ld.global.u8 	%r7737, [%rd149+2305];
	shl.b32 	%r7738, %r7737, 8;
	or.b32  	%r7739, %r7738, %r7736;
	ld.global.u8 	%r7740, [%rd149+2306];
	shl.b32 	%r7741, %r7740, 16;
	ld.global.u8 	%r7742, [%rd149+2307];
	shl.b32 	%r7743, %r7742, 24;
	or.b32  	%r7744, %r7743, %r7741;
	or.b32  	%r577, %r7744, %r7739;
	ld.global.u8 	%r7745, [%rd149+2308];
	ld.global.u8 	%r7746, [%rd149+2309];
	shl.b32 	%r7747, %r7746, 8;
	or.b32  	%r7748, %r7747, %r7745;
	ld.global.u8 	%r7749, [%rd149+2310];
	shl.b32 	%r7750, %r7749, 16;
	ld.global.u8 	%r7751, [%rd149+2311];
	shl.b32 	%r7752, %r7751, 24;
	or.b32  	%r7753, %r7752, %r7750;
	or.b32  	%r578, %r7753, %r7748;
	ld.global.u8 	%r7754, [%rd149+2312];
	ld.global.u8 	%r7755, [%rd149+2313];
	shl.b32 	%r7756, %r7755, 8;
	or.b32  	%r7757, %r7756, %r7754;
	ld.global.u8 	%r7758, [%rd149+2314];
	shl.b32 	%r7759, %r7758, 16;
	ld.global.u8 	%r7760, [%rd149+2315];
	shl.b32 	%r7761, %r7760, 24;
	or.b32  	%r7762, %r7761, %r7759;
	or.b32  	%r579, %r7762, %r7757;
	ld.global.u8 	%r7763, [%rd149+2316];
	ld.global.u8 	%r7764, [%rd149+2317];
	shl.b32 	%r7765, %r7764, 8;
	or.b32  	%r7766, %r7765, %r7763;
	ld.global.u8 	%r7767, [%rd149+2318];
	shl.b32 	%r7768, %r7767, 16;
	ld.global.u8 	%r7769, [%rd149+2319];
	shl.b32 	%r7770, %r7769, 24;
	or.b32  	%r7771, %r7770, %r7768;
	or.b32  	%r580, %r7771, %r7766;
	ld.global.u8 	%r7772, [%rd149+2320];
	ld.global.u8 	%r7773, [%rd149+2321];
	shl.b32 	%r7774, %r7773, 8;
	or.b32  	%r7775, %r7774, %r7772;
	ld.global.u8 	%r7776, [%rd149+2322];
	shl.b32 	%r7777, %r7776, 16;
	ld.global.u8 	%r7778, [%rd149+2323];
	shl.b32 	%r7779, %r7778, 24;
	or.b32  	%r7780, %r7779, %r7777;
	or.b32  	%r581, %r7780, %r7775;
	ld.global.u8 	%r7781, [%rd149+2324];
	ld.global.u8 	%r7782, [%rd149+2325];
	shl.b32 	%r7783, %r7782, 8;
	or.b32  	%r7784, %r7783, %r7781;
	ld.global.u8 	%r7785, [%rd149+2326];
	shl.b32 	%r7786, %r7785, 16;
	ld.global.u8 	%r7787, [%rd149+2327];
	shl.b32 	%r7788, %r7787, 24;
	or.b32  	%r7789, %r7788, %r7786;
	or.b32  	%r582, %r7789, %r7784;
	ld.global.u8 	%r7790, [%rd149+2328];
	ld.global.u8 	%r7791, [%rd149+2329];
	shl.b32 	%r7792, %r7791, 8;
	or.b32  	%r7793, %r7792, %r7790;
	ld.global.u8 	%r7794, [%rd149+2330];
	shl.b32 	%r7795, %r7794, 16;
	ld.global.u8 	%r7796, [%rd149+2331];
	shl.b32 	%r7797, %r7796, 24;
	or.b32  	%r7798, %r7797, %r7795;
	or.b32  	%r583, %r7798, %r7793;
	ld.global.u8 	%r7799, [%rd149+2332];
	ld.global.u8 	%r7800, [%rd149+2333];
	shl.b32 	%r7801, %r7800, 8;
	or.b32  	%r7802, %r7801, %r7799;
	ld.global.u8 	%r7803, [%rd149+2334];
	shl.b32 	%r7804, %r7803, 16;
	ld.global.u8 	%r7805, [%rd149+2335];
	shl.b32 	%r7806, %r7805, 24;
	or.b32  	%r7807, %r7806, %r7804;
	or.b32  	%r584, %r7807, %r7802;
	ld.global.u8 	%r7808, [%rd149+2336];
	ld.global.u8 	%r7809, [%rd149+2337];
	shl.b32 	%r7810, %r7809, 8;
	or.b32  	%r7811, %r7810, %r7808;
	ld.global.u8 	%r7812, [%rd149+2338];
	shl.b32 	%r7813, %r7812, 16;
	ld.global.u8 	%r7814, [%rd149+2339];
	shl.b32 	%r7815, %r7814, 24;
	or.b32  	%r7816, %r7815, %r7813;
	or.b32  	%r585, %r7816, %r7811;
	ld.global.u8 	%r7817, [%rd149+2340];
	ld.global.u8 	%r7818, [%rd149+2341];
	shl.b32 	%r7819, %r7818, 8;
	or.b32  	%r7820, %r7819, %r7817;
	ld.global.u8 	%r7821, [%rd149+2342];
	shl.b32 	%r7822, %r7821, 16;
	ld.global.u8 	%r7823, [%rd149+2343];
	shl.b32 	%r7824, %r7823, 24;
	or.b32  	%r7825, %r7824, %r7822;
	or.b32  	%r586, %r7825, %r7820;
	ld.global.u8 	%r7826, [%rd149+2344];
	ld.global.u8 	%r7827, [%rd149+2345];
	shl.b32 	%r7828, %r7827, 8;
	or.b32  	%r7829, %r7828, %r7826;
	ld.global.u8 	%r7830, [%rd149+2346];
	shl.b32 	%r7831, %r7830, 16;
	ld.global.u8 	%r7832, [%rd149+2347];
	shl.b32 	%r7833, %r7832, 24;
	or.b32  	%r7834, %r7833, %r7831;
	or.b32  	%r587, %r7834, %r7829;
	ld.global.u8 	%r7835, [%rd149+2348];
	ld.global.u8 	%r7836, [%rd149+2349];
	shl.b32 	%r7837, %r7836, 8;
	or.b32  	%r7838, %r7837, %r7835;
	ld.global.u8 	%r7839, [%rd149+2350];
	shl.b32 	%r7840, %r7839, 16;
	ld.global.u8 	%r7841, [%rd149+2351];
	shl.b32 	%r7842, %r7841, 24;
	or.b32  	%r7843, %r7842, %r7840;
	or.b32  	%r588, %r7843, %r7838;
	ld.global.u8 	%r7844, [%rd149+2352];
	ld.global.u8 	%r7845, [%rd149+2353];
	shl.b32 	%r7846, %r7845, 8;
	or.b32  	%r7847, %r7846, %r7844;
	ld.global.u8 	%r7848, [%rd149+2354];
	shl.b32 	%r7849, %r7848, 16;
	ld.global.u8 	%r7850, [%rd149+2355];
	shl.b32 	%r7851, %r7850, 24;
	or.b32  	%r7852, %r7851, %r7849;
	or.b32  	%r589, %r7852, %r7847;
	ld.global.u8 	%r7853, [%rd149+2356];
	ld.global.u8 	%r7854, [%rd149+2357];
	shl.b32 	%r7855, %r7854, 8;
	or.b32  	%r7856, %r7855, %r7853;
	ld.global.u8 	%r7857, [%rd149+2358];
	shl.b32 	%r7858, %r7857, 16;
	ld.global.u8 	%r7859, [%rd149+2359];
	shl.b32 	%r7860, %r7859, 24;
	or.b32  	%r7861, %r7860, %r7858;
	or.b32  	%r590, %r7861, %r7856;
	ld.global.u8 	%r7862, [%rd149+2360];
	ld.global.u8 	%r7863, [%rd149+2361];
	shl.b32 	%r7864, %r7863, 8;
	or.b32  	%r7865, %r7864, %r7862;
	ld.global.u8 	%r7866, [%rd149+2362];
	shl.b32 	%r7867, %r7866, 16;
	ld.global.u8 	%r7868, [%rd149+2363];
	shl.b32 	%r7869, %r7868, 24;
	or.b32  	%r7870, %r7869, %r7867;
	or.b32  	%r591, %r7870, %r7865;
	ld.global.u8 	%r7871, [%rd149+2364];
	ld.global.u8 	%r7872, [%rd149+2365];
	shl.b32 	%r7873, %r7872, 8;
	or.b32  	%r7874, %r7873, %r7871;
	ld.global.u8 	%r7875, [%rd149+2366];
	shl.b32 	%r7876, %r7875, 16;
	ld.global.u8 	%r7877, [%rd149+2367];
	shl.b32 	%r7878, %r7877, 24;
	or.b32  	%r7879, %r7878, %r7876;
	or.b32  	%r592, %r7879, %r7874;
	ld.global.u8 	%r7880, [%rd149+2368];
	ld.global.u8 	%r7881, [%rd149+2369];
	shl.b32 	%r7882, %r7881, 8;
	or.b32  	%r7883, %r7882, %r7880;
	ld.global.u8 	%r7884, [%rd149+2370];
	shl.b32 	%r7885, %r7884, 16;
	ld.global.u8 	%r7886, [%rd149+2371];
	shl.b32 	%r7887, %r7886, 24;
	or.b32  	%r7888, %r7887, %r7885;
	or.b32  	%r593, %r7888, %r7883;
	ld.global.u8 	%r7889, [%rd149+2372];
	ld.global.u8 	%r7890, [%rd149+2373];
	shl.b32 	%r7891, %r7890, 8;
	or.b32  	%r7892, %r7891, %r7889;
	ld.global.u8 	%r7893, [%rd149+2374];
	shl.b32 	%r7894, %r7893, 16;
	ld.global.u8 	%r7895, [%rd149+2375];
	shl.b32 	%r7896, %r7895, 24;
	or.b32  	%r7897, %r7896, %r7894;
	or.b32  	%r594, %r7897, %r7892;
	ld.global.u8 	%r7898, [%rd149+2376];
	ld.global.u8 	%r7899, [%rd149+2377];
	shl.b32 	%r7900, %r7899, 8;
	or.b32  	%r7901, %r7900, %r7898;
	ld.global.u8 	%r7902, [%rd149+2378];
	shl.b32 	%r7903, %r7902, 16;
	ld.global.u8 	%r7904, [%rd149+2379];
	shl.b32 	%r7905, %r7904, 24;
	or.b32  	%r7906, %r7905, %r7903;
	or.b32  	%r595, %r7906, %r7901;
	ld.global.u8 	%r7907, [%rd149+2380];
	ld.global.u8 	%r7908, [%rd149+2381];
	shl.b32 	%r7909, %r7908, 8;
	or.b32  	%r7910, %r7909, %r7907;
	ld.global.u8 	%r7911, [%rd149+2382];
	shl.b32 	%r7912, %r7911, 16;
	ld.global.u8 	%r7913, [%rd149+2383];
	shl.b32 	%r7914, %r7913, 24;
	or.b32  	%r7915, %r7914, %r7912;
	or.b32  	%r596, %r7915, %r7910;
	ld.global.u8 	%r7916, [%rd149+2384];
	ld.global.u8 	%r7917, [%rd149+2385];
	shl.b32 	%r7918, %r7917, 8;
	or.b32  	%r7919, %r7918, %r7916;
	ld.global.u8 	%r7920, [%rd149+2386];
	shl.b32 	%r7921, %r7920, 16;
	ld.global.u8 	%r7922, [%rd149+2387];
	shl.b32 	%r7923, %r7922, 24;
	or.b32  	%r7924, %r7923, %r7921;
	or.b32  	%r597, %r7924, %r7919;
	ld.global.u8 	%r7925, [%rd149+2388];
	ld.global.u8 	%r7926, [%rd149+2389];
	shl.b32 	%r7927, %r7926, 8;
	or.b32  	%r7928, %r7927, %r7925;
	ld.global.u8 	%r7929, [%rd149+2390];
	shl.b32 	%r7930, %r7929, 16;
	ld.global.u8 	%r7931, [%rd149+2391];
	shl.b32 	%r7932, %r7931, 24;
	or.b32  	%r7933, %r7932, %r7930;
	or.b32  	%r598, %r7933, %r7928;
	ld.global.u8 	%r7934, [%rd149+2392];
	ld.global.u8 	%r7935, [%rd149+2393];
	shl.b32 	%r7936, %r7935, 8;
	or.b32  	%r7937, %r7936, %r7934;
	ld.global.u8 	%r7938, [%rd149+2394];
	shl.b32 	%r7939, %r7938, 16;
	ld.global.u8 	%r7940, [%rd149+2395];
	shl.b32 	%r7941, %r7940, 24;
	or.b32  	%r7942, %r7941, %r7939;
	or.b32  	%r599, %r7942, %r7937;
	ld.global.u8 	%r7943, [%rd149+2396];
	ld.global.u8 	%r7944, [%rd149+2397];
	shl.b32 	%r7945, %r7944, 8;
	or.b32  	%r7946, %r7945, %r7943;
	ld.global.u8 	%r7947, [%rd149+2398];
	shl.b32 	%r7948, %r7947, 16;
	ld.global.u8 	%r7949, [%rd149+2399];
	shl.b32 	%r7950, %r7949, 24;
	or.b32  	%r7951, %r7950, %r7948;
	or.b32  	%r600, %r7951, %r7946;
	ld.global.u8 	%r7952, [%rd149+2400];
	ld.global.u8 	%r7953, [%rd149+2401];
	shl.b32 	%r7954, %r7953, 8;
	or.b32  	%r7955, %r7954, %r7952;
	ld.global.u8 	%r7956, [%rd149+2402];
	shl.b32 	%r7957, %r7956, 16;
	ld.global.u8 	%r7958, [%rd149+2403];
	shl.b32 	%r7959, %r7958, 24;
	or.b32  	%r7960, %r7959, %r7957;
	or.b32  	%r601, %r7960, %r7955;
	ld.global.u8 	%r7961, [%rd149+2404];
	ld.global.u8 	%r7962, [%rd149+2405];
	shl.b32 	%r7963, %r7962, 8;
	or.b32  	%r7964, %r7963, %r7961;
	ld.global.u8 	%r7965, [%rd149+2406];
	shl.b32 	%r7966, %r7965, 16;
	ld.global.u8 	%r7967, [%rd149+2407];
	shl.b32 	%r7968, %r7967, 24;
	or.b32  	%r7969, %r7968, %r7966;
	or.b32  	%r602, %r7969, %r7964;
	ld.global.u8 	%r7970, [%rd149+2408];
	ld.global.u8 	%r7971, [%rd149+2409];
	shl.b32 	%r7972, %r7971, 8;
	or.b32  	%r7973, %r7972, %r7970;
	ld.global.u8 	%r7974, [%rd149+2410];
	shl.b32 	%r7975, %r7974, 16;
	ld.global.u8 	%r7976, [%rd149+2411];
	shl.b32 	%r7977, %r7976, 24;
	or.b32  	%r7978, %r7977, %r7975;
	or.b32  	%r603, %r7978, %r7973;
	ld.global.u8 	%r7979, [%rd149+2412];
	ld.global.u8 	%r7980, [%rd149+2413];
	shl.b32 	%r7981, %r7980, 8;
	or.b32  	%r7982, %r7981, %r7979;
	ld.global.u8 	%r7983, [%rd149+2414];
	shl.b32 	%r7984, %r7983, 16;
	ld.global.u8 	%r7985, [%rd149+2415];
	shl.b32 	%r7986, %r7985, 24;
	or.b32  	%r7987, %r7986, %r7984;
	or.b32  	%r604, %r7987, %r7982;
	ld.global.u8 	%r7988, [%rd149+2416];
	ld.global.u8 	%r7989, [%rd149+2417];
	shl.b32 	%r7990, %r7989, 8;
	or.b32  	%r7991, %r7990, %r7988;
	ld.global.u8 	%r7992, [%rd149+2418];
	shl.b32 	%r7993, %r7992, 16;
	ld.global.u8 	%r7994, [%rd149+2419];
	shl.b32 	%r7995, %r7994, 24;
	or.b32  	%r7996, %r7995, %r7993;
	or.b32  	%r605, %r7996, %r7991;
	ld.global.u8 	%r7997, [%rd149+2420];
	ld.global.u8 	%r7998, [%rd149+2421];
	shl.b32 	%r7999, %r7998, 8;
	or.b32  	%r8000, %r7999, %r7997;
	ld.global.u8 	%r8001, [%rd149+2422];
	shl.b32 	%r8002, %r8001, 16;
	ld.global.u8 	%r8003, [%rd149+2423];
	shl.b32 	%r8004, %r8003, 24;
	or.b32  	%r8005, %r8004, %r8002;
	or.b32  	%r606, %r8005, %r8000;
	ld.global.u8 	%r8006, [%rd149+2424];
	ld.global.u8 	%r8007, [%rd149+2425];
	shl.b32 	%r8008, %r8007, 8;
	or.b32  	%r8009, %r8008, %r8006;
	ld.global.u8 	%r8010, [%rd149+2426];
	shl.b32 	%r8011, %r8010, 16;
	ld.global.u8 	%r8012, [%rd149+2427];
	shl.b32 	%r8013, %r8012, 24;
	or.b32  	%r8014, %r8013, %r8011;
	or.b32  	%r607, %r8014, %r8009;
	ld.global.u8 	%r8015, [%rd149+2428];
	ld.global.u8 	%r8016, [%rd149+2429];
	shl.b32 	%r8017, %r8016, 8;
	or.b32  	%r8018, %r8017, %r8015;
	ld.global.u8 	%r8019, [%rd149+2430];
	shl.b32 	%r8020, %r8019, 16;
	ld.global.u8 	%r8021, [%rd149+2431];
	shl.b32 	%r8022, %r8021, 24;
	or.b32  	%r8023, %r8022, %r8020;
	or.b32  	%r608, %r8023, %r8018;
	ld.global.u8 	%r8024, [%rd149+2432];
	ld.global.u8 	%r8025, [%rd149+2433];
	shl.b32 	%r8026, %r8025, 8;
	or.b32  	%r8027, %r8026, %r8024;
	ld.global.u8 	%r8028, [%rd149+2434];
	shl.b32 	%r8029, %r8028, 16;
	ld.global.u8 	%r8030, [%rd149+2435];
	shl.b32 	%r8031, %r8030, 24;
	or.b32  	%r8032, %r8031, %r8029;
	or.b32  	%r609, %r8032, %r8027;
	ld.global.u8 	%r8033, [%rd149+2436];
	ld.global.u8 	%r8034, [%rd149+2437];
	shl.b32 	%r8035, %r8034, 8;
	or.b32  	%r8036, %r8035, %r8033;
	ld.global.u8 	%r8037, [%rd149+2438];
	shl.b32 	%r8038, %r8037, 16;
	ld.global.u8 	%r8039, [%rd149+2439];
	shl.b32 	%r8040, %r8039, 24;
	or.b32  	%r8041, %r8040, %r8038;
	or.b32  	%r610, %r8041, %r8036;
	ld.global.u8 	%r8042, [%rd149+2440];
	ld.global.u8 	%r8043, [%rd149+2441];
	shl.b32 	%r8044, %r8043, 8;
	or.b32  	%r8045, %r8044, %r8042;
	ld.global.u8 	%r8046, [%rd149+2442];
	shl.b32 	%r8047, %r8046, 16;
	ld.global.u8 	%r8048, [%rd149+2443];
	shl.b32 	%r8049, %r8048, 24;
	or.b32  	%r8050, %r8049, %r8047;
	or.b32  	%r611, %r8050, %r8045;
	ld.global.u8 	%r8051, [%rd149+2444];
	ld.global.u8 	%r8052, [%rd149+2445];
	shl.b32 	%r8053, %r8052, 8;
	or.b32  	%r8054, %r8053, %r8051;
	ld.global.u8 	%r8055, [%rd149+2446];
	shl.b32 	%r8056, %r8055, 16;
	ld.global.u8 	%r8057, [%rd149+2447];
	shl.b32 	%r8058, %r8057, 24;
	or.b32  	%r8059, %r8058, %r8056;
	or.b32  	%r612, %r8059, %r8054;
	ld.global.u8 	%r8060, [%rd149+2448];
	ld.global.u8 	%r8061, [%rd149+2449];
	shl.b32 	%r8062, %r8061, 8;
	or.b32  	%r8063, %r8062, %r8060;
	ld.global.u8 	%r8064, [%rd149+2450];
	shl.b32 	%r8065, %r8064, 16;
	ld.global.u8 	%r8066, [%rd149+2451];
	shl.b32 	%r8067, %r8066, 24;
	or.b32  	%r8068, %r8067, %r8065;
	or.b32  	%r613, %r8068, %r8063;
	ld.global.u8 	%r8069, [%rd149+2452];
	ld.global.u8 	%r8070, [%rd149+2453];
	shl.b32 	%r8071, %r8070, 8;
	or.b32  	%r8072, %r8071, %r8069;
	ld.global.u8 	%r8073, [%rd149+2454];
	shl.b32 	%r8074, %r8073, 16;
	ld.global.u8 	%r8075, [%rd149+2455];
	shl.b32 	%r8076, %r8075, 24;
	or.b32  	%r8077, %r8076, %r8074;
	or.b32  	%r614, %r8077, %r8072;
	ld.global.u8 	%r8078, [%rd149+2456];
	ld.global.u8 	%r8079, [%rd149+2457];
	shl.b32 	%r8080, %r8079, 8;
	or.b32  	%r8081, %r8080, %r8078;
	ld.global.u8 	%r8082, [%rd149+2458];
	shl.b32 	%r8083, %r8082, 16;
	ld.global.u8 	%r8084, [%rd149+2459];
	shl.b32 	%r8085, %r8084, 24;
	or.b32  	%r8086, %r8085, %r8083;
	or.b32  	%r615, %r8086, %r8081;
	ld.global.u8 	%r8087, [%rd149+2460];
	ld.global.u8 	%r8088, [%rd149+2461];
	shl.b32 	%r8089, %r8088, 8;
	or.b32  	%r8090, %r8089, %r8087;
	ld.global.u8 	%r8091, [%rd149+2462];
	shl.b32 	%r8092, %r8091, 16;
	ld.global.u8 	%r8093, [%rd149+2463];
	shl.b32 	%r8094, %r8093, 24;
	or.b32  	%r8095, %r8094, %r8092;
	or.b32  	%r616, %r8095, %r8090;
	ld.global.u8 	%r8096, [%rd149+2464];
	ld.global.u8 	%r8097, [%rd149+2465];
	shl.b32 	%r8098, %r8097, 8;
	or.b32  	%r8099, %r8098, %r8096;
	ld.global.u8 	%r8100, [%rd149+2466];
	shl.b32 	%r8101, %r8100, 16;
	ld.global.u8 	%r8102, [%rd149+2467];
	shl.b32 	%r8103, %r8102, 24;
	or.b32  	%r8104, %r8103, %r8101;
	or.b32  	%r617, %r8104, %r8099;
	ld.global.u8 	%r8105, [%rd149+2468];
	ld.global.u8 	%r8106, [%rd149+2469];
	shl.b32 	%r8107, %r8106, 8;
	or.b32  	%r8108, %r8107, %r8105;
	ld.global.u8 	%r8109, [%rd149+2470];
	shl.b32 	%r8110, %r8109, 16;
	ld.global.u8 	%r8111, [%rd149+2471];
	shl.b32 	%r8112, %r8111, 24;
	or.b32  	%r8113, %r8112, %r8110;
	or.b32  	%r618, %r8113, %r8108;
	ld.global.u8 	%r8114, [%rd149+2472];
	ld.global.u8 	%r8115, [%rd149+2473];
	shl.b32 	%r8116, %r8115, 8;
	or.b32  	%r8117, %r8116, %r8114;
	ld.global.u8 	%r8118, [%rd149+2474];
	shl.b32 	%r8119, %r8118, 16;
	ld.global.u8 	%r8120, [%rd149+2475];
	shl.b32 	%r8121, %r8120, 24;
	or.b32  	%r8122, %r8121, %r8119;
	or.b32  	%r619, %r8122, %r8117;
	ld.global.u8 	%r8123, [%rd149+2476];
	ld.global.u8 	%r8124, [%rd149+2477];
	shl.b32 	%r8125, %r8124, 8;
	or.b32  	%r8126, %r8125, %r8123;
	ld.global.u8 	%r8127, [%rd149+2478];
	shl.b32 	%r8128, %r8127, 16;
	ld.global.u8 	%r8129, [%rd149+2479];
	shl.b32 	%r8130, %r8129, 24;
	or.b32  	%r8131, %r8130, %r8128;
	or.b32  	%r620, %r8131, %r8126;
	ld.global.u8 	%r8132, [%rd149+2480];
	ld.global.u8 	%r8133, [%rd149+2481];
	shl.b32 	%r8134, %r8133, 8;
	or.b32  	%r8135, %r8134, %r8132;
	ld.global.u8 	%r8136, [%rd149+2482];
	shl.b32 	%r8137, %r8136, 16;
	ld.global.u8 	%r8138, [%rd149+2483];
	shl.b32 	%r8139, %r8138, 24;
	or.b32  	%r8140, %r8139, %r8137;
	or.b32  	%r621, %r8140, %r8135;
	ld.global.u8 	%r8141, [%rd149+2484];
	ld.global.u8 	%r8142, [%rd149+2485];
	shl.b32 	%r8143, %r8142, 8;
	or.b32  	%r8144, %r8143, %r8141;
	ld.global.u8 	%r8145, [%rd149+2486];
	shl.b32 	%r8146, %r8145, 16;
	ld.global.u8 	%r8147, [%rd149+2487];
	shl.b32 	%r8148, %r8147, 24;
	or.b32  	%r8149, %r8148, %r8146;
	or.b32  	%r622, %r8149, %r8144;
	ld.global.u8 	%r8150, [%rd149+2488];
	ld.global.u8 	%r8151, [%rd149+2489];
	shl.b32 	%r8152, %r8151, 8;
	or.b32  	%r8153, %r8152, %r8150;
	ld.global.u8 	%r8154, [%rd149+2490];
	shl.b32 	%r8155, %r8154, 16;
	ld.global.u8 	%r8156, [%rd149+2491];
	shl.b32 	%r8157, %r8156, 24;
	or.b32  	%r8158, %r8157, %r8155;
	or.b32  	%r623, %r8158, %r8153;
	ld.global.u8 	%r8159, [%rd149+2492];
	ld.global.u8 	%r8160, [%rd149+2493];
	shl.b32 	%r8161, %r8160, 8;
	or.b32  	%r8162, %r8161, %r8159;
	ld.global.u8 	%r8163, [%rd149+2494];
	shl.b32 	%r8164, %r8163, 16;
	ld.global.u8 	%r8165, [%rd149+2495];
	shl.b32 	%r8166, %r8165, 24;
	or.b32  	%r8167, %r8166, %r8164;
	or.b32  	%r624, %r8167, %r8162;
	ld.global.u8 	%r8168, [%rd149+2496];
	ld.global.u8 	%r8169, [%rd149+2497];
	shl.b32 	%r8170, %r8169, 8;
	or.b32  	%r8171, %r8170, %r8168;
	ld.global.u8 	%r8172, [%rd149+2498];
	shl.b32 	%r8173, %r8172, 16;
	ld.global.u8 	%r8174, [%rd149+2499];
	shl.b32 	%r8175, %r8174, 24;
	or.b32  	%r8176, %r8175, %r8173;
	or.b32  	%r625, %r8176, %r8171;
	ld.global.u8 	%r8177, [%rd149+2500];
	ld.global.u8 	%r8178, [%rd149+2501];
	shl.b32 	%r8179, %r8178, 8;
	or.b32  	%r8180, %r8179, %r8177;
	ld.global.u8 	%r8181, [%rd149+2502];
	shl.b32 	%r8182, %r8181, 16;
	ld.global.u8 	%r8183, [%rd149+2503];
	shl.b32 	%r8184, %r8183, 24;
	or.b32  	%r8185, %r8184, %r8182;
	or.b32  	%r626, %r8185, %r8180;
	ld.global.u8 	%r8186, [%rd149+2504];
	ld.global.u8 	%r8187, [%rd149+2505];
	shl.b32 	%r8188, %r8187, 8;
	or.b32  	%r8189, %r8188, %r8186;
	ld.global.u8 	%r8190, [%rd149+2506];
	shl.b32 	%r8191, %r8190, 16;
	ld.global.u8 	%r8192, [%rd149+2507];
	shl.b32 	%r8193, %r8192, 24;
	or.b32  	%r8194, %r8193, %r8191;
	or.b32  	%r627, %r8194, %r8189;
	ld.global.u8 	%r8195, [%rd149+2508];
	ld.global.u8 	%r8196, [%rd149+2509];
	shl.b32 	%r8197, %r8196, 8;
	or.b32  	%r8198, %r8197, %r8195;
	ld.global.u8 	%r8199, [%rd149+2510];
	shl.b32 	%r8200, %r8199, 16;
	ld.global.u8 	%r8201, [%rd149+2511];
	shl.b32 	%r8202, %r8201, 24;
	or.b32  	%r8203, %r8202, %r8200;
	or.b32  	%r628, %r8203, %r8198;
	ld.global.u8 	%r8204, [%rd149+2512];
	ld.global.u8 	%r8205, [%rd149+2513];
	shl.b32 	%r8206, %r8205, 8;
	or.b32  	%r8207, %r8206, %r8204;
	ld.global.u8 	%r8208, [%rd149+2514];
	shl.b32 	%r8209, %r8208, 16;
	ld.global.u8 	%r8210, [%rd149+2515];
	shl.b32 	%r8211, %r8210, 24;
	or.b32  	%r8212, %r8211, %r8209;
	or.b32  	%r629, %r8212, %r8207;
	ld.global.u8 	%r8213, [%rd149+2516];
	ld.global.u8 	%r8214, [%rd149+2517];
	shl.b32 	%r8215, %r8214, 8;
	or.b32  	%r8216, %r8215, %r8213;
	ld.global.u8 	%r8217, [%rd149+2518];
	shl.b32 	%r8218, %r8217, 16;
	ld.global.u8 	%r8219, [%rd149+2519];
	shl.b32 	%r8220, %r8219, 24;
	or.b32  	%r8221, %r8220, %r8218;
	or.b32  	%r630, %r8221, %r8216;
	ld.global.u8 	%r8222, [%rd149+2520];
	ld.global.u8 	%r8223, [%rd149+2521];
	shl.b32 	%r8224, %r8223, 8;
	or.b32  	%r8225, %r8224, %r8222;
	ld.global.u8 	%r8226, [%rd149+2522];
	shl.b32 	%r8227, %r8226, 16;
	ld.global.u8 	%r8228, [%rd149+2523];
	shl.b32 	%r8229, %r8228, 24;
	or.b32  	%r8230, %r8229, %r8227;
	or.b32  	%r631, %r8230, %r8225;
	ld.global.u8 	%r8231, [%rd149+2524];
	ld.global.u8 	%r8232, [%rd149+2525];
	shl.b32 	%r8233, %r8232, 8;
	or.b32  	%r8234, %r8233, %r8231;
	ld.global.u8 	%r8235, [%rd149+2526];
	shl.b32 	%r8236, %r8235, 16;
	ld.global.u8 	%r8237, [%rd149+2527];
	shl.b32 	%r8238, %r8237, 24;
	or.b32  	%r8239, %r8238, %r8236;
	or.b32  	%r632, %r8239, %r8234;
	ld.global.u8 	%r8240, [%rd149+2528];
	ld.global.u8 	%r8241, [%rd149+2529];
	shl.b32 	%r8242, %r8241, 8;
	or.b32  	%r8243, %r8242, %r8240;
	ld.global.u8 	%r8244, [%rd149+2530];
	shl.b32 	%r8245, %r8244, 16;
	ld.global.u8 	%r8246, [%rd149+2531];
	shl.b32 	%r8247, %r8246, 24;
	or.b32  	%r8248, %r8247, %r8245;
	or.b32  	%r633, %r8248, %r8243;
	ld.global.u8 	%r8249, [%rd149+2532];
	ld.global.u8 	%r8250, [%rd149+2533];
	shl.b32 	%r8251, %r8250, 8;
	or.b32  	%r8252, %r8251, %r8249;
	ld.global.u8 	%r8253, [%rd149+2534];
	shl.b32 	%r8254, %r8253, 16;
	ld.global.u8 	%r8255, [%rd149+2535];
	shl.b32 	%r8256, %r8255, 24;
	or.b32  	%r8257, %r8256, %r8254;
	or.b32  	%r634, %r8257, %r8252;
	ld.global.u8 	%r8258, [%rd149+2536];
	ld.global.u8 	%r8259, [%rd149+2537];
	shl.b32 	%r8260, %r8259, 8;
	or.b32  	%r8261, %r8260, %r8258;
	ld.global.u8 	%r8262, [%rd149+2538];
	shl.b32 	%r8263, %r8262, 16;
	ld.global.u8 	%r8264, [%rd149+2539];
	shl.b32 	%r8265, %r8264, 24;
	or.b32  	%r8266, %r8265, %r8263;
	or.b32  	%r635, %r8266, %r8261;
	ld.global.u8 	%r8267, [%rd149+2540];
	ld.global.u8 	%r8268, [%rd149+2541];
	shl.b32 	%r8269, %r8268, 8;
	or.b32  	%r8270, %r8269, %r8267;
	ld.global.u8 	%r8271, [%rd149+2542];
	shl.b32 	%r8272, %r8271, 16;
	ld.global.u8 	%r8273, [%rd149+2543];
	shl.b32 	%r8274, %r8273, 24;
	or.b32  	%r8275, %r8274, %r8272;
	or.b32  	%r636, %r8275, %r8270;
	ld.global.u8 	%r8276, [%rd149+2544];
	ld.global.u8 	%r8277, [%rd149+2545];
	shl.b32 	%r8278, %r8277, 8;
	or.b32  	%r8279, %r8278, %r8276;
	ld.global.u8 	%r8280, [%rd149+2546];
	shl.b32 	%r8281, %r8280, 16;
	ld.global.u8 	%r8282, [%rd149+2547];
	shl.b32 	%r8283, %r8282, 24;
	or.b32  	%r8284, %r8283, %r8281;
	or.b32  	%r637, %r8284, %r8279;
	ld.global.u8 	%r8285, [%rd149+2548];
	ld.global.u8 	%r8286, [%rd149+2549];
	shl.b32 	%r8287, %r8286, 8;
	or.b32  	%r8288, %r8287, %r8285;
	ld.global.u8 	%r8289, [%rd149+2550];
	shl.b32 	%r8290, %r8289, 16;
	ld.global.u8 	%r8291, [%rd149+2551];
	shl.b32 	%r8292, %r8291, 24;
	or.b32  	%r8293, %r8292, %r8290;
	or.b32  	%r638, %r8293, %r8288;
	ld.global.u8 	%r8294, [%rd149+2552];
	ld.global.u8 	%r8295, [%rd149+2553];
	shl.b32 	%r8296, %r8295, 8;
	or.b32  	%r8297, %r8296, %r8294;
	ld.global.u8 	%r8298, [%rd149+2554];
	shl.b32 	%r8299, %r8298, 16;
	ld.global.u8 	%r8300, [%rd149+2555];
	shl.b32 	%r8301, %r8300, 24;
	or.b32  	%r8302, %r8301, %r8299;
	or.b32  	%r639, %r8302, %r8297;
	ld.global.u8 	%r8303, [%rd149+2556];
	ld.global.u8 	%r8304, [%rd149+2557];
	shl.b32 	%r8305, %r8304, 8;
	or.b32  	%r8306, %r8305, %r8303;
	ld.global.u8 	%r8307, [%rd149+2558];
	shl.b32 	%r8308, %r8307, 16;
	ld.global.u8 	%r8309, [%rd149+2559];
	shl.b32 	%r8310, %r8309, 24;
	or.b32  	%r8311, %r8310, %r8308;
	or.b32  	%r640, %r8311, %r8306;
	ld.global.u8 	%r8312, [%rd149+2560];
	ld.global.u8 	%r8313, [%rd149+2561];
	shl.b32 	%r8314, %r8313, 8;
	or.b32  	%r8315, %r8314, %r8312;
	ld.global.u8 	%r8316, [%rd149+2562];
	shl.b32 	%r8317, %r8316, 16;
	ld.global.u8 	%r8318, [%rd149+2563];
	shl.b32 	%r8319, %r8318, 24;
	or.b32  	%r8320, %r8319, %r8317;
	or.b32  	%r641, %r8320, %r8315;
	ld.global.u8 	%r8321, [%rd149+2564];
	ld.global.u8 	%r8322, [%rd149+2565];
	shl.b32 	%r8323, %r8322, 8;
	or.b32  	%r8324, %r8323, %r8321;
	ld.global.u8 	%r8325, [%rd149+2566];
	shl.b32 	%r8326, %r8325, 16;
	ld.global.u8 	%r8327, [%rd149+2567];
	shl.b32 	%r8328, %r8327, 24;
	or.b32  	%r8329, %r8328, %r8326;
	or.b32  	%r642, %r8329, %r8324;
	ld.global.u8 	%r8330, [%rd149+2568];
	ld.global.u8 	%r8331, [%rd149+2569];
	shl.b32 	%r8332, %r8331, 8;
	or.b32  	%r8333, %r8332, %r8330;
	ld.global.u8 	%r8334, [%rd149+2570];
	shl.b32 	%r8335, %r8334, 16;
	ld.global.u8 	%r8336, [%rd149+2571];
	shl.b32 	%r8337, %r8336, 24;
	or.b32  	%r8338, %r8337, %r8335;
	or.b32  	%r643, %r8338, %r8333;
	ld.global.u8 	%r8339, [%rd149+2572];
	ld.global.u8 	%r8340, [%rd149+2573];
	shl.b32 	%r8341, %r8340, 8;
	or.b32  	%r8342, %r8341, %r8339;
	ld.global.u8 	%r8343, [%rd149+2574];
	shl.b32 	%r8344, %r8343, 16;
	ld.global.u8 	%r8345, [%rd149+2575];
	shl.b32 	%r8346, %r8345, 24;
	or.b32  	%r8347, %r8346, %r8344;
	or.b32  	%r644, %r8347, %r8342;
	ld.global.u8 	%r8348, [%rd149+2576];
	ld.global.u8 	%r8349, [%rd149+2577];
	shl.b32 	%r8350, %r8349, 8;
	or.b32  	%r8351, %r8350, %r8348;
	ld.global.u8 	%r8352, [%rd149+2578];
	shl.b32 	%r8353, %r8352, 16;
	ld.global.u8 	%r8354, [%rd149+2579];
	shl.b32 	%r8355, %r8354, 24;
	or.b32  	%r8356, %r8355, %r8353;
	or.b32  	%r645, %r8356, %r8351;
	ld.global.u8 	%r8357, [%rd149+2580];
	ld.global.u8 	%r8358, [%rd149+2581];
	shl.b32 	%r8359, %r8358, 8;
	or.b32  	%r8360, %r8359, %r8357;
	ld.global.u8 	%r8361, [%rd149+2582];
	shl.b32 	%r8362, %r8361, 16;
	ld.global.u8 	%r8363, [%rd149+2583];
	shl.b32 	%r8364, %r8363, 24;
	or.b32  	%r8365, %r8364, %r8362;
	or.b32  	%r646, %r8365, %r8360;
	ld.global.u8 	%r8366, [%rd149+2584];
	ld.global.u8 	%r8367, [%rd149+2585];
	shl.b32 	%r8368, %r8367, 8;
	or.b32  	%r8369, %r8368, %r8366;
	ld.global.u8 	%r8370, [%rd149+2586];
	shl.b32 	%r8371, %r8370, 16;
	ld.global.u8 	%r8372, [%rd149+2587];
	shl.b32 	%r8373, %r8372, 24;
	or.b32  	%r8374, %r8373, %r8371;
	or.b32  	%r647, %r8374, %r8369;
	ld.global.u8 	%r8375, [%rd149+2588];
	ld.global.u8 	%r8376, [%rd149+2589];
	shl.b32 	%r8377, %r8376, 8;
	or.b32  	%r8378, %r8377, %r8375;
	ld.global.u8 	%r8379, [%rd149+2590];
	shl.b32 	%r8380, %r8379, 16;
	ld.global.u8 	%r8381, [%rd149+2591];
	shl.b32 	%r8382, %r8381, 24;
	or.b32  	%r8383, %r8382, %r8380;
	or.b32  	%r648, %r8383, %r8378;
	ld.global.u8 	%r8384, [%rd149+2592];
	ld.global.u8 	%r8385, [%rd149+2593];
	shl.b32 	%r8386, %r8385, 8;
	or.b32  	%r8387, %r8386, %r8384;
	ld.global.u8 	%r8388, [%rd149+2594];
	shl.b32 	%r8389, %r8388, 16;
	ld.global.u8 	%r8390, [%rd149+2595];
	shl.b32 	%r8391, %r8390, 24;
	or.b32  	%r8392, %r8391, %r8389;
	or.b32  	%r649, %r8392, %r8387;
	ld.global.u8 	%r8393, [%rd149+2596];
	ld.global.u8 	%r8394, [%rd149+2597];
	shl.b32 	%r8395, %r8394, 8;
	or.b32  	%r8396, %r8395, %r8393;
	ld.global.u8 	%r8397, [%rd149+2598];
	shl.b32 	%r8398, %r8397, 16;
	ld.global.u8 	%r8399, [%rd149+2599];
	shl.b32 	%r8400, %r8399, 24;
	or.b32  	%r8401, %r8400, %r8398;
	or.b32  	%r650, %r8401, %r8396;
	ld.global.u8 	%r8402, [%rd149+2600];
	ld.global.u8 	%r8403, [%rd149+2601];
	shl.b32 	%r8404, %r8403, 8;
	or.b32  	%r8405, %r8404, %r8402;
	ld.global.u8 	%r8406, [%rd149+2602];
	shl.b32 	%r8407, %r8406, 16;
	ld.global.u8 	%r8408, [%rd149+2603];
	shl.b32 	%r8409, %r8408, 24;
	or.b32  	%r8410, %r8409, %r8407;
	or.b32  	%r651, %r8410, %r8405;
	ld.global.u8 	%r8411, [%rd149+2604];
	ld.global.u8 	%r8412, [%rd149+2605];
	shl.b32 	%r8413, %r8412, 8;
	or.b32  	%r8414, %r8413, %r8411;
	ld.global.u8 	%r8415, [%rd149+2606];
	shl.b32 	%r8416, %r8415, 16;
	ld.global.u8 	%r8417, [%rd149+2607];
	shl.b32 	%r8418, %r8417, 24;
	or.b32  	%r8419, %r8418, %r8416;
	or.b32  	%r652, %r8419, %r8414;
	ld.global.u8 	%r8420, [%rd149+2608];
	ld.global.u8 	%r8421, [%rd149+2609];
	shl.b32 	%r8422, %r8421, 8;
	or.b32  	%r8423, %r8422, %r8420;
	ld.global.u8 	%r8424, [%rd149+2610];
	shl.b32 	%r8425, %r8424, 16;
	ld.global.u8 	%r8426, [%rd149+2611];
	shl.b32 	%r8427, %r8426, 24;
	or.b32  	%r8428, %r8427, %r8425;
	or.b32  	%r653, %r8428, %r8423;
	ld.global.u8 	%r8429, [%rd149+2612];
	ld.global.u8 	%r8430, [%rd149+2613];
	shl.b32 	%r8431, %r8430, 8;
	or.b32  	%r8432, %r8431, %r8429;
	ld.global.u8 	%r8433, [%rd149+2614];
	shl.b32 	%r8434, %r8433, 16;
	ld.global.u8 	%r8435, [%rd149+2615];
	shl.b32 	%r8436, %r8435, 24;
	or.b32  	%r8437, %r8436, %r8434;
	or.b32  	%r654, %r8437, %r8432;
	ld.global.u8 	%r8438, [%rd149+2616];
	ld.global.u8 	%r8439, [%rd149+2617];
	shl.b32 	%r8440, %r8439, 8;
	or.b32  	%r8441, %r8440, %r8438;
	ld.global.u8 	%r8442, [%rd149+2618];
	shl.b32 	%r8443, %r8442, 16;
	ld.global.u8 	%r8444, [%rd149+2619];
	shl.b32 	%r8445, %r8444, 24;
	or.b32  	%r8446, %r8445, %r8443;
	or.b32  	%r655, %r8446, %r8441;
	ld.global.u8 	%r8447, [%rd149+2620];
	ld.global.u8 	%r8448, [%rd149+2621];
	shl.b32 	%r8449, %r8448, 8;
	or.b32  	%r8450, %r8449, %r8447;
	ld.global.u8 	%r8451, [%rd149+2622];
	shl.b32 	%r8452, %r8451, 16;
	ld.global.u8 	%r8453, [%rd149+2623];
	shl.b32 	%r8454, %r8453, 24;
	or.b32  	%r8455, %r8454, %r8452;
	or.b32  	%r656, %r8455, %r8450;
	ld.global.u8 	%r8456, [%rd149+2624];
	ld.global.u8 	%r8457, [%rd149+2625];
	shl.b32 	%r8458, %r8457, 8;
	or.b32  	%r8459, %r8458, %r8456;
	ld.global.u8 	%r8460, [%rd149+2626];
	shl.b32 	%r8461, %r8460, 16;
	ld.global.u8 	%r8462, [%rd149+2627];
	shl.b32 	%r8463, %r8462, 24;
	or.b32  	%r8464, %r8463, %r8461;
	or.b32  	%r657, %r8464, %r8459;
	ld.global.u8 	%r8465, [%rd149+2628];
	ld.global.u8 	%r8466, [%rd149+2629];
	shl.b32 	%r8467, %r8466, 8;
	or.b32  	%r8468, %r8467, %r8465;
	ld.global.u8 	%r8469, [%rd149+2630];
	shl.b32 	%r8470, %r8469, 16;
	ld.global.u8 	%r8471, [%rd149+2631];
	shl.b32 	%r8472, %r8471, 24;
	or.b32  	%r8473, %r8472, %r8470;
	or.b32  	%r658, %r8473, %r8468;
	ld.global.u8 	%r8474, [%rd149+2632];
	ld.global.u8 	%r8475, [%rd149+2633];
	shl.b32 	%r8476, %r8475, 8;
	or.b32  	%r8477, %r8476, %r8474;
	ld.global.u8 	%r8478, [%rd149+2634];
	shl.b32 	%r8479, %r8478, 16;
	ld.global.u8 	%r8480, [%rd149+2635];
	shl.b32 	%r8481, %r8480, 24;
	or.b32  	%r8482, %r8481, %r8479;
	or.b32  	%r659, %r8482, %r8477;
	ld.global.u8 	%r8483, [%rd149+2636];
	ld.global.u8 	%r8484, [%rd149+2637];
	shl.b32 	%r8485, %r8484, 8;
	or.b32  	%r8486, %r8485, %r8483;
	ld.global.u8 	%r8487, [%rd149+2638];
	shl.b32 	%r8488, %r8487, 16;
	ld.global.u8 	%r8489, [%rd149+2639];
	shl.b32 	%r8490, %r8489, 24;
	or.b32  	%r8491, %r8490, %r8488;
	or.b32  	%r660, %r8491, %r8486;
	ld.global.u8 	%r8492, [%rd149+2640];
	ld.global.u8 	%r8493, [%rd149+2641];
	shl.b32 	%r8494, %r8493, 8;
	or.b32  	%r8495, %r8494, %r8492;
	ld.global.u8 	%r8496, [%rd149+2642];
	shl.b32 	%r8497, %r8496, 16;
	ld.global.u8 	%r8498, [%rd149+2643];
	shl.b32 	%r8499, %r8498, 24;
	or.b32  	%r8500, %r8499, %r8497;
	or.b32  	%r661, %r8500, %r8495;
	ld.global.u8 	%r8501, [%rd149+2644];
	ld.global.u8 	%r8502, [%rd149+2645];
	shl.b32 	%r8503, %r8502, 8;
	or.b32  	%r8504, %r8503, %r8501;
	ld.global.u8 	%r8505, [%rd149+2646];
	shl.b32 	%r8506, %r8505, 16;
	ld.global.u8 	%r8507, [%rd149+2647];
	shl.b32 	%r8508, %r8507, 24;
	or.b32  	%r8509, %r8508, %r8506;
	or.b32  	%r662, %r8509, %r8504;
	ld.global.u8 	%r8510, [%rd149+2648];
	ld.global.u8 	%r8511, [%rd149+2649];
	shl.b32 	%r8512, %r8511, 8;
	or.b32  	%r8513, %r8512, %r8510;
	ld.global.u8 	%r8514, [%rd149+2650];
	shl.b32 	%r8515, %r8514, 16;
	ld.global.u8 	%r8516, [%rd149+2651];
	shl.b32 	%r8517, %r8516, 24;
	or.b32  	%r8518, %r8517, %r8515;
	or.b32  	%r663, %r8518, %r8513;
	ld.global.u8 	%r8519, [%rd149+2652];
	ld.global.u8 	%r8520, [%rd149+2653];
	shl.b32 	%r8521, %r8520, 8;
	or.b32  	%r8522, %r8521, %r8519;
	ld.global.u8 	%r8523, [%rd149+2654];
	shl.b32 	%r8524, %r8523, 16;
	ld.global.u8 	%r8525, [%rd149+2655];
	shl.b32 	%r8526, %r8525, 24;
	or.b32  	%r8527, %r8526, %r8524;
	or.b32  	%r664, %r8527, %r8522;
	ld.global.u8 	%r8528, [%rd149+2656];
	ld.global.u8 	%r8529, [%rd149+2657];
	shl.b32 	%r8530, %r8529, 8;
	or.b32  	%r8531, %r8530, %r8528;
	ld.global.u8 	%r8532, [%rd149+2658];
	shl.b32 	%r8533, %r8532, 16;
	ld.global.u8 	%r8534, [%rd149+2659];
	shl.b32 	%r8535, %r8534, 24;
	or.b32  	%r8536, %r8535, %r8533;
	or.b32  	%r665, %r8536, %r8531;
	ld.global.u8 	%r8537, [%rd149+2660];
	ld.global.u8 	%r8538, [%rd149+2661];
	shl.b32 	%r8539, %r8538, 8;
	or.b32  	%r8540, %r8539, %r8537;
	ld.global.u8 	%r8541, [%rd149+2662];
	shl.b32 	%r8542, %r8541, 16;
	ld.global.u8 	%r8543, [%rd149+2663];
	shl.b32 	%r8544, %r8543, 24;
	or.b32  	%r8545, %r8544, %r8542;
	or.b32  	%r666, %r8545, %r8540;
	ld.global.u8 	%r8546, [%rd149+2664];
	ld.global.u8 	%r8547, [%rd149+2665];
	shl.b32 	%r8548, %r8547, 8;
	or.b32  	%r8549, %r8548, %r8546;
	ld.global.u8 	%r8550, [%rd149+2666];
	shl.b32 	%r8551, %r8550, 16;
	ld.global.u8 	%r8552, [%rd149+2667];
	shl.b32 	%r8553, %r8552, 24;
	or.b32  	%r8554, %r8553, %r8551;
	or.b32  	%r667, %r8554, %r8549;
	ld.global.u8 	%r8555, [%rd149+2668];
	ld.global.u8 	%r8556, [%rd149+2669];
	shl.b32 	%r8557, %r8556, 8;
	or.b32  	%r8558, %r8557, %r8555;
	ld.global.u8 	%r8559, [%rd149+2670];
	shl.b32 	%r8560, %r8559, 16;
	ld.global.u8 	%r8561, [%rd149+2671];
	shl.b32 	%r8562, %r8561, 24;
	or.b32  	%r8563, %r8562, %r8560;
	or.b32  	%r668, %r8563, %r8558;
	ld.global.u8 	%r8564, [%rd149+2672];
	ld.global.u8 	%r8565, [%rd149+2673];
	shl.b32 	%r8566, %r8565, 8;
	or.b32  	%r8567, %r8566, %r8564;
	ld.global.u8 	%r8568, [%rd149+2674];
	shl.b32 	%r8569, %r8568, 16;
	ld.global.u8 	%r8570, [%rd149+2675];
	shl.b32 	%r8571, %r8570, 24;
	or.b32  	%r8572, %r8571, %r8569;
	or.b32  	%r669, %r8572, %r8567;
	ld.global.u8 	%r8573, [%rd149+2676];
	ld.global.u8 	%r8574, [%rd149+2677];
	shl.b32 	%r8575, %r8574, 8;
	or.b32  	%r8576, %r8575, %r8573;
	ld.global.u8 	%r8577, [%rd149+2678];
	shl.b32 	%r8578, %r8577, 16;
	ld.global.u8 	%r8579, [%rd149+2679];
	shl.b32 	%r8580, %r8579, 24;
	or.b32  	%r8581, %r8580, %r8578;
	or.b32  	%r670, %r8581, %r8576;
	ld.global.u8 	%r8582, [%rd149+2680];
	ld.global.u8 	%r8583, [%rd149+2681];
	shl.b32 	%r8584, %r8583, 8;
	or.b32  	%r8585, %r8584, %r8582;
	ld.global.u8 	%r8586, [%rd149+2682];
	shl.b32 	%r8587, %r8586, 16;
	ld.global.u8 	%r8588, [%rd149+2683];
	shl.b32 	%r8589, %r8588, 24;
	or.b32  	%r8590, %r8589, %r8587;
	or.b32  	%r671, %r8590, %r8585;
	ld.global.u8 	%r8591, [%rd149+2684];
	ld.global.u8 	%r8592, [%rd149+2685];
	shl.b32 	%r8593, %r8592, 8;
	or.b32  	%r8594, %r8593, %r8591;
	ld.global.u8 	%r8595, [%rd149+2686];
	shl.b32 	%r8596, %r8595, 16;
	ld.global.u8 	%r8597, [%rd149+2687];
	shl.b32 	%r8598, %r8597, 24;
	or.b32  	%r8599, %r8598, %r8596;
	or.b32  	%r672, %r8599, %r8594;
	ld.global.u8 	%r8600, [%rd149+2688];
	ld.global.u8 	%r8601, [%rd149+2689];
	shl.b32 	%r8602, %r8601, 8;
	or.b32  	%r8603, %r8602, %r8600;
	ld.global.u8 	%r8604, [%rd149+2690];
	shl.b32 	%r8605, %r8604, 16;
	ld.global.u8 	%r8606, [%rd149+2691];
	shl.b32 	%r8607, %r8606, 24;
	or.b32  	%r8608, %r8607, %r8605;
	or.b32  	%r673, %r8608, %r8603;
	ld.global.u8 	%r8609, [%rd149+2692];
	ld.global.u8 	%r8610, [%rd149+2693];
	shl.b32 	%r8611, %r8610, 8;
	or.b32  	%r8612, %r8611, %r8609;
	ld.global.u8 	%r8613, [%rd149+2694];
	shl.b32 	%r8614, %r8613, 16;
	ld.global.u8 	%r8615, [%rd149+2695];
	shl.b32 	%r8616, %r8615, 24;
	or.b32  	%r8617, %r8616, %r8614;
	or.b32  	%r674, %r8617, %r8612;
	ld.global.u8 	%r8618, [%rd149+2696];
	ld.global.u8 	%r8619, [%rd149+2697];
	shl.b32 	%r8620, %r8619, 8;
	or.b32  	%r8621, %r8620, %r8618;
	ld.global.u8 	%r8622, [%rd149+2698];
	shl.b32 	%r8623, %r8622, 16;
	ld.global.u8 	%r8624, [%rd149+2699];
	shl.b32 	%r8625, %r8624, 24;
	or.b32  	%r8626, %r8625, %r8623;
	or.b32  	%r675, %r8626, %r8621;
	ld.global.u8 	%r8627, [%rd149+2700];
	ld.global.u8 	%r8628, [%rd149+2701];
	shl.b32 	%r8629, %r8628, 8;
	or.b32  	%r8630, %r8629, %r8627;
	ld.global.u8 	%r8631, [%rd149+2702];
	shl.b32 	%r8632, %r8631, 16;
	ld.global.u8 	%r8633, [%rd149+2703];
	shl.b32 	%r8634, %r8633, 24;
	or.b32  	%r8635, %r8634, %r8632;
	or.b32  	%r676, %r8635, %r8630;
	ld.global.u8 	%r8636, [%rd149+2704];
	ld.global.u8 	%r8637, [%rd149+2705];
	shl.b32 	%r8638, %r8637, 8;
	or.b32  	%r8639, %r8638, %r8636;
	ld.global.u8 	%r8640, [%rd149+2706];
	shl.b32 	%r8641, %r8640, 16;
	ld.global.u8 	%r8642, [%rd149+2707];
	shl.b32 	%r8643, %r8642, 24;
	or.b32  	%r8644, %r8643, %r8641;
	or.b32  	%r677, %r8644, %r8639;
	ld.global.u8 	%r8645, [%rd149+2708];
	ld.global.u8 	%r8646, [%rd149+2709];
	shl.b32 	%r8647, %r8646, 8;
	or.b32  	%r8648, %r8647, %r8645;
	ld.global.u8 	%r8649, [%rd149+2710];
	shl.b32 	%r8650, %r8649, 16;
	ld.global.u8 	%r8651, [%rd149+2711];
	shl.b32 	%r8652, %r8651, 24;
	or.b32  	%r8653, %r8652, %r8650;
	or.b32  	%r678, %r8653, %r8648;
	ld.global.u8 	%r8654, [%rd149+2712];
	ld.global.u8 	%r8655, [%rd149+2713];
	shl.b32 	%r8656, %r8655, 8;
	or.b32  	%r8657, %r8656, %r8654;
	ld.global.u8 	%r8658, [%rd149+2714];
	shl.b32 	%r8659, %r8658, 16;
	ld.global.u8 	%r8660, [%rd149+2715];
	shl.b32 	%r8661, %r8660, 24;
	or.b32  	%r8662, %r8661, %r8659;
	or.b32  	%r679, %r8662, %r8657;
	ld.global.u8 	%r8663, [%rd149+2716];
	ld.global.u8 	%r8664, [%rd149+2717];
	shl.b32 	%r8665, %r8664, 8;
	or.b32  	%r8666, %r8665, %r8663;
	ld.global.u8 	%r8667, [%rd149+2718];
	shl.b32 	%r8668, %r8667, 16;
	ld.global.u8 	%r8669, [%rd149+2719];
	shl.b32 	%r8670, %r8669, 24;
	or.b32  	%r8671, %r8670, %r8668;
	or.b32  	%r680, %r8671, %r8666;
	ld.global.u8 	%r8672, [%rd149+2720];
	ld.global.u8 	%r8673, [%rd149+2721];
	shl.b32 	%r8674, %r8673, 8;
	or.b32  	%r8675, %r8674, %r8672;
	ld.global.u8 	%r8676, [%rd149+2722];
	shl.b32 	%r8677, %r8676, 16;
	ld.global.u8 	%r8678, [%rd149+2723];
	shl.b32 	%r8679, %r8678, 24;
	or.b32  	%r8680, %r8679, %r8677;
	or.b32  	%r681, %r8680, %r8675;
	ld.global.u8 	%r8681, [%rd149+2724];
	ld.global.u8 	%r8682, [%rd149+2725];
	shl.b32 	%r8683, %r8682, 8;
	or.b32  	%r8684, %r8683, %r8681;
	ld.global.u8 	%r8685, [%rd149+2726];
	shl.b32 	%r8686, %r8685, 16;
	ld.global.u8 	%r8687, [%rd149+2727];
	shl.b32 	%r8688, %r8687, 24;
	or.b32  	%r8689, %r8688, %r8686;
	or.b32  	%r682, %r8689, %r8684;
	ld.global.u8 	%r8690, [%rd149+2728];
	ld.global.u8 	%r8691, [%rd149+2729];
	shl.b32 	%r8692, %r8691, 8;
	or.b32  	%r8693, %r8692, %r8690;
	ld.global.u8 	%r8694, [%rd149+2730];
	shl.b32 	%r8695, %r8694, 16;
	ld.global.u8 	%r8696, [%rd149+2731];
	shl.b32 	%r8697, %r8696, 24;
	or.b32  	%r8698, %r8697, %r8695;
	or.b32  	%r683, %r8698, %r8693;
	ld.global.u8 	%r8699, [%rd149+2732];
	ld.global.u8 	%r8700, [%rd149+2733];
	shl.b32 	%r8701, %r8700, 8;
	or.b32  	%r8702, %r8701, %r8699;
	ld.global.u8 	%r8703, [%rd149+2734];
	shl.b32 	%r8704, %r8703, 16;
	ld.global.u8 	%r8705, [%rd149+2735];
	shl.b32 	%r8706, %r8705, 24;
	or.b32  	%r8707, %r8706, %r8704;
	or.b32  	%r684, %r8707, %r8702;
	ld.global.u8 	%r8708, [%rd149+2736];
	ld.global.u8 	%r8709, [%rd149+2737];
	shl.b32 	%r8710, %r8709, 8;
	or.b32  	%r8711, %r8710, %r8708;
	ld.global.u8 	%r8712, [%rd149+2738];
	shl.b32 	%r8713, %r8712, 16;
	ld.global.u8 	%r8714, [%rd149+2739];
	shl.b32 	%r8715, %r8714, 24;
	or.b32  	%r8716, %r8715, %r8713;
	or.b32  	%r685, %r8716, %r8711;
	ld.global.u8 	%r8717, [%rd149+2740];
	ld.global.u8 	%r8718, [%rd149+2741];
	shl.b32 	%r8719, %r8718, 8;
	or.b32  	%r8720, %r8719, %r8717;
	ld.global.u8 	%r8721, [%rd149+2742];
	shl.b32 	%r8722, %r8721, 16;
	ld.global.u8 	%r8723, [%rd149+2743];
	shl.b32 	%r8724, %r8723, 24;
	or.b32  	%r8725, %r8724, %r8722;
	or.b32  	%r686, %r8725, %r8720;
	ld.global.u8 	%r8726, [%rd149+2744];
	ld.global.u8 	%r8727, [%rd149+2745];
	shl.b32 	%r8728, %r8727, 8;
	or.b32  	%r8729, %r8728, %r8726;
	ld.global.u8 	%r8730, [%rd149+2746];
	shl.b32 	%r8731, %r8730, 16;
	ld.global.u8 	%r8732, [%rd149+2747];
	shl.b32 	%r8733, %r8732, 24;
	or.b32  	%r8734, %r8733, %r8731;
	or.b32  	%r687, %r8734, %r8729;
	ld.global.u8 	%r8735, [%rd149+2748];
	ld.global.u8 	%r8736, [%rd149+2749];
	shl.b32 	%r8737, %r8736, 8;
	or.b32  	%r8738, %r8737, %r8735;
	ld.global.u8 	%r8739, [%rd149+2750];
	shl.b32 	%r8740, %r8739, 16;
	ld.global.u8 	%r8741, [%rd149+2751];
	shl.b32 	%r8742, %r8741, 24;
	or.b32  	%r8743, %r8742, %r8740;
	or.b32  	%r688, %r8743, %r8738;
	ld.global.u8 	%r8744, [%rd149+2752];
	ld.global.u8 	%r8745, [%rd149+2753];
	shl.b32 	%r8746, %r8745, 8;
	or.b32  	%r8747, %r8746, %r8744;
	ld.global.u8 	%r8748, [%rd149+2754];
	shl.b32 	%r8749, %r8748, 16;
	ld.global.u8 	%r8750, [%rd149+2755];
	shl.b32 	%r8751, %r8750, 24;
	or.b32  	%r8752, %r8751, %r8749;
	or.b32  	%r689, %r8752, %r8747;
	ld.global.u8 	%r8753, [%rd149+2756];
	ld.global.u8 	%r8754, [%rd149+2757];
	shl.b32 	%r8755, %r8754, 8;
	or.b32  	%r8756, %r8755, %r8753;
	ld.global.u8 	%r8757, [%rd149+2758];
	shl.b32 	%r8758, %r8757, 16;
	ld.global.u8 	%r8759, [%rd149+2759];
	shl.b32 	%r8760, %r8759, 24;
	or.b32  	%r8761, %r8760, %r8758;
	or.b32  	%r690, %r8761, %r8756;
	ld.global.u8 	%r8762, [%rd149+2760];
	ld.global.u8 	%r8763, [%rd149+2761];
	shl.b32 	%r8764, %r8763, 8;
	or.b32  	%r8765, %r8764, %r8762;
	ld.global.u8 	%r8766, [%rd149+2762];
	shl.b32 	%r8767, %r8766, 16;
	ld.global.u8 	%r8768, [%rd149+2763];
	shl.b32 	%r8769, %r8768, 24;
	or.b32  	%r8770, %r8769, %r8767;
	or.b32  	%r691, %r8770, %r8765;
	ld.global.u8 	%r8771, [%rd149+2764];
	ld.global.u8 	%r8772, [%rd149+2765];
	shl.b32 	%r8773, %r8772, 8;
	or.b32  	%r8774, %r8773, %r8771;
	ld.global.u8 	%r8775, [%rd149+2766];
	shl.b32 	%r8776, %r8775, 16;
	ld.global.u8 	%r8777, [%rd149+2767];
	shl.b32 	%r8778, %r8777, 24;
	or.b32  	%r8779, %r8778, %r8776;
	or.b32  	%r692, %r8779, %r8774;
	ld.global.u8 	%r8780, [%rd149+2768];
	ld.global.u8 	%r8781, [%rd149+2769];
	shl.b32 	%r8782, %r8781, 8;
	or.b32  	%r8783, %r8782, %r8780;
	ld.global.u8 	%r8784, [%rd149+2770];
	shl.b32 	%r8785, %r8784, 16;
	ld.global.u8 	%r8786, [%rd149+2771];
	shl.b32 	%r8787, %r8786, 24;
	or.b32  	%r8788, %r8787, %r8785;
	or.b32  	%r693, %r8788, %r8783;
	ld.global.u8 	%r8789, [%rd149+2772];
	ld.global.u8 	%r8790, [%rd149+2773];
	shl.b32 	%r8791, %r8790, 8;
	or.b32  	%r8792, %r8791, %r8789;
	ld.global.u8 	%r8793, [%rd149+2774];
	shl.b32 	%r8794, %r8793, 16;
	ld.global.u8 	%r8795, [%rd149+2775];
	shl.b32 	%r8796, %r8795, 24;
	or.b32  	%r8797, %r8796, %r8794;
	or.b32  	%r694, %r8797, %r8792;
	ld.global.u8 	%r8798, [%rd149+2776];
	ld.global.u8 	%r8799, [%rd149+2777];
	shl.b32 	%r8800, %r8799, 8;
	or.b32  	%r8801, %r8800, %r8798;
	ld.global.u8 	%r8802, [%rd149+2778];
	shl.b32 	%r8803, %r8802, 16;
	ld.global.u8 	%r8804, [%rd149+2779];
	shl.b32 	%r8805, %r8804, 24;
	or.b32  	%r8806, %r8805, %r8803;
	or.b32  	%r695, %r8806, %r8801;
	ld.global.u8 	%r8807, [%rd149+2780];
	ld.global.u8 	%r8808, [%rd149+2781];
	shl.b32 	%r8809, %r8808, 8;
	or.b32  	%r8810, %r8809, %r8807;
	ld.global.u8 	%r8811, [%rd149+2782];
	shl.b32 	%r8812, %r8811, 16;
	ld.global.u8 	%r8813, [%rd149+2783];
	shl.b32 	%r8814, %r8813, 24;
	or.b32  	%r8815, %r8814, %r8812;
	or.b32  	%r696, %r8815, %r8810;
	ld.global.u8 	%r8816, [%rd149+2784];
	ld.global.u8 	%r8817, [%rd149+2785];
	shl.b32 	%r8818, %r8817, 8;
	or.b32  	%r8819, %r8818, %r8816;
	ld.global.u8 	%r8820, [%rd149+2786];
	shl.b32 	%r8821, %r8820, 16;
	ld.global.u8 	%r8822, [%rd149+2787];
	shl.b32 	%r8823, %r8822, 24;
	or.b32  	%r8824, %r8823, %r8821;
	or.b32  	%r697, %r8824, %r8819;
	ld.global.u8 	%r8825, [%rd149+2788];
	ld.global.u8 	%r8826, [%rd149+2789];
	shl.b32 	%r8827, %r8826, 8;
	or.b32  	%r8828, %r8827, %r8825;
	ld.global.u8 	%r8829, [%rd149+2790];
	shl.b32 	%r8830, %r8829, 16;
	ld.global.u8 	%r8831, [%rd149+2791];
	shl.b32 	%r8832, %r8831, 24;
	or.b32  	%r8833, %r8832, %r8830;
	or.b32  	%r698, %r8833, %r8828;
	ld.global.u8 	%r8834, [%rd149+2792];
	ld.global.u8 	%r8835, [%rd149+2793];
	shl.b32 	%r8836, %r8835, 8;
	or.b32  	%r8837, %r8836, %r8834;
	ld.global.u8 	%r8838, [%rd149+2794];
	shl.b32 	%r8839, %r8838, 16;
	ld.global.u8 	%r8840, [%rd149+2795];
	shl.b32 	%r8841, %r8840, 24;
	or.b32  	%r8842, %r8841, %r8839;
	or.b32  	%r699, %r8842, %r8837;
	ld.global.u8 	%r8843, [%rd149+2796];
	ld.global.u8 	%r8844, [%rd149+2797];
	shl.b32 	%r8845, %r8844, 8;
	or.b32  	%r8846, %r8845, %r8843;
	ld.global.u8 	%r8847, [%rd149+2798];
	shl.b32 	%r8848, %r8847, 16;
	ld.global.u8 	%r8849, [%rd149+2799];
	shl.b32 	%r8850, %r8849, 24;
	or.b32  	%r8851, %r8850, %r8848;
	or.b32  	%r700, %r8851, %r8846;
	ld.global.u8 	%r8852, [%rd149+2800];
	ld.global.u8 	%r8853, [%rd149+2801];
	shl.b32 	%r8854, %r8853, 8;
	or.b32  	%r8855, %r8854, %r8852;
	ld.global.u8 	%r8856, [%rd149+2802];
	shl.b32 	%r8857, %r8856, 16;
	ld.global.u8 	%r8858, [%rd149+2803];
	shl.b32 	%r8859, %r8858, 24;
	or.b32  	%r8860, %r8859, %r8857;
	or.b32  	%r701, %r8860, %r8855;
	ld.global.u8 	%r8861, [%rd149+2804];
	ld.global.u8 	%r8862, [%rd149+2805];
	shl.b32 	%r8863, %r8862, 8;
	or.b32  	%r8864, %r8863, %r8861;
	ld.global.u8 	%r8865, [%rd149+2806];
	shl.b32 	%r8866, %r8865, 16;
	ld.global.u8 	%r8867, [%rd149+2807];
	shl.b32 	%r8868, %r8867, 24;
	or.b32  	%r8869, %r8868, %r8866;
	or.b32  	%r702, %r8869, %r8864;
	ld.global.u8 	%r8870, [%rd149+2808];
	ld.global.u8 	%r8871, [%rd149+2809];
	shl.b32 	%r8872, %r8871, 8;
	or.b32  	%r8873, %r8872, %r8870;
	ld.global.u8 	%r8874, [%rd149+2810];
	shl.b32 	%r8875, %r8874, 16;
	ld.global.u8 	%r8876, [%rd149+2811];
	shl.b32 	%r8877, %r8876, 24;
	or.b32  	%r8878, %r8877, %r8875;
	or.b32  	%r703, %r8878, %r8873;
	ld.global.u8 	%r8879, [%rd149+2812];
	ld.global.u8 	%r8880, [%rd149+2813];
	shl.b32 	%r8881, %r8880, 8;
	or.b32  	%r8882, %r8881, %r8879;
	ld.global.u8 	%r8883, [%rd149+2814];
	shl.b32 	%r8884, %r8883, 16;
	ld.global.u8 	%r8885, [%rd149+2815];
	shl.b32 	%r8886, %r8885, 24;
	or.b32  	%r8887, %r8886, %r8884;
	or.b32  	%r704, %r8887, %r8882;
	ld.global.u8 	%r8888, [%rd149+2816];
	ld.global.u8 	%r8889, [%rd149+2817];
	shl.b32 	%r8890, %r8889, 8;
	or.b32  	%r8891, %r8890, %r8888;
	ld.global.u8 	%r8892, [%rd149+2818];
	shl.b32 	%r8893, %r8892, 16;
	ld.global.u8 	%r8894, [%rd149+2819];
	shl.b32 	%r8895, %r8894, 24;
	or.b32  	%r8896, %r8895, %r8893;
	or.b32  	%r705, %r8896, %r8891;
	ld.global.u8 	%r8897, [%rd149+2820];
	ld.global.u8 	%r8898, [%rd149+2821];
	shl.b32 	%r8899, %r8898, 8;
	or.b32  	%r8900, %r8899, %r8897;
	ld.global.u8 	%r8901, [%rd149+2822];
	shl.b32 	%r8902, %r8901, 16;
	ld.global.u8 	%r8903, [%rd149+2823];
	shl.b32 	%r8904, %r8903, 24;
	or.b32  	%r8905, %r8904, %r8902;
	or.b32  	%r706, %r8905, %r8900;
	ld.global.u8 	%r8906, [%rd149+2824];
	ld.global.u8 	%r8907, [%rd149+2825];
	shl.b32 	%r8908, %r8907, 8;
	or.b32  	%r8909, %r8908, %r8906;
	ld.global.u8 	%r8910, [%rd149+2826];
	shl.b32 	%r8911, %r8910, 16;
	ld.global.u8 	%r8912, [%rd149+2827];
	shl.b32 	%r8913, %r8912, 24;
	or.b32  	%r8914, %r8913, %r8911;
	or.b32  	%r707, %r8914, %r8909;
	ld.global.u8 	%r8915, [%rd149+2828];
	ld.global.u8 	%r8916, [%rd149+2829];
	shl.b32 	%r8917, %r8916, 8;
	or.b32  	%r8918, %r8917, %r8915;
	ld.global.u8 	%r8919, [%rd149+2830];
	shl.b32 	%r8920, %r8919, 16;
	ld.global.u8 	%r8921, [%rd149+2831];
	shl.b32 	%r8922, %r8921, 24;
	or.b32  	%r8923, %r8922, %r8920;
	or.b32  	%r708, %r8923, %r8918;
	ld.global.u8 	%r8924, [%rd149+2832];
	ld.global.u8 	%r8925, [%rd149+2833];
	shl.b32 	%r8926, %r8925, 8;
	or.b32  	%r8927, %r8926, %r8924;
	ld.global.u8 	%r8928, [%rd149+2834];
	shl.b32 	%r8929, %r8928, 16;
	ld.global.u8 	%r8930, [%rd149+2835];
	shl.b32 	%r8931, %r8930, 24;
	or.b32  	%r8932, %r8931, %r8929;
	or.b32  	%r709, %r8932, %r8927;
	ld.global.u8 	%r8933, [%rd149+2836];
	ld.global.u8 	%r8934, [%rd149+2837];
	shl.b32 	%r8935, %r8934, 8;
	or.b32  	%r8936, %r8935, %r8933;
	ld.global.u8 	%r8937, [%rd149+2838];
	shl.b32 	%r8938, %r8937, 16;
	ld.global.u8 	%r8939, [%rd149+2839];
	shl.b32 	%r8940, %r8939, 24;
	or.b32  	%r8941, %r8940, %r8938;
	or.b32  	%r710, %r8941, %r8936;
	ld.global.u8 	%r8942, [%rd149+2840];
	ld.global.u8 	%r8943, [%rd149+2841];
	shl.b32 	%r8944, %r8943, 8;
	or.b32  	%r8945, %r8944, %r8942;
	ld.global.u8 	%r8946, [%rd149+2842];
	shl.b32 	%r8947, %r8946, 16;
	ld.global.u8 	%r8948, [%rd149+2843];
	shl.b32 	%r8949, %r8948, 24;
	or.b32  	%r8950, %r8949, %r8947;
	or.b32  	%r711, %r8950, %r8945;
	ld.global.u8 	%r8951, [%rd149+2844];
	ld.global.u8 	%r8952, [%rd149+2845];
	shl.b32 	%r8953, %r8952, 8;
	or.b32  	%r8954, %r8953, %r8951;
	ld.global.u8 	%r8955, [%rd149+2846];
	shl.b32 	%r8956, %r8955, 16;
	ld.global.u8 	%r8957, [%rd149+2847];
	shl.b32 	%r8958, %r8957, 24;
	or.b32  	%r8959, %r8958, %r8956;
	or.b32  	%r712, %r8959, %r8954;
	ld.global.u8 	%r8960, [%rd149+2848];
	ld.global.u8 	%r8961, [%rd149+2849];
	shl.b32 	%r8962, %r8961, 8;
	or.b32  	%r8963, %r8962, %r8960;
	ld.global.u8 	%r8964, [%rd149+2850];
	shl.b32 	%r8965, %r8964, 16;
	ld.global.u8 	%r8966, [%rd149+2851];
	shl.b32 	%r8967, %r8966, 24;
	or.b32  	%r8968, %r8967, %r8965;
	or.b32  	%r713, %r8968, %r8963;
	ld.global.u8 	%r8969, [%rd149+2852];
	ld.global.u8 	%r8970, [%rd149+2853];
	shl.b32 	%r8971, %r8970, 8;
	or.b32  	%r8972, %r8971, %r8969;
	ld.global.u8 	%r8973, [%rd149+2854];
	shl.b32 	%r8974, %r8973, 16;
	ld.global.u8 	%r8975, [%rd149+2855];
	shl.b32 	%r8976, %r8975, 24;
	or.b32  	%r8977, %r8976, %r8974;
	or.b32  	%r714, %r8977, %r8972;
	ld.global.u8 	%r8978, [%rd149+2856];
	ld.global.u8 	%r8979, [%rd149+2857];
	shl.b32 	%r8980, %r8979, 8;
	or.b32  	%r8981, %r8980, %r8978;
	ld.global.u8 	%r8982, [%rd149+2858];
	shl.b32 	%r8983, %r8982, 16;
	ld.global.u8 	%r8984, [%rd149+2859];
	shl.b32 	%r8985, %r8984, 24;
	or.b32  	%r8986, %r8985, %r8983;
	or.b32  	%r715, %r8986, %r8981;
	ld.global.u8 	%r8987, [%rd149+2860];
	ld.global.u8 	%r8988, [%rd149+2861];
	shl.b32 	%r8989, %r8988, 8;
	or.b32  	%r8990, %r8989, %r8987;
	ld.global.u8 	%r8991, [%rd149+2862];
	shl.b32 	%r8992, %r8991, 16;
	ld.global.u8 	%r8993, [%rd149+2863];
	shl.b32 	%r8994, %r8993, 24;
	or.b32  	%r8995, %r8994, %r8992;
	or.b32  	%r716, %r8995, %r8990;
	ld.global.u8 	%r8996, [%rd149+2864];
	ld.global.u8 	%r8997, [%rd149+2865];
	shl.b32 	%r8998, %r8997, 8;
	or.b32  	%r8999, %r8998, %r8996;
	ld.global.u8 	%r9000, [%rd149+2866];
	shl.b32 	%r9001, %r9000, 16;
	ld.global.u8 	%r9002, [%rd149+2867];
	shl.b32 	%r9003, %r9002, 24;
	or.b32  	%r9004, %r9003, %r9001;
	or.b32  	%r717, %r9004, %r8999;
	ld.global.u8 	%r9005, [%rd149+2868];
	ld.global.u8 	%r9006, [%rd149+2869];
	shl.b32 	%r9007, %r9006, 8;
	or.b32  	%r9008, %r9007, %r9005;
	ld.global.u8 	%r9009, [%rd149+2870];
	shl.b32 	%r9010, %r9009, 16;
	ld.global.u8 	%r9011, [%rd149+2871];
	shl.b32 	%r9012, %r9011, 24;
	or.b32  	%r9013, %r9012, %r9010;
	or.b32  	%r718, %r9013, %r9008;
	ld.global.u8 	%r9014, [%rd149+2872];
	ld.global.u8 	%r9015, [%rd149+2873];
	shl.b32 	%r9016, %r9015, 8;
	or.b32  	%r9017, %r9016, %r9014;
	ld.global.u8 	%r9018, [%rd149+2874];
	shl.b32 	%r9019, %r9018, 16;
	ld.global.u8 	%r9020, [%rd149+2875];
	shl.b32 	%r9021, %r9020, 24;
	or.b32  	%r9022, %r9021, %r9019;
	or.b32  	%r719, %r9022, %r9017;
	ld.global.u8 	%r9023, [%rd149+2876];
	ld.global.u8 	%r9024, [%rd149+2877];
	shl.b32 	%r9025, %r9024, 8;
	or.b32  	%r9026, %r9025, %r9023;
	ld.global.u8 	%r9027, [%rd149+2878];
	shl.b32 	%r9028, %r9027, 16;
	ld.global.u8 	%r9029, [%rd149+2879];
	shl.b32 	%r9030, %r9029, 24;
	or.b32  	%r9031, %r9030, %r9028;
	or.b32  	%r720, %r9031, %r9026;
	ld.global.u8 	%r9032, [%rd149+2880];
	ld.global.u8 	%r9033, [%rd149+2881];
	shl.b32 	%r9034, %r9033, 8;
	or.b32  	%r9035, %r9034, %r9032;
	ld.global.u8 	%r9036, [%rd149+2882];
	shl.b32 	%r9037, %r9036, 16;
	ld.global.u8 	%r9038, [%rd149+2883];
	shl.b32 	%r9039, %r9038, 24;
	or.b32  	%r9040, %r9039, %r9037;
	or.b32  	%r721, %r9040, %r9035;
	ld.global.u8 	%r9041, [%rd149+2884];
	ld.global.u8 	%r9042, [%rd149+2885];
	shl.b32 	%r9043, %r9042, 8;
	or.b32  	%r9044, %r9043, %r9041;
	ld.global.u8 	%r9045, [%rd149+2886];
	shl.b32 	%r9046, %r9045, 16;
	ld.global.u8 	%r9047, [%rd149+2887];
	shl.b32 	%r9048, %r9047, 24;
	or.b32  	%r9049, %r9048, %r9046;
	or.b32  	%r722, %r9049, %r9044;
	ld.global.u8 	%r9050, [%rd149+2888];
	ld.global.u8 	%r9051, [%rd149+2889];
	shl.b32 	%r9052, %r9051, 8;
	or.b32  	%r9053, %r9052, %r9050;
	ld.global.u8 	%r9054, [%rd149+2890];
	shl.b32 	%r9055, %r9054, 16;
	ld.global.u8 	%r9056, [%rd149+2891];
	shl.b32 	%r9057, %r9056, 24;
	or.b32  	%r9058, %r9057, %r9055;
	or.b32  	%r723, %r9058, %r9053;
	ld.global.u8 	%r9059, [%rd149+2892];
	ld.global.u8 	%r9060, [%rd149+2893];
	shl.b32 	%r9061, %r9060, 8;
	or.b32  	%r9062, %r9061, %r9059;
	ld.global.u8 	%r9063, [%rd149+2894];
	shl.b32 	%r9064, %r9063, 16;
	ld.global.u8 	%r9065, [%rd149+2895];
	shl.b32 	%r9066, %r9065, 24;
	or.b32  	%r9067, %r9066, %r9064;
	or.b32  	%r724, %r9067, %r9062;
	ld.global.u8 	%r9068, [%rd149+2896];
	ld.global.u8 	%r9069, [%rd149+2897];
	shl.b32 	%r9070, %r9069, 8;
	or.b32  	%r9071, %r9070, %r9068;
	ld.global.u8 	%r9072, [%rd149+2898];
	shl.b32 	%r9073, %r9072, 16;
	ld.global.u8 	%r9074, [%rd149+2899];
	shl.b32 	%r9075, %r9074, 24;
	or.b32  	%r9076, %r9075, %r9073;
	or.b32  	%r725, %r9076, %r9071;
	ld.global.u8 	%r9077, [%rd149+2900];
	ld.global.u8 	%r9078, [%rd149+2901];
	shl.b32 	%r9079, %r9078, 8;
	or.b32  	%r9080, %r9079, %r9077;
	ld.global.u8 	%r9081, [%rd149+2902];
	shl.b32 	%r9082, %r9081, 16;
	ld.global.u8 	%r9083, [%rd149+2903];
	shl.b32 	%r9084, %r9083, 24;
	or.b32  	%r9085, %r9084, %r9082;
	or.b32  	%r726, %r9085, %r9080;
	ld.global.u8 	%r9086, [%rd149+2904];
	ld.global.u8 	%r9087, [%rd149+2905];
	shl.b32 	%r9088, %r9087, 8;
	or.b32  	%r9089, %r9088, %r9086;
	ld.global.u8 	%r9090, [%rd149+2906];
	shl.b32 	%r9091, %r9090, 16;
	ld.global.u8 	%r9092, [%rd149+2907];
	shl.b32 	%r9093, %r9092, 24;
	or.b32  	%r9094, %r9093, %r9091;
	or.b32  	%r727, %r9094, %r9089;
	ld.global.u8 	%r9095, [%rd149+2908];
	ld.global.u8 	%r9096, [%rd149+2909];
	shl.b32 	%r9097, %r9096, 8;
	or.b32  	%r9098, %r9097, %r9095;
	ld.global.u8 	%r9099, [%rd149+2910];
	shl.b32 	%r9100, %r9099, 16;
	ld.global.u8 	%r9101, [%rd149+2911];
	shl.b32 	%r9102, %r9101, 24;
	or.b32  	%r9103, %r9102, %r9100;
	or.b32  	%r728, %r9103, %r9098;
	ld.global.u8 	%r9104, [%rd149+2912];
	ld.global.u8 	%r9105, [%rd149+2913];
	shl.b32 	%r9106, %r9105, 8;
	or.b32  	%r9107, %r9106, %r9104;
	ld.global.u8 	%r9108, [%rd149+2914];
	shl.b32 	%r9109, %r9108, 16;
	ld.global.u8 	%r9110, [%rd149+2915];
	shl.b32 	%r9111, %r9110, 24;
	or.b32  	%r9112, %r9111, %r9109;
	or.b32  	%r729, %r9112, %r9107;
	ld.global.u8 	%r9113, [%rd149+2916];
	ld.global.u8 	%r9114, [%rd149+2917];
	shl.b32 	%r9115, %r9114, 8;
	or.b32  	%r9116, %r9115, %r9113;
	ld.global.u8 	%r9117, [%rd149+2918];
	shl.b32 	%r9118, %r9117, 16;
	ld.global.u8 	%r9119, [%rd149+2919];
	shl.b32 	%r9120, %r9119, 24;
	or.b32  	%r9121, %r9120, %r9118;
	or.b32  	%r730, %r9121, %r9116;
	ld.global.u8 	%r9122, [%rd149+2920];
	ld.global.u8 	%r9123, [%rd149+2921];
	shl.b32 	%r9124, %r9123, 8;
	or.b32  	%r9125, %r9124, %r9122;
	ld.global.u8 	%r9126, [%rd149+2922];
	shl.b32 	%r9127, %r9126, 16;
	ld.global.u8 	%r9128, [%rd149+2923];
	shl.b32 	%r9129, %r9128, 24;
	or.b32  	%r9130, %r9129, %r9127;
	or.b32  	%r731, %r9130, %r9125;
	ld.global.u8 	%r9131, [%rd149+2924];
	ld.global.u8 	%r9132, [%rd149+2925];
	shl.b32 	%r9133, %r9132, 8;
	or.b32  	%r9134, %r9133, %r9131;
	ld.global.u8 	%r9135, [%rd149+2926];
	shl.b32 	%r9136, %r9135, 16;
	ld.global.u8 	%r9137, [%rd149+2927];
	shl.b32 	%r9138, %r9137, 24;
	or.b32  	%r9139, %r9138, %r9136;
	or.b32  	%r732, %r9139, %r9134;
	ld.global.u8 	%r9140, [%rd149+2928];
	ld.global.u8 	%r9141, [%rd149+2929];
	shl.b32 	%r9142, %r9141, 8;
	or.b32  	%r9143, %r9142, %r9140;
	ld.global.u8 	%r9144, [%rd149+2930];
	shl.b32 	%r9145, %r9144, 16;
	ld.global.u8 	%r9146, [%rd149+2931];
	shl.b32 	%r9147, %r9146, 24;
	or.b32  	%r9148, %r9147, %r9145;
	or.b32  	%r733, %r9148, %r9143;
	ld.global.u8 	%r9149, [%rd149+2932];
	ld.global.u8 	%r9150, [%rd149+2933];
	shl.b32 	%r9151, %r9150, 8;
	or.b32  	%r9152, %r9151, %r9149;
	ld.global.u8 	%r9153, [%rd149+2934];
	shl.b32 	%r9154, %r9153, 16;
	ld.global.u8 	%r9155, [%rd149+2935];
	shl.b32 	%r9156, %r9155, 24;
	or.b32  	%r9157, %r9156, %r9154;
	or.b32  	%r734, %r9157, %r9152;
	ld.global.u8 	%r9158, [%rd149+2936];
	ld.global.u8 	%r9159, [%rd149+2937];
	shl.b32 	%r9160, %r9159, 8;
	or.b32  	%r9161, %r9160, %r9158;
	ld.global.u8 	%r9162, [%rd149+2938];
	shl.b32 	%r9163, %r9162, 16;
	ld.global.u8 	%r9164, [%rd149+2939];
	shl.b32 	%r9165, %r9164, 24;
	or.b32  	%r9166, %r9165, %r9163;
	or.b32  	%r735, %r9166, %r9161;
	ld.global.u8 	%r9167, [%rd149+2940];
	ld.global.u8 	%r9168, [%rd149+2941];
	shl.b32 	%r9169, %r9168, 8;
	or.b32  	%r9170, %r9169, %r9167;
	ld.global.u8 	%r9171, [%rd149+2942];
	shl.b32 	%r9172, %r9171, 16;
	ld.global.u8 	%r9173, [%rd149+2943];
	shl.b32 	%r9174, %r9173, 24;
	or.b32  	%r9175, %r9174, %r9172;
	or.b32  	%r736, %r9175, %r9170;
	ld.global.u8 	%r9176, [%rd149+2944];
	ld.global.u8 	%r9177, [%rd149+2945];
	shl.b32 	%r9178, %r9177, 8;
	or.b32  	%r9179, %r9178, %r9176;
	ld.global.u8 	%r9180, [%rd149+2946];
	shl.b32 	%r9181, %r9180, 16;
	ld.global.u8 	%r9182, [%rd149+2947];
	shl.b32 	%r9183, %r9182, 24;
	or.b32  	%r9184, %r9183, %r9181;
	or.b32  	%r737, %r9184, %r9179;
	ld.global.u8 	%r9185, [%rd149+2948];
	ld.global.u8 	%r9186, [%rd149+2949];
	shl.b32 	%r9187, %r9186, 8;
	or.b32  	%r9188, %r9187, %r9185;
	ld.global.u8 	%r9189, [%rd149+2950];
	shl.b32 	%r9190, %r9189, 16;
	ld.global.u8 	%r9191, [%rd149+2951];
	shl.b32 	%r9192, %r9191, 24;
	or.b32  	%r9193, %r9192, %r9190;
	or.b32  	%r738, %r9193, %r9188;
	ld.global.u8 	%r9194, [%rd149+2952];
	ld.global.u8 	%r9195, [%rd149+2953];
	shl.b32 	%r9196, %r9195, 8;
	or.b32  	%r9197, %r9196, %r9194;
	ld.global.u8 	%r9198, [%rd149+2954];
	shl.b32 	%r9199, %r9198, 16;
	ld.global.u8 	%r9200, [%rd149+2955];
	shl.b32 	%r9201, %r9200, 24;
	or.b32  	%r9202, %r9201, %r9199;
	or.b32  	%r739, %r9202, %r9197;
	ld.global.u8 	%r9203, [%rd149+2956];
	ld.global.u8 	%r9204, [%rd149+2957];
	shl.b32 	%r9205, %r9204, 8;
	or.b32  	%r9206, %r9205, %r9203;
	ld.global.u8 	%r9207, [%rd149+2958];
	shl.b32 	%r9208, %r9207, 16;
	ld.global.u8 	%r9209, [%rd149+2959];
	shl.b32 	%r9210, %r9209, 24;
	or.b32  	%r9211, %r9210, %r9208;
	or.b32  	%r740, %r9211, %r9206;
	ld.global.u8 	%r9212, [%rd149+2960];
	ld.global.u8 	%r9213, [%rd149+2961];
	shl.b32 	%r9214, %r9213, 8;
	or.b32  	%r9215, %r9214, %r9212;
	ld.global.u8 	%r9216, [%rd149+2962];
	shl.b32 	%r9217, %r9216, 16;
	ld.global.u8 	%r9218, [%rd149+2963];
	shl.b32 	%r9219, %r9218, 24;
	or.b32  	%r9220, %r9219, %r9217;
	or.b32  	%r741, %r9220, %r9215;
	ld.global.u8 	%r9221, [%rd149+2964];
	ld.global.u8 	%r9222, [%rd149+2965];
	shl.b32 	%r9223, %r9222, 8;
	or.b32  	%r9224, %r9223, %r9221;
	ld.global.u8 	%r9225, [%rd149+2966];
	shl.b32 	%r9226, %r9225, 16;
	ld.global.u8 	%r9227, [%rd149+2967];
	shl.b32 	%r9228, %r9227, 24;
	or.b32  	%r9229, %r9228, %r9226;
	or.b32  	%r742, %r9229, %r9224;
	ld.global.u8 	%r9230, [%rd149+2968];
	ld.global.u8 	%r9231, [%rd149+2969];
	shl.b32 	%r9232, %r9231, 8;
	or.b32  	%r9233, %r9232, %r9230;
	ld.global.u8 	%r9234, [%rd149+2970];
	shl.b32 	%r9235, %r9234, 16;
	ld.global.u8 	%r9236, [%rd149+2971];
	shl.b32 	%r9237, %r9236, 24;
	or.b32  	%r9238, %r9237, %r9235;
	or.b32  	%r743, %r9238, %r9233;
	ld.global.u8 	%r9239, [%rd149+2972];
	ld.global.u8 	%r9240, [%rd149+2973];
	shl.b32 	%r9241, %r9240, 8;
	or.b32  	%r9242, %r9241, %r9239;
	ld.global.u8 	%r9243, [%rd149+2974];
	shl.b32 	%r9244, %r9243, 16;
	ld.global.u8 	%r9245, [%rd149+2975];
	shl.b32 	%r9246, %r9245, 24;
	or.b32  	%r9247, %r9246, %r9244;
	or.b32  	%r744, %r9247, %r9242;
	ld.global.u8 	%r9248, [%rd149+2976];
	ld.global.u8 	%r9249, [%rd149+2977];
	shl.b32 	%r9250, %r9249, 8;
	or.b32  	%r9251, %r9250, %r9248;
	ld.global.u8 	%r9252, [%rd149+2978];
	shl.b32 	%r9253, %r9252, 16;
	ld.global.u8 	%r9254, [%rd149+2979];
	shl.b32 	%r9255, %r9254, 24;
	or.b32  	%r9256, %r9255, %r9253;
	or.b32  	%r745, %r9256, %r9251;
	ld.global.u8 	%r9257, [%rd149+2980];
	ld.global.u8 	%r9258, [%rd149+2981];
	shl.b32 	%r9259, %r9258, 8;
	or.b32  	%r9260, %r9259, %r9257;
	ld.global.u8 	%r9261, [%rd149+2982];
	shl.b32 	%r9262, %r9261, 16;
	ld.global.u8 	%r9263, [%rd149+2983];
	shl.b32 	%r9264, %r9263, 24;
	or.b32  	%r9265, %r9264, %r9262;
	or.b32  	%r746, %r9265, %r9260;
	ld.global.u8 	%r9266, [%rd149+2984];
	ld.global.u8 	%r9267, [%rd149+2985];
	shl.b32 	%r9268, %r9267, 8;
	or.b32  	%r9269, %r9268, %r9266;
	ld.global.u8 	%r9270, [%rd149+2986];
	shl.b32 	%r9271, %r9270, 16;
	ld.global.u8 	%r9272, [%rd149+2987];
	shl.b32 	%r9273, %r9272, 24;
	or.b32  	%r9274, %r9273, %r9271;
	or.b32  	%r747, %r9274, %r9269;
	ld.global.u8 	%r9275, [%rd149+2988];
	ld.global.u8 	%r9276, [%rd149+2989];
	shl.b32 	%r9277, %r9276, 8;
	or.b32  	%r9278, %r9277, %r9275;
	ld.global.u8 	%r9279, [%rd149+2990];
	shl.b32 	%r9280, %r9279, 16;
	ld.global.u8 	%r9281, [%rd149+2991];
	shl.b32 	%r9282, %r9281, 24;
	or.b32  	%r9283, %r9282, %r9280;
	or.b32  	%r748, %r9283, %r9278;
	ld.global.u8 	%r9284, [%rd149+2992];
	ld.global.u8 	%r9285, [%rd149+2993];
	shl.b32 	%r9286, %r9285, 8;
	or.b32  	%r9287, %r9286, %r9284;
	ld.global.u8 	%r9288, [%rd149+2994];
	shl.b32 	%r9289, %r9288, 16;
	ld.global.u8 	%r9290, [%rd149+2995];
	shl.b32 	%r9291, %r9290, 24;
	or.b32  	%r9292, %r9291, %r9289;
	or.b32  	%r749, %r9292, %r9287;
	ld.global.u8 	%r9293, [%rd149+2996];
	ld.global.u8 	%r9294, [%rd149+2997];
	shl.b32 	%r9295, %r9294, 8;
	or.b32  	%r9296, %r9295, %r9293;
	ld.global.u8 	%r9297, [%rd149+2998];
	shl.b32 	%r9298, %r9297, 16;
	ld.global.u8 	%r9299, [%rd149+2999];
	shl.b32 	%r9300, %r9299, 24;
	or.b32  	%r9301, %r9300, %r9298;
	or.b32  	%r750, %r9301, %r9296;
	ld.global.u8 	%r9302, [%rd149+3000];
	ld.global.u8 	%r9303, [%rd149+3001];
	shl.b32 	%r9304, %r9303, 8;
	or.b32  	%r9305, %r9304, %r9302;
	ld.global.u8 	%r9306, [%rd149+3002];
	shl.b32 	%r9307, %r9306, 16;
	ld.global.u8 	%r9308, [%rd149+3003];
	shl.b32 	%r9309, %r9308, 24;
	or.b32  	%r9310, %r9309, %r9307;
	or.b32  	%r751, %r9310, %r9305;
	ld.global.u8 	%r9311, [%rd149+3004];
	ld.global.u8 	%r9312, [%rd149+3005];
	shl.b32 	%r9313, %r9312, 8;
	or.b32  	%r9314, %r9313, %r9311;
	ld.global.u8 	%r9315, [%rd149+3006];
	shl.b32 	%r9316, %r9315, 16;
	ld.global.u8 	%r9317, [%rd149+3007];
	shl.b32 	%r9318, %r9317, 24;
	or.b32  	%r9319, %r9318, %r9316;
	or.b32  	%r752, %r9319, %r9314;
	ld.global.u8 	%r9320, [%rd149+3008];
	ld.global.u8 	%r9321, [%rd149+3009];
	shl.b32 	%r9322, %r9321, 8;
	or.b32  	%r9323, %r9322, %r9320;
	ld.global.u8 	%r9324, [%rd149+3010];
	shl.b32 	%r9325, %r9324, 16;
	ld.global.u8 	%r9326, [%rd149+3011];
	shl.b32 	%r9327, %r9326, 24;
	or.b32  	%r9328, %r9327, %r9325;
	or.b32  	%r753, %r9328, %r9323;
	ld.global.u8 	%r9329, [%rd149+3012];
	ld.global.u8 	%r9330, [%rd149+3013];
	shl.b32 	%r9331, %r9330, 8;
	or.b32  	%r9332, %r9331, %r9329;
	ld.global.u8 	%r9333, [%rd149+3014];
	shl.b32 	%r9334, %r9333, 16;
	ld.global.u8 	%r9335, [%rd149+3015];
	shl.b32 	%r9336, %r9335, 24;
	or.b32  	%r9337, %r9336, %r9334;
	or.b32  	%r754, %r9337, %r9332;
	ld.global.u8 	%r9338, [%rd149+3016];
	ld.global.u8 	%r9339, [%rd149+3017];
	shl.b32 	%r9340, %r9339, 8;
	or.b32  	%r9341, %r9340, %r9338;
	ld.global.u8 	%r9342, [%rd149+3018];
	shl.b32 	%r9343, %r9342, 16;
	ld.global.u8 	%r9344, [%rd149+3019];
	shl.b32 	%r9345, %r9344, 24;
	or.b32  	%r9346, %r9345, %r9343;
	or.b32  	%r755, %r9346, %r9341;
	ld.global.u8 	%r9347, [%rd149+3020];
	ld.global.u8 	%r9348, [%rd149+3021];
	shl.b32 	%r9349, %r9348, 8;
	or.b32  	%r9350, %r9349, %r9347;
	ld.global.u8 	%r9351, [%rd149+3022];
	shl.b32 	%r9352, %r9351, 16;
	ld.global.u8 	%r9353, [%rd149+3023];
	shl.b32 	%r9354, %r9353, 24;
	or.b32  	%r9355, %r9354, %r9352;
	or.b32  	%r756, %r9355, %r9350;
	ld.global.u8 	%r9356, [%rd149+3024];
	ld.global.u8 	%r9357, [%rd149+3025];
	shl.b32 	%r9358, %r9357, 8;
	or.b32  	%r9359, %r9358, %r9356;
	ld.global.u8 	%r9360, [%rd149+3026];
	shl.b32 	%r9361, %r9360, 16;
	ld.global.u8 	%r9362, [%rd149+3027];
	shl.b32 	%r9363, %r9362, 24;
	or.b32  	%r9364, %r9363, %r9361;
	or.b32  	%r757, %r9364, %r9359;
	ld.global.u8 	%r9365, [%rd149+3028];
	ld.global.u8 	%r9366, [%rd149+3029];
	shl.b32 	%r9367, %r9366, 8;
	or.b32  	%r9368, %r9367, %r9365;
	ld.global.u8 	%r9369, [%rd149+3030];
	shl.b32 	%r9370, %r9369, 16;
	ld.global.u8 	%r9371, [%rd149+3031];
	shl.b32 	%r9372, %r9371, 24;
	or.b32  	%r9373, %r9372, %r9370;
	or.b32  	%r758, %r9373, %r9368;
	ld.global.u8 	%r9374, [%rd149+3032];
	ld.global.u8 	%r9375, [%rd149+3033];
	shl.b32 	%r9376, %r9375, 8;
	or.b32  	%r9377, %r9376, %r9374;
	ld.global.u8 	%r9378, [%rd149+3034];
	shl.b32 	%r9379, %r9378, 16;
	ld.global.u8 	%r9380, [%rd149+3035];
	shl.b32 	%r9381, %r9380, 24;
	or.b32  	%r9382, %r9381, %r9379;
	or.b32  	%r759, %r9382, %r9377;
	ld.global.u8 	%r9383, [%rd149+3036];
	ld.global.u8 	%r9384, [%rd149+3037];
	shl.b32 	%r9385, %r9384, 8;
	or.b32  	%r9386, %r9385, %r9383;
	ld.global.u8 	%r9387, [%rd149+3038];
	shl.b32 	%r9388, %r9387, 16;
	ld.global.u8 	%r9389, [%rd149+3039];
	shl.b32 	%r9390, %r9389, 24;
	or.b32  	%r9391, %r9390, %r9388;
	or.b32  	%r760, %r9391, %r9386;
	ld.global.u8 	%r9392, [%rd149+3040];
	ld.global.u8 	%r9393, [%rd149+3041];
	shl.b32 	%r9394, %r9393, 8;
	or.b32  	%r9395, %r9394, %r9392;
	ld.global.u8 	%r9396, [%rd149+3042];
	shl.b32 	%r9397, %r9396, 16;
	ld.global.u8 	%r9398, [%rd149+3043];
	shl.b32 	%r9399, %r9398, 24;
	or.b32  	%r9400, %r9399, %r9397;
	or.b32  	%r761, %r9400, %r9395;
	ld.global.u8 	%r9401, [%rd149+3044];
	ld.global.u8 	%r9402, [%rd149+3045];
	shl.b32 	%r9403, %r9402, 8;
	or.b32  	%r9404, %r9403, %r9401;
	ld.global.u8 	%r9405, [%rd149+3046];
	shl.b32 	%r9406, %r9405, 16;
	ld.global.u8 	%r9407, [%rd149+3047];
	shl.b32 	%r9408, %r9407, 24;
	or.b32  	%r9409, %r9408, %r9406;
	or.b32  	%r762, %r9409, %r9404;
	ld.global.u8 	%r9410, [%rd149+3048];
	ld.global.u8 	%r9411, [%rd149+3049];
	shl.b32 	%r9412, %r9411, 8;
	or.b32  	%r9413, %r9412, %r9410;
	ld.global.u8 	%r9414, [%rd149+3050];
	shl.b32 	%r9415, %r9414, 16;
	ld.global.u8 	%r9416, [%rd149+3051];
	shl.b32 	%r9417, %r9416, 24;
	or.b32  	%r9418, %r9417, %r9415;
	or.b32  	%r763, %r9418, %r9413;
	ld.global.u8 	%r9419, [%rd149+3052];
	ld.global.u8 	%r9420, [%rd149+3053];
	shl.b32 	%r9421, %r9420, 8;
	or.b32  	%r9422, %r9421, %r9419;
	ld.global.u8 	%r9423, [%rd149+3054];
	shl.b32 	%r9424, %r9423, 16;
	ld.global.u8 	%r9425, [%rd149+3055];
	shl.b32 	%r9426, %r9425, 24;
	or.b32  	%r9427, %r9426, %r9424;
	or.b32  	%r764, %r9427, %r9422;
	ld.global.u8 	%r9428, [%rd149+3056];
	ld.global.u8 	%r9429, [%rd149+3057];
	shl.b32 	%r9430, %r9429, 8;
	or.b32  	%r9431, %r9430, %r9428;
	ld.global.u8 	%r9432, [%rd149+3058];
	shl.b32 	%r9433, %r9432, 16;
	ld.global.u8 	%r9434, [%rd149+3059];
	shl.b32 	%r9435, %r9434, 24;
	or.b32  	%r9436, %r9435, %r9433;
	or.b32  	%r765, %r9436, %r9431;
	ld.global.u8 	%r9437, [%rd149+3060];
	ld.global.u8 	%r9438, [%rd149+3061];
	shl.b32 	%r9439, %r9438, 8;
	or.b32  	%r9440, %r9439, %r9437;
	ld.global.u8 	%r9441, [%rd149+3062];
	shl.b32 	%r9442, %r9441, 16;
	ld.global.u8 	%r9443, [%rd149+3063];
	shl.b32 	%r9444, %r9443, 24;
	or.b32  	%r9445, %r9444, %r9442;
	or.b32  	%r766, %r9445, %r9440;
	ld.global.u8 	%r9446, [%rd149+3064];
	ld.global.u8 	%r9447, [%rd149+3065];
	shl.b32 	%r9448, %r9447, 8;
	or.b32  	%r9449, %r9448, %r9446;
	ld.global.u8 	%r9450, [%rd149+3066];
	shl.b32 	%r9451, %r9450, 16;
	ld.global.u8 	%r9452, [%rd149+3067];
	shl.b32 	%r9453, %r9452, 24;
	or.b32  	%r9454, %r9453, %r9451;
	or.b32  	%r767, %r9454, %r9449;
	ld.global.u8 	%r9455, [%rd149+3068];
	ld.global.u8 	%r9456, [%rd149+3069];
	shl.b32 	%r9457, %r9456, 8;
	or.b32  	%r9458, %r9457, %r9455;
	ld.global.u8 	%r9459, [%rd149+3070];
	shl.b32 	%r9460, %r9459, 16;
	ld.global.u8 	%r9461, [%rd149+3071];
	shl.b32 	%r9462, %r9461, 24;
	or.b32  	%r9463, %r9462, %r9460;
	or.b32  	%r768, %r9463, %r9458;
	ld.global.u8 	%r9464, [%rd149+3072];
	ld.global.u8 	%r9465, [%rd149+3073];
	shl.b32 	%r9466, %r9465, 8;
	or.b32  	%r9467, %r9466, %r9464;
	ld.global.u8 	%r9468, [%rd149+3074];
	shl.b32 	%r9469, %r9468, 16;
	ld.global.u8 	%r9470, [%rd149+3075];
	shl.b32 	%r9471, %r9470, 24;
	or.b32  	%r9472, %r9471, %r9469;
	or.b32  	%r769, %r9472, %r9467;
	ld.global.u8 	%r9473, [%rd149+3076];
	ld.global.u8 	%r9474, [%rd149+3077];
	shl.b32 	%r9475, %r9474, 8;
	or.b32  	%r9476, %r9475, %r9473;
	ld.global.u8 	%r9477, [%rd149+3078];
	shl.b32 	%r9478, %r9477, 16;
	ld.global.u8 	%r9479, [%rd149+3079];
	shl.b32 	%r9480, %r9479, 24;
	or.b32  	%r9481, %r9480, %r9478;
	or.b32  	%r770, %r9481, %r9476;
	ld.global.u8 	%r9482, [%rd149+3080];
	ld.global.u8 	%r9483, [%rd149+3081];
	shl.b32 	%r9484, %r9483, 8;
	or.b32  	%r9485, %r9484, %r9482;
	ld.global.u8 	%r9486, [%rd149+3082];
	shl.b32 	%r9487, %r9486, 16;
	ld.global.u8 	%r9488, [%rd149+3083];
	shl.b32 	%r9489, %r9488, 24;
	or.b32  	%r9490, %r9489, %r9487;
	or.b32  	%r771, %r9490, %r9485;
	ld.global.u8 	%r9491, [%rd149+3084];
	ld.global.u8 	%r9492, [%rd149+3085];
	shl.b32 	%r9493, %r9492, 8;
	or.b32  	%r9494, %r9493, %r9491;
	ld.global.u8 	%r9495, [%rd149+3086];
	shl.b32 	%r9496, %r9495, 16;
	ld.global.u8 	%r9497, [%rd149+3087];
	shl.b32 	%r9498, %r9497, 24;
	or.b32  	%r9499, %r9498, %r9496;
	or.b32  	%r772, %r9499, %r9494;
	ld.global.u8 	%r9500, [%rd149+3088];
	ld.global.u8 	%r9501, [%rd149+3089];
	shl.b32 	%r9502, %r9501, 8;
	or.b32  	%r9503, %r9502, %r9500;
	ld.global.u8 	%r9504, [%rd149+3090];
	shl.b32 	%r9505, %r9504, 16;
	ld.global.u8 	%r9506, [%rd149+3091];
	shl.b32 	%r9507, %r9506, 24;
	or.b32  	%r9508, %r9507, %r9505;
	or.b32  	%r773, %r9508, %r9503;
	ld.global.u8 	%r9509, [%rd149+3092];
	ld.global.u8 	%r9510, [%rd149+3093];
	shl.b32 	%r9511, %r9510, 8;
	or.b32  	%r9512, %r9511, %r9509;
	ld.global.u8 	%r9513, [%rd149+3094];
	shl.b32 	%r9514, %r9513, 16;
	ld.global.u8 	%r9515, [%rd149+3095];
	shl.b32 	%r9516, %r9515, 24;
	or.b32  	%r9517, %r9516, %r9514;
	or.b32  	%r774, %r9517, %r9512;
	ld.global.u8 	%r9518, [%rd149+3096];
	ld.global.u8 	%r9519, [%rd149+3097];
	shl.b32 	%r9520, %r9519, 8;
	or.b32  	%r9521, %r9520, %r9518;
	ld.global.u8 	%r9522, [%rd149+3098];
	shl.b32 	%r9523, %r9522, 16;
	ld.global.u8 	%r9524, [%rd149+3099];
	shl.b32 	%r9525, %r9524, 24;
	or.b32  	%r9526, %r9525, %r9523;
	or.b32  	%r775, %r9526, %r9521;
	ld.global.u8 	%r9527, [%rd149+3100];
	ld.global.u8 	%r9528, [%rd149+3101];
	shl.b32 	%r9529, %r9528, 8;
	or.b32  	%r9530, %r9529, %r9527;
	ld.global.u8 	%r9531, [%rd149+3102];
	shl.b32 	%r9532, %r9531, 16;
	ld.global.u8 	%r9533, [%rd149+3103];
	shl.b32 	%r9534, %r9533, 24;
	or.b32  	%r9535, %r9534, %r9532;
	or.b32  	%r776, %r9535, %r9530;
	ld.global.u8 	%r9536, [%rd149+3104];
	ld.global.u8 	%r9537, [%rd149+3105];
	shl.b32 	%r9538, %r9537, 8;
	or.b32  	%r9539, %r9538, %r9536;
	ld.global.u8 	%r9540, [%rd149+3106];
	shl.b32 	%r9541, %r9540, 16;
	ld.global.u8 	%r9542, [%rd149+3107];
	shl.b32 	%r9543, %r9542, 24;
	or.b32  	%r9544, %r9543, %r9541;
	or.b32  	%r777, %r9544, %r9539;
	ld.global.u8 	%r9545, [%rd149+3108];
	ld.global.u8 	%r9546, [%rd149+3109];
	shl.b32 	%r9547, %r9546, 8;
	or.b32  	%r9548, %r9547, %r9545;
	ld.global.u8 	%r9549, [%rd149+3110];
	shl.b32 	%r9550, %r9549, 16;
	ld.global.u8 	%r9551, [%rd149+3111];
	shl.b32 	%r9552, %r9551, 24;
	or.b32  	%r9553, %r9552, %r9550;
	or.b32  	%r778, %r9553, %r9548;
	ld.global.u8 	%r9554, [%rd149+3112];
	ld.global.u8 	%r9555, [%rd149+3113];
	shl.b32 	%r9556, %r9555, 8;
	or.b32  	%r9557, %r9556, %r9554;
	ld.global.u8 	%r9558, [%rd149+3114];
	shl.b32 	%r9559, %r9558, 16;
	ld.global.u8 	%r9560, [%rd149+3115];
	shl.b32 	%r9561, %r9560, 24;
	or.b32  	%r9562, %r9561, %r9559;
	or.b32  	%r779, %r9562, %r9557;
	ld.global.u8 	%r9563, [%rd149+3116];
	ld.global.u8 	%r9564, [%rd149+3117];
	shl.b32 	%r9565, %r9564, 8;
	or.b32  	%r9566, %r9565, %r9563;
	ld.global.u8 	%r9567, [%rd149+3118];
	shl.b32 	%r9568, %r9567, 16;
	ld.global.u8 	%r9569, [%rd149+3119];
	shl.b32 	%r9570, %r9569, 24;
	or.b32  	%r9571, %r9570, %r9568;
	or.b32  	%r780, %r9571, %r9566;
	ld.global.u8 	%r9572, [%rd149+3120];
	ld.global.u8 	%r9573, [%rd149+3121];
	shl.b32 	%r9574, %r9573, 8;
	or.b32  	%r9575, %r9574, %r9572;
	ld.global.u8 	%r9576, [%rd149+3122];
	shl.b32 	%r9577, %r9576, 16;
	ld.global.u8 	%r9578, [%rd149+3123];
	shl.b32 	%r9579, %r9578, 24;
	or.b32  	%r9580, %r9579, %r9577;
	or.b32  	%r781, %r9580, %r9575;
	ld.global.u8 	%r9581, [%rd149+3124];
	ld.global.u8 	%r9582, [%rd149+3125];
	shl.b32 	%r9583, %r9582, 8;
	or.b32  	%r9584, %r9583, %r9581;
	ld.global.u8 	%r9585, [%rd149+3126];
	shl.b32 	%r9586, %r9585, 16;
	ld.global.u8 	%r9587, [%rd149+3127];
	shl.b32 	%r9588, %r9587, 24;
	or.b32  	%r9589, %r9588, %r9586;
	or.b32  	%r782, %r9589, %r9584;
	ld.global.u8 	%r9590, [%rd149+3128];
	ld.global.u8 	%r9591, [%rd149+3129];
	shl.b32 	%r9592, %r9591, 8;
	or.b32  	%r9593, %r9592, %r9590;
	ld.global.u8 	%r9594, [%rd149+3130];
	shl.b32 	%r9595, %r9594, 16;
	ld.global.u8 	%r9596, [%rd149+3131];
	shl.b32 	%r9597, %r9596, 24;
	or.b32  	%r9598, %r9597, %r9595;
	or.b32  	%r783, %r9598, %r9593;
	ld.global.u8 	%r9599, [%rd149+3132];
	ld.global.u8 	%r9600, [%rd149+3133];
	shl.b32 	%r9601, %r9600, 8;
	or.b32  	%r9602, %r9601, %r9599;
	ld.global.u8 	%r9603, [%rd149+3134];
	shl.b32 	%r9604, %r9603, 16;
	ld.global.u8 	%r9605, [%rd149+3135];
	shl.b32 	%r9606, %r9605, 24;
	or.b32  	%r9607, %r9606, %r9604;
	or.b32  	%r784, %r9607, %r9602;
	ld.global.u8 	%r9608, [%rd149+3136];
	ld.global.u8 	%r9609, [%rd149+3137];
	shl.b32 	%r9610, %r9609, 8;
	or.b32  	%r9611, %r9610, %r9608;
	ld.global.u8 	%r9612, [%rd149+3138];
	shl.b32 	%r9613, %r9612, 16;
	ld.global.u8 	%r9614, [%rd149+3139];
	shl.b32 	%r9615, %r9614, 24;
	or.b32  	%r9616, %r9615, %r9613;
	or.b32  	%r785, %r9616, %r9611;
	ld.global.u8 	%r9617, [%rd149+3140];
	ld.global.u8 	%r9618, [%rd149+3141];
	shl.b32 	%r9619, %r9618, 8;
	or.b32  	%r9620, %r9619, %r9617;
	ld.global.u8 	%r9621, [%rd149+3142];
	shl.b32 	%r9622, %r9621, 16;
	ld.global.u8 	%r9623, [%rd149+3143];
	shl.b32 	%r9624, %r9623, 24;
	or.b32  	%r9625, %r9624, %r9622;
	or.b32  	%r786, %r9625, %r9620;
	ld.global.u8 	%r9626, [%rd149+3144];
	ld.global.u8 	%r9627, [%rd149+3145];
	shl.b32 	%r9628, %r9627, 8;
	or.b32  	%r9629, %r9628, %r9626;
	ld.global.u8 	%r9630, [%rd149+3146];
	shl.b32 	%r9631, %r9630, 16;
	ld.global.u8 	%r9632, [%rd149+3147];
	shl.b32 	%r9633, %r9632, 24;
	or.b32  	%r9634, %r9633, %r9631;
	or.b32  	%r787, %r9634, %r9629;
	ld.global.u8 	%r9635, [%rd149+3148];
	ld.global.u8 	%r9636, [%rd149+3149];
	shl.b32 	%r9637, %r9636, 8;
	or.b32  	%r9638, %r9637, %r9635;
	ld.global.u8 	%r9639, [%rd149+3150];
	shl.b32 	%r9640, %r9639, 16;
	ld.global.u8 	%r9641, [%rd149+3151];
	shl.b32 	%r9642, %r9641, 24;
	or.b32  	%r9643, %r9642, %r9640;
	or.b32  	%r788, %r9643, %r9638;
	ld.global.u8 	%r9644, [%rd149+3152];
	ld.global.u8 	%r9645, [%rd149+3153];
	shl.b32 	%r9646, %r9645, 8;
	or.b32  	%r9647, %r9646, %r9644;
	ld.global.u8 	%r9648, [%rd149+3154];
	shl.b32 	%r9649, %r9648, 16;
	ld.global.u8 	%r9650, [%rd149+3155];
	shl.b32 	%r9651, %r9650, 24;
	or.b32  	%r9652, %r9651, %r9649;
	or.b32  	%r789, %r9652, %r9647;
	ld.global.u8 	%r9653, [%rd149+3156];
	ld.global.u8 	%r9654, [%rd149+3157];
	shl.b32 	%r9655, %r9654, 8;
	or.b32  	%r9656, %r9655, %r9653;
	ld.global.u8 	%r9657, [%rd149+3158];
	shl.b32 	%r9658, %r9657, 16;
	ld.global.u8 	%r9659, [%rd149+3159];
	shl.b32 	%r9660, %r9659, 24;
	or.b32  	%r9661, %r9660, %r9658;
	or.b32  	%r790, %r9661, %r9656;
	ld.global.u8 	%r9662, [%rd149+3160];
	ld.global.u8 	%r9663, [%rd149+3161];
	shl.b32 	%r9664, %r9663, 8;
	or.b32  	%r9665, %r9664, %r9662;
	ld.global.u8 	%r9666, [%rd149+3162];
	shl.b32 	%r9667, %r9666, 16;
	ld.global.u8 	%r9668, [%rd149+3163];
	shl.b32 	%r9669, %r9668, 24;
	or.b32  	%r9670, %r9669, %r9667;
	or.b32  	%r791, %r9670, %r9665;
	ld.global.u8 	%r9671, [%rd149+3164];
	ld.global.u8 	%r9672, [%rd149+3165];
	shl.b32 	%r9673, %r9672, 8;
	or.b32  	%r9674, %r9673, %r9671;
	ld.global.u8 	%r9675, [%rd149+3166];
	shl.b32 	%r9676, %r9675, 16;
	ld.global.u8 	%r9677, [%rd149+3167];
	shl.b32 	%r9678, %r9677, 24;
	or.b32  	%r9679, %r9678, %r9676;
	or.b32  	%r792, %r9679, %r9674;
	ld.global.u8 	%r9680, [%rd149+3168];
	ld.global.u8 	%r9681, [%rd149+3169];
	shl.b32 	%r9682, %r9681, 8;
	or.b32  	%r9683, %r9682, %r9680;
	ld.global.u8 	%r9684, [%rd149+3170];
	shl.b32 	%r9685, %r9684, 16;
	ld.global.u8 	%r9686, [%rd149+3171];
	shl.b32 	%r9687, %r9686, 24;
	or.b32  	%r9688, %r9687, %r9685;
	or.b32  	%r793, %r9688, %r9683;
	ld.global.u8 	%r9689, [%rd149+3172];
	ld.global.u8 	%r9690, [%rd149+3173];
	shl.b32 	%r9691, %r9690, 8;
	or.b32  	%r9692, %r9691, %r9689;
	ld.global.u8 	%r9693, [%rd149+3174];
	shl.b32 	%r9694, %r9693, 16;
	ld.global.u8 	%r9695, [%rd149+3175];
	shl.b32 	%r9696, %r9695, 24;
	or.b32  	%r9697, %r9696, %r9694;
	or.b32  	%r794, %r9697, %r9692;
	ld.global.u8 	%r9698, [%rd149+3176];
	ld.global.u8 	%r9699, [%rd149+3177];
	shl.b32 	%r9700, %r9699, 8;
	or.b32  	%r9701, %r9700, %r9698;
	ld.global.u8 	%r9702, [%rd149+3178];
	shl.b32 	%r9703, %r9702, 16;
	ld.global.u8 	%r9704, [%rd149+3179];
	shl.b32 	%r9705, %r9704, 24;
	or.b32  	%r9706, %r9705, %r9703;
	or.b32  	%r795, %r9706, %r9701;
	ld.global.u8 	%r9707, [%rd149+3180];
	ld.global.u8 	%r9708, [%rd149+3181];
	shl.b32 	%r9709, %r9708, 8;
	or.b32  	%r9710, %r9709, %r9707;
	ld.global.u8 	%r9711, [%rd149+3182];
	shl.b32 	%r9712, %r9711, 16;
	ld.global.u8 	%r9713, [%rd149+3183];
	shl.b32 	%r9714, %r9713, 24;
	or.b32  	%r9715, %r9714, %r9712;
	or.b32  	%r796, %r9715, %r9710;
	ld.global.u8 	%r9716, [%rd149+3184];
	ld.global.u8 	%r9717, [%rd149+3185];
	shl.b32 	%r9718, %r9717, 8;
	or.b32  	%r9719, %r9718, %r9716;
	ld.global.u8 	%r9720, [%rd149+3186];
	shl.b32 	%r9721, %r9720, 16;
	ld.global.u8 	%r9722, [%rd149+3187];
	shl.b32 	%r9723, %r9722, 24;
	or.b32  	%r9724, %r9723, %r9721;
	or.b32  	%r797, %r9724, %r9719;
	ld.global.u8 	%r9725, [%rd149+3188];
	ld.global.u8 	%r9726, [%rd149+3189];
	shl.b32 	%r9727, %r9726, 8;
	or.b32  	%r9728, %r9727, %r9725;
	ld.global.u8 	%r9729, [%rd149+3190];
	shl.b32 	%r9730, %r9729, 16;
	ld.global.u8 	%r9731, [%rd149+3191];
	shl.b32 	%r9732, %r9731, 24;
	or.b32  	%r9733, %r9732, %r9730;
	or.b32  	%r798, %r9733, %r9728;
	ld.global.u8 	%r9734, [%rd149+3192];
	ld.global.u8 	%r9735, [%rd149+3193];
	shl.b32 	%r9736, %r9735, 8;
	or.b32  	%r9737, %r9736, %r9734;
	ld.global.u8 	%r9738, [%rd149+3194];
	shl.b32 	%r9739, %r9738, 16;
	ld.global.u8 	%r9740, [%rd149+3195];
	shl.b32 	%r9741, %r9740, 24;
	or.b32  	%r9742, %r9741, %r9739;
	or.b32  	%r799, %r9742, %r9737;
	ld.global.u8 	%r9743, [%rd149+3196];
	ld.global.u8 	%r9744, [%rd149+3197];
	shl.b32 	%r9745, %r9744, 8;
	or.b32  	%r9746, %r9745, %r9743;
	ld.global.u8 	%r9747, [%rd149+3198];
	shl.b32 	%r9748, %r9747, 16;
	ld.global.u8 	%r9749, [%rd149+3199];
	shl.b32 	%r9750, %r9749, 24;
	or.b32  	%r9751, %r9750, %r9748;
	or.b32  	%r800, %r9751, %r9746;
	ld.global.u8 	%r9752, [%rd149+3200];
	ld.global.u8 	%r9753, [%rd149+3201];
	shl.b32 	%r9754, %r9753, 8;
	or.b32  	%r9755, %r9754, %r9752;
	ld.global.u8 	%r9756, [%rd149+3202];
	shl.b32 	%r9757, %r9756, 16;
	ld.global.u8 	%r9758, [%rd149+3203];
	shl.b32 	%r9759, %r9758, 24;
	or.b32  	%r9760, %r9759, %r9757;
	or.b32  	%r801, %r9760, %r9755;
	ld.global.u8 	%r9761, [%rd149+3204];
	ld.global.u8 	%r9762, [%rd149+3205];
	shl.b32 	%r9763, %r9762, 8;
	or.b32  	%r9764, %r9763, %r9761;
	ld.global.u8 	%r9765, [%rd149+3206];
	shl.b32 	%r9766, %r9765, 16;
	ld.global.u8 	%r9767, [%rd149+3207];
	shl.b32 	%r9768, %r9767, 24;
	or.b32  	%r9769, %r9768, %r9766;
	or.b32  	%r802, %r9769, %r9764;
	ld.global.u8 	%r9770, [%rd149+3208];
	ld.global.u8 	%r9771, [%rd149+3209];
	shl.b32 	%r9772, %r9771, 8;
	or.b32  	%r9773, %r9772, %r9770;
	ld.global.u8 	%r9774, [%rd149+3210];
	shl.b32 	%r9775, %r9774, 16;
	ld.global.u8 	%r9776, [%rd149+3211];
	shl.b32 	%r9777, %r9776, 24;
	or.b32  	%r9778, %r9777, %r9775;
	or.b32  	%r803, %r9778, %r9773;
	ld.global.u8 	%r9779, [%rd149+3212];
	ld.global.u8 	%r9780, [%rd149+3213];
	shl.b32 	%r9781, %r9780, 8;
	or.b32  	%r9782, %r9781, %r9779;
	ld.global.u8 	%r9783, [%rd149+3214];
	shl.b32 	%r9784, %r9783, 16;
	ld.global.u8 	%r9785, [%rd149+3215];
	shl.b32 	%r9786, %r9785, 24;
	or.b32  	%r9787, %r9786, %r9784;
	or.b32  	%r804, %r9787, %r9782;
	ld.global.u8 	%r9788, [%rd149+3216];
	ld.global.u8 	%r9789, [%rd149+3217];
	shl.b32 	%r9790, %r9789, 8;
	or.b32  	%r9791, %r9790, %r9788;
	ld.global.u8 	%r9792, [%rd149+3218];
	shl.b32 	%r9793, %r9792, 16;
	ld.global.u8 	%r9794, [%rd149+3219];
	shl.b32 	%r9795, %r9794, 24;
	or.b32  	%r9796, %r9795, %r9793;
	or.b32  	%r805, %r9796, %r9791;
	ld.global.u8 	%r9797, [%rd149+3220];
	ld.global.u8 	%r9798, [%rd149+3221];
	shl.b32 	%r9799, %r9798, 8;
	or.b32  	%r9800, %r9799, %r9797;
	ld.global.u8 	%r9801, [%rd149+3222];
	shl.b32 	%r9802, %r9801, 16;
	ld.global.u8 	%r9803, [%rd149+3223];
	shl.b32 	%r9804, %r9803, 24;
	or.b32  	%r9805, %r9804, %r9802;
	or.b32  	%r806, %r9805, %r9800;
	ld.global.u8 	%r9806, [%rd149+3224];
	ld.global.u8 	%r9807, [%rd149+3225];
	shl.b32 	%r9808, %r9807, 8;
	or.b32  	%r9809, %r9808, %r9806;
	ld.global.u8 	%r9810, [%rd149+3226];
	shl.b32 	%r9811, %r9810, 16;
	ld.global.u8 	%r9812, [%rd149+3227];
	shl.b32 	%r9813, %r9812, 24;
	or.b32  	%r9814, %r9813, %r9811;
	or.b32  	%r807, %r9814, %r9809;
	ld.global.u8 	%r9815, [%rd149+3228];
	ld.global.u8 	%r9816, [%rd149+3229];
	shl.b32 	%r9817, %r9816, 8;
	or.b32  	%r9818, %r9817, %r9815;
	ld.global.u8 	%r9819, [%rd149+3230];
	shl.b32 	%r9820, %r9819, 16;
	ld.global.u8 	%r9821, [%rd149+3231];
	shl.b32 	%r9822, %r9821, 24;
	or.b32  	%r9823, %r9822, %r9820;
	or.b32  	%r808, %r9823, %r9818;
	ld.global.u8 	%r9824, [%rd149+3232];
	ld.global.u8 	%r9825, [%rd149+3233];
	shl.b32 	%r9826, %r9825, 8;
	or.b32  	%r9827, %r9826, %r9824;
	ld.global.u8 	%r9828, [%rd149+3234];
	shl.b32 	%r9829, %r9828, 16;
	ld.global.u8 	%r9830, [%rd149+3235];
	shl.b32 	%r9831, %r9830, 24;
	or.b32  	%r9832, %r9831, %r9829;
	or.b32  	%r809, %r9832, %r9827;
	ld.global.u8 	%r9833, [%rd149+3236];
	ld.global.u8 	%r9834, [%rd149+3237];
	shl.b32 	%r9835, %r9834, 8;
	or.b32  	%r9836, %r9835, %r9833;
	ld.global.u8 	%r9837, [%rd149+3238];
	shl.b32 	%r9838, %r9837, 16;
	ld.global.u8 	%r9839, [%rd149+3239];
	shl.b32 	%r9840, %r9839, 24;
	or.b32  	%r9841, %r9840, %r9838;
	or.b32  	%r810, %r9841, %r9836;
	ld.global.u8 	%r9842, [%rd149+3240];
	ld.global.u8 	%r9843, [%rd149+3241];
	shl.b32 	%r9844, %r9843, 8;
	or.b32  	%r9845, %r9844, %r9842;
	ld.global.u8 	%r9846, [%rd149+3242];
	shl.b32 	%r9847, %r9846, 16;
	ld.global.u8 	%r9848, [%rd149+3243];
	shl.b32 	%r9849, %r9848, 24;
	or.b32  	%r9850, %r9849, %r9847;
	or.b32  	%r811, %r9850, %r9845;
	ld.global.u8 	%r9851, [%rd149+3244];
	ld.global.u8 	%r9852, [%rd149+3245];
	shl.b32 	%r9853, %r9852, 8;
	or.b32  	%r9854, %r9853, %r9851;
	ld.global.u8 	%r9855, [%rd149+3246];
	shl.b32 	%r9856, %r9855, 16;
	ld.global.u8 	%r9857, [%rd149+3247];
	shl.b32 	%r9858, %r9857, 24;
	or.b32  	%r9859, %r9858, %r9856;
	or.b32  	%r812, %r9859, %r9854;
	ld.global.u8 	%r9860, [%rd149+3248];
	ld.global.u8 	%r9861, [%rd149+3249];
	shl.b32 	%r9862, %r9861, 8;
	or.b32  	%r9863, %r9862, %r9860;
	ld.global.u8 	%r9864, [%rd149+3250];
	shl.b32 	%r9865, %r9864, 16;
	ld.global.u8 	%r9866, [%rd149+3251];
	shl.b32 	%r9867, %r9866, 24;
	or.b32  	%r9868, %r9867, %r9865;
	or.b32  	%r813, %r9868, %r9863;
	ld.global.u8 	%r9869, [%rd149+3252];
	ld.global.u8 	%r9870, [%rd149+3253];
	shl.b32 	%r9871, %r9870, 8;
	or.b32  	%r9872, %r9871, %r9869;
	ld.global.u8 	%r9873, [%rd149+3254];
	shl.b32 	%r9874, %r9873, 16;
	ld.global.u8 	%r9875, [%rd149+3255];
	shl.b32 	%r9876, %r9875, 24;
	or.b32  	%r9877, %r9876, %r9874;
	or.b32  	%r814, %r9877, %r9872;
	ld.global.u8 	%r9878, [%rd149+3256];
	ld.global.u8 	%r9879, [%rd149+3257];
	shl.b32 	%r9880, %r9879, 8;
	or.b32  	%r9881, %r9880, %r9878;
	ld.global.u8 	%r9882, [%rd149+3258];
	shl.b32 	%r9883, %r9882, 16;
	ld.global.u8 	%r9884, [%rd149+3259];
	shl.b32 	%r9885, %r9884, 24;
	or.b32  	%r9886, %r9885, %r9883;
	or.b32  	%r815, %r9886, %r9881;
	ld.global.u8 	%r9887, [%rd149+3260];
	ld.global.u8 	%r9888, [%rd149+3261];
	shl.b32 	%r9889, %r9888, 8;
	or.b32  	%r9890, %r9889, %r9887;
	ld.global.u8 	%r9891, [%rd149+3262];
	shl.b32 	%r9892, %r9891, 16;
	ld.global.u8 	%r9893, [%rd149+3263];
	shl.b32 	%r9894, %r9893, 24;
	or.b32  	%r9895, %r9894, %r9892;
	or.b32  	%r816, %r9895, %r9890;
	ld.global.u8 	%r9896, [%rd149+3264];
	ld.global.u8 	%r9897, [%rd149+3265];
	shl.b32 	%r9898, %r9897, 8;
	or.b32  	%r9899, %r9898, %r9896;
	ld.global.u8 	%r9900, [%rd149+3266];
	shl.b32 	%r9901, %r9900, 16;
	ld.global.u8 	%r9902, [%rd149+3267];
	shl.b32 	%r9903, %r9902, 24;
	or.b32  	%r9904, %r9903, %r9901;
	or.b32  	%r817, %r9904, %r9899;
	ld.global.u8 	%r9905, [%rd149+3268];
	ld.global.u8 	%r9906, [%rd149+3269];
	shl.b32 	%r9907, %r9906, 8;
	or.b32  	%r9908, %r9907, %r9905;
	ld.global.u8 	%r9909, [%rd149+3270];
	shl.b32 	%r9910, %r9909, 16;
	ld.global.u8 	%r9911, [%rd149+3271];
	shl.b32 	%r9912, %r9911, 24;
	or.b32  	%r9913, %r9912, %r9910;
	or.b32  	%r818, %r9913, %r9908;
	ld.global.u8 	%r9914, [%rd149+3272];
	ld.global.u8 	%r9915, [%rd149+3273];
	shl.b32 	%r9916, %r9915, 8;
	or.b32  	%r9917, %r9916, %r9914;
	ld.global.u8 	%r9918, [%rd149+3274];
	shl.b32 	%r9919, %r9918, 16;
	ld.global.u8 	%r9920, [%rd149+3275];
	shl.b32 	%r9921, %r9920, 24;
	or.b32  	%r9922, %r9921, %r9919;
	or.b32  	%r819, %r9922, %r9917;
	ld.global.u8 	%r9923, [%rd149+3276];
	ld.global.u8 	%r9924, [%rd149+3277];
	shl.b32 	%r9925, %r9924, 8;
	or.b32  	%r9926, %r9925, %r9923;
	ld.global.u8 	%r9927, [%rd149+3278];
	shl.b32 	%r9928, %r9927, 16;
	ld.global.u8 	%r9929, [%rd149+3279];
	shl.b32 	%r9930, %r9929, 24;
	or.b32  	%r9931, %r9930, %r9928;
	or.b32  	%r820, %r9931, %r9926;
	ld.global.u8 	%r9932, [%rd149+3280];
	ld.global.u8 	%r9933, [%rd149+3281];
	shl.b32 	%r9934, %r9933, 8;
	or.b32  	%r9935, %r9934, %r9932;
	ld.global.u8 	%r9936, [%rd149+3282];
	shl.b32 	%r9937, %r9936, 16;
	ld.global.u8 	%r9938, [%rd149+3283];
	shl.b32 	%r9939, %r9938, 24;
	or.b32  	%r9940, %r9939, %r9937;
	or.b32  	%r821, %r9940, %r9935;
	ld.global.u8 	%r9941, [%rd149+3284];
	ld.global.u8 	%r9942, [%rd149+3285];
	shl.b32 	%r9943, %r9942, 8;
	or.b32  	%r9944, %r9943, %r9941;
	ld.global.u8 	%r9945, [%rd149+3286];
	shl.b32 	%r9946, %r9945, 16;
	ld.global.u8 	%r9947, [%rd149+3287];
	shl.b32 	%r9948, %r9947, 24;
	or.b32  	%r9949, %r9948, %r9946;
	or.b32  	%r822, %r9949, %r9944;
	ld.global.u8 	%r9950, [%rd149+3288];
	ld.global.u8 	%r9951, [%rd149+3289];
	shl.b32 	%r9952, %r9951, 8;
	or.b32  	%r9953, %r9952, %r9950;
	ld.global.u8 	%r9954, [%rd149+3290];
	shl.b32 	%r9955, %r9954, 16;
	ld.global.u8 	%r9956, [%rd149+3291];
	shl.b32 	%r9957, %r9956, 24;
	or.b32  	%r9958, %r9957, %r9955;
	or.b32  	%r823, %r9958, %r9953;
	ld.global.u8 	%r9959, [%rd149+3292];
	ld.global.u8 	%r9960, [%rd149+3293];
	shl.b32 	%r9961, %r9960, 8;
	or.b32  	%r9962, %r9961, %r9959;
	ld.global.u8 	%r9963, [%rd149+3294];
	shl.b32 	%r9964, %r9963, 16;
	ld.global.u8 	%r9965, [%rd149+3295];
	shl.b32 	%r9966, %r9965, 24;
	or.b32  	%r9967, %r9966, %r9964;
	or.b32  	%r824, %r9967, %r9962;
	ld.global.u8 	%r9968, [%rd149+3296];
	ld.global.u8 	%r9969, [%rd149+3297];
	shl.b32 	%r9970, %r9969, 8;
	or.b32  	%r9971, %r9970, %r9968;
	ld.global.u8 	%r9972, [%rd149+3298];
	shl.b32 	%r9973, %r9972, 16;
	ld.global.u8 	%r9974, [%rd149+3299];
	shl.b32 	%r9975, %r9974, 24;
	or.b32  	%r9976, %r9975, %r9973;
	or.b32  	%r825, %r9976, %r9971;
	ld.global.u8 	%r9977, [%rd149+3300];
	ld.global.u8 	%r9978, [%rd149+3301];
	shl.b32 	%r9979, %r9978, 8;
	or.b32  	%r9980, %r9979, %r9977;
	ld.global.u8 	%r9981, [%rd149+3302];
	shl.b32 	%r9982, %r9981, 16;
	ld.global.u8 	%r9983, [%rd149+3303];
	shl.b32 	%r9984, %r9983, 24;
	or.b32  	%r9985, %r9984, %r9982;
	or.b32  	%r826, %r9985, %r9980;
	ld.global.u8 	%r9986, [%rd149+3304];
	ld.global.u8 	%r9987, [%rd149+3305];
	shl.b32 	%r9988, %r9987, 8;
	or.b32  	%r9989, %r9988, %r9986;
	ld.global.u8 	%r9990, [%rd149+3306];
	shl.b32 	%r9991, %r9990, 16;
	ld.global.u8 	%r9992, [%rd149+3307];
	shl.b32 	%r9993, %r9992, 24;
	or.b32  	%r9994, %r9993, %r9991;
	or.b32  	%r827, %r9994, %r9989;
	ld.global.u8 	%r9995, [%rd149+3308];
	ld.global.u8 	%r9996, [%rd149+3309];
	shl.b32 	%r9997, %r9996, 8;
	or.b32  	%r9998, %r9997, %r9995;
	ld.global.u8 	%r9999, [%rd149+3310];
	shl.b32 	%r10000, %r9999, 16;
	ld.global.u8 	%r10001, [%rd149+3311];
	shl.b32 	%r10002, %r10001, 24;
	or.b32  	%r10003, %r10002, %r10000;
	or.b32  	%r828, %r10003, %r9998;
	ld.global.u8 	%r10004, [%rd149+3312];
	ld.global.u8 	%r10005, [%rd149+3313];
	shl.b32 	%r10006, %r10005, 8;
	or.b32  	%r10007, %r10006, %r10004;
	ld.global.u8 	%r10008, [%rd149+3314];
	shl.b32 	%r10009, %r10008, 16;
	ld.global.u8 	%r10010, [%rd149+3315];
	shl.b32 	%r10011, %r10010, 24;
	or.b32  	%r10012, %r10011, %r10009;
	or.b32  	%r829, %r10012, %r10007;
	ld.global.u8 	%r10013, [%rd149+3316];
	ld.global.u8 	%r10014, [%rd149+3317];
	shl.b32 	%r10015, %r10014, 8;
	or.b32  	%r10016, %r10015, %r10013;
	ld.global.u8 	%r10017, [%rd149+3318];
	shl.b32 	%r10018, %r10017, 16;
	ld.global.u8 	%r10019, [%rd149+3319];
	shl.b32 	%r10020, %r10019, 24;
	or.b32  	%r10021, %r10020, %r10018;
	or.b32  	%r830, %r10021, %r10016;
	ld.global.u8 	%r10022, [%rd149+3320];
	ld.global.u8 	%r10023, [%rd149+3321];
	shl.b32 	%r10024, %r10023, 8;
	or.b32  	%r10025, %r10024, %r10022;
	ld.global.u8 	%r10026, [%rd149+3322];
	shl.b32 	%r10027, %r10026, 16;
	ld.global.u8 	%r10028, [%rd149+3323];
	shl.b32 	%r10029, %r10028, 24;
	or.b32  	%r10030, %r10029, %r10027;
	or.b32  	%r831, %r10030, %r10025;
	ld.global.u8 	%r10031, [%rd149+3324];
	ld.global.u8 	%r10032, [%rd149+3325];
	shl.b32 	%r10033, %r10032, 8;
	or.b32  	%r10034, %r10033, %r10031;
	ld.global.u8 	%r10035, [%rd149+3326];
	shl.b32 	%r10036, %r10035, 16;
	ld.global.u8 	%r10037, [%rd149+3327];
	shl.b32 	%r10038, %r10037, 24;
	or.b32  	%r10039, %r10038, %r10036;
	or.b32  	%r832, %r10039, %r10034;
	ld.global.u8 	%r10040, [%rd149+3328];
	ld.global.u8 	%r10041, [%rd149+3329];
	shl.b32 	%r10042, %r10041, 8;
	or.b32  	%r10043, %r10042, %r10040;
	ld.global.u8 	%r10044, [%rd149+3330];
	shl.b32 	%r10045, %r10044, 16;
	ld.global.u8 	%r10046, [%rd149+3331];
	shl.b32 	%r10047, %r10046, 24;
	or.b32  	%r10048, %r10047, %r10045;
	or.b32  	%r833, %r10048, %r10043;
	ld.global.u8 	%r10049, [%rd149+3332];
	ld.global.u8 	%r10050, [%rd149+3333];
	shl.b32 	%r10051, %r10050, 8;
	or.b32  	%r10052, %r10051, %r10049;
	ld.global.u8 	%r10053, [%rd149+3334];
	shl.b32 	%r10054, %r10053, 16;
	ld.global.u8 	%r10055, [%rd149+3335];
	shl.b32 	%r10056, %r10055, 24;
	or.b32  	%r10057, %r10056, %r10054;
	or.b32  	%r834, %r10057, %r10052;
	ld.global.u8 	%r10058, [%rd149+3336];
	ld.global.u8 	%r10059, [%rd149+3337];
	shl.b32 	%r10060, %r10059, 8;
	or.b32  	%r10061, %r10060, %r10058;
	ld.global.u8 	%r10062, [%rd149+3338];
	shl.b32 	%r10063, %r10062, 16;
	ld.global.u8 	%r10064, [%rd149+3339];
	shl.b32 	%r10065, %r10064, 24;
	or.b32  	%r10066, %r10065, %r10063;
	or.b32  	%r835, %r10066, %r10061;
	ld.global.u8 	%r10067, [%rd149+3340];
	ld.global.u8 	%r10068, [%rd149+3341];
	shl.b32 	%r10069, %r10068, 8;
	or.b32  	%r10070, %r10069, %r10067;
	ld.global.u8 	%r10071, [%rd149+3342];
	shl.b32 	%r10072, %r10071, 16;
	ld.global.u8 	%r10073, [%rd149+3343];
	shl.b32 	%r10074, %r10073, 24;
	or.b32  	%r10075, %r10074, %r10072;
	or.b32  	%r836, %r10075, %r10070;
	ld.global.u8 	%r10076, [%rd149+3344];
	ld.global.u8 	%r10077, [%rd149+3345];
	shl.b32 	%r10078, %r10077, 8;
	or.b32  	%r10079, %r10078, %r10076;
	ld.global.u8 	%r10080, [%rd149+3346];
	shl.b32 	%r10081, %r10080, 16;
	ld.global.u8 	%r10082, [%rd149+3347];
	shl.b32 	%r10083, %r10082, 24;
	or.b32  	%r10084, %r10083, %r10081;
	or.b32  	%r837, %r10084, %r10079;
	ld.global.u8 	%r10085, [%rd149+3348];
	ld.global.u8 	%r10086, [%rd149+3349];
	shl.b32 	%r10087, %r10086, 8;
	or.b32  	%r10088, %r10087, %r10085;
	ld.global.u8 	%r10089, [%rd149+3350];
	shl.b32 	%r10090, %r10089, 16;
	ld.global.u8 	%r10091, [%rd149+3351];
	shl.b32 	%r10092, %r10091, 24;
	or.b32  	%r10093, %r10092, %r10090;
	or.b32  	%r838, %r10093, %r10088;
	ld.global.u8 	%r10094, [%rd149+3352];
	ld.global.u8 	%r10095, [%rd149+3353];
	shl.b32 	%r10096, %r10095, 8;
	or.b32  	%r10097, %r10096, %r10094;
	ld.global.u8 	%r10098, [%rd149+3354];
	shl.b32 	%r10099, %r10098, 16;
	ld.global.u8 	%r10100, [%rd149+3355];
	shl.b32 	%r10101, %r10100, 24;
	or.b32  	%r10102, %r10101, %r10099;
	or.b32  	%r839, %r10102, %r10097;
	ld.global.u8 	%r10103, [%rd149+3356];
	ld.global.u8 	%r10104, [%rd149+3357];
	shl.b32 	%r10105, %r10104, 8;
	or.b32  	%r10106, %r10105, %r10103;
	ld.global.u8 	%r10107, [%rd149+3358];
	shl.b32 	%r10108, %r10107, 16;
	ld.global.u8 	%r10109, [%rd149+3359];
	shl.b32 	%r10110, %r10109, 24;
	or.b32  	%r10111, %r10110, %r10108;
	or.b32  	%r840, %r10111, %r10106;
	ld.global.u8 	%r10112, [%rd149+3360];
	ld.global.u8 	%r10113, [%rd149+3361];
	shl.b32 	%r10114, %r10113, 8;
	or.b32  	%r10115, %r10114, %r10112;
	ld.global.u8 	%r10116, [%rd149+3362];
	shl.b32 	%r10117, %r10116, 16;
	ld.global.u8 	%r10118, [%rd149+3363];
	shl.b32 	%r10119, %r10118, 24;
	or.b32  	%r10120, %r10119, %r10117;
	or.b32  	%r841, %r10120, %r10115;
	ld.global.u8 	%r10121, [%rd149+3364];
	ld.global.u8 	%r10122, [%rd149+3365];
	shl.b32 	%r10123, %r10122, 8;
	or.b32  	%r10124, %r10123, %r10121;
	ld.global.u8 	%r10125, [%rd149+3366];
	shl.b32 	%r10126, %r10125, 16;
	ld.global.u8 	%r10127, [%rd149+3367];
	shl.b32 	%r10128, %r10127, 24;
	or.b32  	%r10129, %r10128, %r10126;
	or.b32  	%r842, %r10129, %r10124;
	ld.global.u8 	%r10130, [%rd149+3368];
	ld.global.u8 	%r10131, [%rd149+3369];
	shl.b32 	%r10132, %r10131, 8;
	or.b32  	%r10133, %r10132, %r10130;
	ld.global.u8 	%r10134, [%rd149+3370];
	shl.b32 	%r10135, %r10134, 16;
	ld.global.u8 	%r10136, [%rd149+3371];
	shl.b32 	%r10137, %r10136, 24;
	or.b32  	%r10138, %r10137, %r10135;
	or.b32  	%r843, %r10138, %r10133;
	ld.global.u8 	%r10139, [%rd149+3372];
	ld.global.u8 	%r10140, [%rd149+3373];
	shl.b32 	%r10141, %r10140, 8;
	or.b32  	%r10142, %r10141, %r10139;
	ld.global.u8 	%r10143, [%rd149+3374];
	shl.b32 	%r10144, %r10143, 16;
	ld.global.u8 	%r10145, [%rd149+3375];
	shl.b32 	%r10146, %r10145, 24;
	or.b32  	%r10147, %r10146, %r10144;
	or.b32  	%r844, %r10147, %r10142;
	ld.global.u8 	%r10148, [%rd149+3376];
	ld.global.u8 	%r10149, [%rd149+3377];
	shl.b32 	%r10150, %r10149, 8;
	or.b32  	%r10151, %r10150, %r10148;
	ld.global.u8 	%r10152, [%rd149+3378];
	shl.b32 	%r10153, %r10152, 16;
	ld.global.u8 	%r10154, [%rd149+3379];
	shl.b32 	%r10155, %r10154, 24;
	or.b32  	%r10156, %r10155, %r10153;
	or.b32  	%r845, %r10156, %r10151;
	ld.global.u8 	%r10157, [%rd149+3380];
	ld.global.u8 	%r10158, [%rd149+3381];
	shl.b32 	%r10159, %r10158, 8;
	or.b32  	%r10160, %r10159, %r10157;
	ld.global.u8 	%r10161, [%rd149+3382];
	shl.b32 	%r10162, %r10161, 16;
	ld.global.u8 	%r10163, [%rd149+3383];
	shl.b32 	%r10164, %r10163, 24;
	or.b32  	%r10165, %r10164, %r10162;
	or.b32  	%r846, %r10165, %r10160;
	ld.global.u8 	%r10166, [%rd149+3384];
	ld.global.u8 	%r10167, [%rd149+3385];
	shl.b32 	%r10168, %r10167, 8;
	or.b32  	%r10169, %r10168, %r10166;
	ld.global.u8 	%r10170, [%rd149+3386];
	shl.b32 	%r10171, %r10170, 16;
	ld.global.u8 	%r10172, [%rd149+3387];
	shl.b32 	%r10173, %r10172, 24;
	or.b32  	%r10174, %r10173, %r10171;
	or.b32  	%r847, %r10174, %r10169;
	ld.global.u8 	%r10175, [%rd149+3388];
	ld.global.u8 	%r10176, [%rd149+3389];
	shl.b32 	%r10177, %r10176, 8;
	or.b32  	%r10178, %r10177, %r10175;
	ld.global.u8 	%r10179, [%rd149+3390];
	shl.b32 	%r10180, %r10179, 16;
	ld.global.u8 	%r10181, [%rd149+3391];
	shl.b32 	%r10182, %r10181, 24;
	or.b32  	%r10183, %r10182, %r10180;
	or.b32  	%r848, %r10183, %r10178;
	ld.global.u8 	%r10184, [%rd149+3392];
	ld.global.u8 	%r10185, [%rd149+3393];
	shl.b32 	%r10186, %r10185, 8;
	or.b32  	%r10187, %r10186, %r10184;
	ld.global.u8 	%r10188, [%rd149+3394];
	shl.b32 	%r10189, %r10188, 16;
	ld.global.u8 	%r10190, [%rd149+3395];
	shl.b32 	%r10191, %r10190, 24;
	or.b32  	%r10192, %r10191, %r10189;
	or.b32  	%r849, %r10192, %r10187;
	ld.global.u8 	%r10193, [%rd149+3396];
	ld.global.u8 	%r10194, [%rd149+3397];
	shl.b32 	%r10195, %r10194, 8;
	or.b32  	%r10196, %r10195, %r10193;
	ld.global.u8 	%r10197, [%rd149+3398];
	shl.b32 	%r10198, %r10197, 16;
	ld.global.u8 	%r10199, [%rd149+3399];
	shl.b32 	%r10200, %r10199, 24;
	or.b32  	%r10201, %r10200, %r10198;
	or.b32  	%r850, %r10201, %r10196;
	ld.global.u8 	%r10202, [%rd149+3400];
	ld.global.u8 	%r10203, [%rd149+3401];
	shl.b32 	%r10204, %r10203, 8;
	or.b32  	%r10205, %r10204, %r10202;
	ld.global.u8 	%r10206, [%rd149+3402];
	shl.b32 	%r10207, %r10206, 16;
	ld.global.u8 	%r10208, [%rd149+3403];
	shl.b32 	%r10209, %r10208, 24;
	or.b32  	%r10210, %r10209, %r10207;
	or.b32  	%r851, %r10210, %r10205;
	ld.global.u8 	%r10211, [%rd149+3404];
	ld.global.u8 	%r10212, [%rd149+3405];
	shl.b32 	%r10213, %r10212, 8;
	or.b32  	%r10214, %r10213, %r10211;
	ld.global.u8 	%r10215, [%rd149+3406];
	shl.b32 	%r10216, %r10215, 16;
	ld.global.u8 	%r10217, [%rd149+3407];
	shl.b32 	%r10218, %r10217, 24;
	or.b32  	%r10219, %r10218, %r10216;
	or.b32  	%r852, %r10219, %r10214;
	ld.global.u8 	%r10220, [%rd149+3408];
	ld.global.u8 	%r10221, [%rd149+3409];
	shl.b32 	%r10222, %r10221, 8;
	or.b32  	%r10223, %r10222, %r10220;
	ld.global.u8 	%r10224, [%rd149+3410];
	shl.b32 	%r10225, %r10224, 16;
	ld.global.u8 	%r10226, [%rd149+3411];
	shl.b32 	%r10227, %r10226, 24;
	or.b32  	%r10228, %r10227, %r10225;
	or.b32  	%r853, %r10228, %r10223;
	ld.global.u8 	%r10229, [%rd149+3412];
	ld.global.u8 	%r10230, [%rd149+3413];
	shl.b32 	%r10231, %r10230, 8;
	or.b32  	%r10232, %r10231, %r10229;
	ld.global.u8 	%r10233, [%rd149+3414];
	shl.b32 	%r10234, %r10233, 16;
	ld.global.u8 	%r10235, [%rd149+3415];
	shl.b32 	%r10236, %r10235, 24;
	or.b32  	%r10237, %r10236, %r10234;
	or.b32  	%r854, %r10237, %r10232;
	ld.global.u8 	%r10238, [%rd149+3416];
	ld.global.u8 	%r10239, [%rd149+3417];
	shl.b32 	%r10240, %r10239, 8;
	or.b32  	%r10241, %r10240, %r10238;
	ld.global.u8 	%r10242, [%rd149+3418];
	shl.b32 	%r10243, %r10242, 16;
	ld.global.u8 	%r10244, [%rd149+3419];
	shl.b32 	%r10245, %r10244, 24;
	or.b32  	%r10246, %r10245, %r10243;
	or.b32  	%r855, %r10246, %r10241;
	ld.global.u8 	%r10247, [%rd149+3420];
	ld.global.u8 	%r10248, [%rd149+3421];
	shl.b32 	%r10249, %r10248, 8;
	or.b32  	%r10250, %r10249, %r10247;
	ld.global.u8 	%r10251, [%rd149+3422];
	shl.b32 	%r10252, %r10251, 16;
	ld.global.u8 	%r10253, [%rd149+3423];
	shl.b32 	%r10254, %r10253, 24;
	or.b32  	%r10255, %r10254, %r10252;
	or.b32  	%r856, %r10255, %r10250;
	ld.global.u8 	%r10256, [%rd149+3424];
	ld.global.u8 	%r10257, [%rd149+3425];
	shl.b32 	%r10258, %r10257, 8;
	or.b32  	%r10259, %r10258, %r10256;
	ld.global.u8 	%r10260, [%rd149+3426];
	shl.b32 	%r10261, %r10260, 16;
	ld.global.u8 	%r10262, [%rd149+3427];
	shl.b32 	%r10263, %r10262, 24;
	or.b32  	%r10264, %r10263, %r10261;
	or.b32  	%r857, %r10264, %r10259;
	ld.global.u8 	%r10265, [%rd149+3428];
	ld.global.u8 	%r10266, [%rd149+3429];
	shl.b32 	%r10267, %r10266, 8;
	or.b32  	%r10268, %r10267, %r10265;
	ld.global.u8 	%r10269, [%rd149+3430];
	shl.b32 	%r10270, %r10269, 16;
	ld.global.u8 	%r10271, [%rd149+3431];
	shl.b32 	%r10272, %r10271, 24;
	or.b32  	%r10273, %r10272, %r10270;
	or.b32  	%r858, %r10273, %r10268;
	ld.global.u8 	%r10274, [%rd149+3432];
	ld.global.u8 	%r10275, [%rd149+3433];
	shl.b32 	%r10276, %r10275, 8;
	or.b32  	%r10277, %r10276, %r10274;
	ld.global.u8 	%r10278, [%rd149+3434];
	shl.b32 	%r10279, %r10278, 16;
	ld.global.u8 	%r10280, [%rd149+3435];
	shl.b32 	%r10281, %r10280, 24;
	or.b32  	%r10282, %r10281, %r10279;
	or.b32  	%r859, %r10282, %r10277;
	ld.global.u8 	%r10283, [%rd149+3436];
	ld.global.u8 	%r10284, [%rd149+3437];
	shl.b32 	%r10285, %r10284, 8;
	or.b32  	%r10286, %r10285, %r10283;
	ld.global.u8 	%r10287, [%rd149+3438];
	shl.b32 	%r10288, %r10287, 16;
	ld.global.u8 	%r10289, [%rd149+3439];
	shl.b32 	%r10290, %r10289, 24;
	or.b32  	%r10291, %r10290, %r10288;
	or.b32  	%r860, %r10291, %r10286;
	ld.global.u8 	%r10292, [%rd149+3440];
	ld.global.u8 	%r10293, [%rd149+3441];
	shl.b32 	%r10294, %r10293, 8;
	or.b32  	%r10295, %r10294, %r10292;
	ld.global.u8 	%r10296, [%rd149+3442];
	shl.b32 	%r10297, %r10296, 16;
	ld.global.u8 	%r10298, [%rd149+3443];
	shl.b32 	%r10299, %r10298, 24;
	or.b32  	%r10300, %r10299, %r10297;
	or.b32  	%r861, %r10300, %r10295;
	ld.global.u8 	%r10301, [%rd149+3444];
	ld.global.u8 	%r10302, [%rd149+3445];
	shl.b32 	%r10303, %r10302, 8;
	or.b32  	%r10304, %r10303, %r10301;
	ld.global.u8 	%r10305, [%rd149+3446];
	shl.b32 	%r10306, %r10305, 16;
	ld.global.u8 	%r10307, [%rd149+3447];
	shl.b32 	%r10308, %r10307, 24;
	or.b32  	%r10309, %r10308, %r10306;
	or.b32  	%r862, %r10309, %r10304;
	ld.global.u8 	%r10310, [%rd149+3448];
	ld.global.u8 	%r10311, [%rd149+3449];
	shl.b32 	%r10312, %r10311, 8;
	or.b32  	%r10313, %r10312, %r10310;
	ld.global.u8 	%r10314, [%rd149+3450];
	shl.b32 	%r10315, %r10314, 16;
	ld.global.u8 	%r10316, [%rd149+3451];
	shl.b32 	%r10317, %r10316, 24;
	or.b32  	%r10318, %r10317, %r10315;
	or.b32  	%r863, %r10318, %r10313;
	ld.global.u8 	%r10319, [%rd149+3452];
	ld.global.u8 	%r10320, [%rd149+3453];
	shl.b32 	%r10321, %r10320, 8;
	or.b32  	%r10322, %r10321, %r10319;
	ld.global.u8 	%r10323, [%rd149+3454];
	shl.b32 	%r10324, %r10323, 16;
	ld.global.u8 	%r10325, [%rd149+3455];
	shl.b32 	%r10326, %r10325, 24;
	or.b32  	%r10327, %r10326, %r10324;
	or.b32  	%r864, %r10327, %r10322;
	ld.global.u8 	%r10328, [%rd149+3456];
	ld.global.u8 	%r10329, [%rd149+3457];
	shl.b32 	%r10330, %r10329, 8;
	or.b32  	%r10331, %r10330, %r10328;
	ld.global.u8 	%r10332, [%rd149+3458];
	shl.b32 	%r10333, %r10332, 16;
	ld.global.u8 	%r10334, [%rd149+3459];
	shl.b32 	%r10335, %r10334, 24;
	or.b32  	%r10336, %r10335, %r10333;
	or.b32  	%r865, %r10336, %r10331;
	ld.global.u8 	%r10337, [%rd149+3460];
	ld.global.u8 	%r10338, [%rd149+3461];
	shl.b32 	%r10339, %r10338, 8;
	or.b32  	%r10340, %r10339, %r10337;
	ld.global.u8 	%r10341, [%rd149+3462];
	shl.b32 	%r10342, %r10341, 16;
	ld.global.u8 	%r10343, [%rd149+3463];
	shl.b32 	%r10344, %r10343, 24;
	or.b32  	%r10345, %r10344, %r10342;
	or.b32  	%r866, %r10345, %r10340;
	ld.global.u8 	%r10346, [%rd149+3464];
	ld.global.u8 	%r10347, [%rd149+3465];
	shl.b32 	%r10348, %r10347, 8;
	or.b32  	%r10349, %r10348, %r10346;
	ld.global.u8 	%r10350, [%rd149+3466];
	shl.b32 	%r10351, %r10350, 16;
	ld.global.u8 	%r10352, [%rd149+3467];
	shl.b32 	%r10353, %r10352, 24;
	or.b32  	%r10354, %r10353, %r10351;
	or.b32  	%r867, %r10354, %r10349;
	ld.global.u8 	%r10355, [%rd149+3468];
	ld.global.u8 	%r10356, [%rd149+3469];
	shl.b32 	%r10357, %r10356, 8;
	or.b32  	%r10358, %r10357, %r10355;
	ld.global.u8 	%r10359, [%rd149+3470];
	shl.b32 	%r10360, %r10359, 16;
	ld.global.u8 	%r10361, [%rd149+3471];
	shl.b32 	%r10362, %r10361, 24;
	or.b32  	%r10363, %r10362, %r10360;
	or.b32  	%r868, %r10363, %r10358;
	ld.global.u8 	%r10364, [%rd149+3472];
	ld.global.u8 	%r10365, [%rd149+3473];
	shl.b32 	%r10366, %r10365, 8;
	or.b32  	%r10367, %r10366, %r10364;
	ld.global.u8 	%r10368, [%rd149+3474];
	shl.b32 	%r10369, %r10368, 16;
	ld.global.u8 	%r10370, [%rd149+3475];
	shl.b32 	%r10371, %r10370, 24;
	or.b32  	%r10372, %r10371, %r10369;
	or.b32  	%r869, %r10372, %r10367;
	ld.global.u8 	%r10373, [%rd149+3476];
	ld.global.u8 	%r10374, [%rd149+3477];
	shl.b32 	%r10375, %r10374, 8;
	or.b32  	%r10376, %r10375, %r10373;
	ld.global.u8 	%r10377, [%rd149+3478];
	shl.b32 	%r10378, %r10377, 16;
	ld.global.u8 	%r10379, [%rd149+3479];
	shl.b32 	%r10380, %r10379, 24;
	or.b32  	%r10381, %r10380, %r10378;
	or.b32  	%r870, %r10381, %r10376;
	ld.global.u8 	%r10382, [%rd149+3480];
	ld.global.u8 	%r10383, [%rd149+3481];
	shl.b32 	%r10384, %r10383, 8;
	or.b32  	%r10385, %r10384, %r10382;
	ld.global.u8 	%r10386, [%rd149+3482];
	shl.b32 	%r10387, %r10386, 16;
	ld.global.u8 	%r10388, [%rd149+3483];
	shl.b32 	%r10389, %r10388, 24;
	or.b32  	%r10390, %r10389, %r10387;
	or.b32  	%r871, %r10390, %r10385;
	ld.global.u8 	%r10391, [%rd149+3484];
	ld.global.u8 	%r10392, [%rd149+3485];
	shl.b32 	%r10393, %r10392, 8;
	or.b32  	%r10394, %r10393, %r10391;
	ld.global.u8 	%r10395, [%rd149+3486];
	shl.b32 	%r10396, %r10395, 16;
	ld.global.u8 	%r10397, [%rd149+3487];
	shl.b32 	%r10398, %r10397, 24;
	or.b32  	%r10399, %r10398, %r10396;
	or.b32  	%r872, %r10399, %r10394;
	ld.global.u8 	%r10400, [%rd149+3488];
	ld.global.u8 	%r10401, [%rd149+3489];
	shl.b32 	%r10402, %r10401, 8;
	or.b32  	%r10403, %r10402, %r10400;
	ld.global.u8 	%r10404, [%rd149+3490];
	shl.b32 	%r10405, %r10404, 16;
	ld.global.u8 	%r10406, [%rd149+3491];
	shl.b32 	%r10407, %r10406, 24;
	or.b32  	%r10408, %r10407, %r10405;
	or.b32  	%r873, %r10408, %r10403;
	ld.global.u8 	%r10409, [%rd149+3492];
	ld.global.u8 	%r10410, [%rd149+3493];
	shl.b32 	%r10411, %r10410, 8;
	or.b32  	%r10412, %r10411, %r10409;
	ld.global.u8 	%r10413, [%rd149+3494];
	shl.b32 	%r10414, %r10413, 16;
	ld.global.u8 	%r10415, [%rd149+3495];
	shl.b32 	%r10416, %r10415, 24;
	or.b32  	%r10417, %r10416, %r10414;
	or.b32  	%r874, %r10417, %r10412;
	ld.global.u8 	%r10418, [%rd149+3496];
	ld.global.u8 	%r10419, [%rd149+3497];
	shl.b32 	%r10420, %r10419, 8;
	or.b32  	%r10421, %r10420, %r10418;
	ld.global.u8 	%r10422, [%rd149+3498];
	shl.b32 	%r10423, %r10422, 16;
	ld.global.u8 	%r10424, [%rd149+3499];
	shl.b32 	%r10425, %r10424, 24;
	or.b32  	%r10426, %r10425, %r10423;
	or.b32  	%r875, %r10426, %r10421;
	ld.global.u8 	%r10427, [%rd149+3500];
	ld.global.u8 	%r10428, [%rd149+3501];
	shl.b32 	%r10429, %r10428, 8;
	or.b32  	%r10430, %r10429, %r10427;
	ld.global.u8 	%r10431, [%rd149+3502];
	shl.b32 	%r10432, %r10431, 16;
	ld.global.u8 	%r10433, [%rd149+3503];
	shl.b32 	%r10434, %r10433, 24;
	or.b32  	%r10435, %r10434, %r10432;
	or.b32  	%r876, %r10435, %r10430;
	ld.global.u8 	%r10436, [%rd149+3504];
	ld.global.u8 	%r10437, [%rd149+3505];
	shl.b32 	%r10438, %r10437, 8;
	or.b32  	%r10439, %r10438, %r10436;
	ld.global.u8 	%r10440, [%rd149+3506];
	shl.b32 	%r10441, %r10440, 16;
	ld.global.u8 	%r10442, [%rd149+3507];
	shl.b32 	%r10443, %r10442, 24;
	or.b32  	%r10444, %r10443, %r10441;
	or.b32  	%r877, %r10444, %r10439;
	ld.global.u8 	%r10445, [%rd149+3508];
	ld.global.u8 	%r10446, [%rd149+3509];
	shl.b32 	%r10447, %r10446, 8;
	or.b32  	%r10448, %r10447, %r10445;
	ld.global.u8 	%r10449, [%rd149+3510];
	shl.b32 	%r10450, %r10449, 16;
	ld.global.u8 	%r10451, [%rd149+3511];
	shl.b32 	%r10452, %r10451, 24;
	or.b32  	%r10453, %r10452, %r10450;
	or.b32  	%r878, %r10453, %r10448;
	ld.global.u8 	%r10454, [%rd149+3512];
	ld.global.u8 	%r10455, [%rd149+3513];
	shl.b32 	%r10456, %r10455, 8;
	or.b32  	%r10457, %r10456, %r10454;
	ld.global.u8 	%r10458, [%rd149+3514];
	shl.b32 	%r10459, %r10458, 16;
	ld.global.u8 	%r10460, [%rd149+3515];
	shl.b32 	%r10461, %r10460, 24;
	or.b32  	%r10462, %r10461, %r10459;
	or.b32  	%r879, %r10462, %r10457;
	ld.global.u8 	%r10463, [%rd149+3516];
	ld.global.u8 	%r10464, [%rd149+3517];
	shl.b32 	%r10465, %r10464, 8;
	or.b32  	%r10466, %r10465, %r10463;
	ld.global.u8 	%r10467, [%rd149+3518];
	shl.b32 	%r10468, %r10467, 16;
	ld.global.u8 	%r10469, [%rd149+3519];
	shl.b32 	%r10470, %r10469, 24;
	or.b32  	%r10471, %r10470, %r10468;
	or.b32  	%r880, %r10471, %r10466;
	ld.global.u8 	%r10472, [%rd149+3520];
	ld.global.u8 	%r10473, [%rd149+3521];
	shl.b32 	%r10474, %r10473, 8;
	or.b32  	%r10475, %r10474, %r10472;
	ld.global.u8 	%r10476, [%rd149+3522];
	shl.b32 	%r10477, %r10476, 16;
	ld.global.u8 	%r10478, [%rd149+3523];
	shl.b32 	%r10479, %r10478, 24;
	or.b32  	%r10480, %r10479, %r10477;
	or.b32  	%r881, %r10480, %r10475;
	ld.global.u8 	%r10481, [%rd149+3524];
	ld.global.u8 	%r10482, [%rd149+3525];
	shl.b32 	%r10483, %r10482, 8;
	or.b32  	%r10484, %r10483, %r10481;
	ld.global.u8 	%r10485, [%rd149+3526];
	shl.b32 	%r10486, %r10485, 16;
	ld.global.u8 	%r10487, [%rd149+3527];
	shl.b32 	%r10488, %r10487, 24;
	or.b32  	%r10489, %r10488, %r10486;
	or.b32  	%r882, %r10489, %r10484;
	ld.global.u8 	%r10490, [%rd149+3528];
	ld.global.u8 	%r10491, [%rd149+3529];
	shl.b32 	%r10492, %r10491, 8;
	or.b32  	%r10493, %r10492, %r10490;
	ld.global.u8 	%r10494, [%rd149+3530];
	shl.b32 	%r10495, %r10494, 16;
	ld.global.u8 	%r10496, [%rd149+3531];
	shl.b32 	%r10497, %r10496, 24;
	or.b32  	%r10498, %r10497, %r10495;
	or.b32  	%r883, %r10498, %r10493;
	ld.global.u8 	%r10499, [%rd149+3532];
	ld.global.u8 	%r10500, [%rd149+3533];
	shl.b32 	%r10501, %r10500, 8;
	or.b32  	%r10502, %r10501, %r10499;
	ld.global.u8 	%r10503, [%rd149+3534];
	shl.b32 	%r10504, %r10503, 16;
	ld.global.u8 	%r10505, [%rd149+3535];
	shl.b32 	%r10506, %r10505, 24;
	or.b32  	%r10507, %r10506, %r10504;
	or.b32  	%r884, %r10507, %r10502;
	ld.global.u8 	%r10508, [%rd149+3536];
	ld.global.u8 	%r10509, [%rd149+3537];
	shl.b32 	%r10510, %r10509, 8;
	or.b32  	%r10511, %r10510, %r10508;
	ld.global.u8 	%r10512, [%rd149+3538];
	shl.b32 	%r10513, %r10512, 16;
	ld.global.u8 	%r10514, [%rd149+3539];
	shl.b32 	%r10515, %r10514, 24;
	or.b32  	%r10516, %r10515, %r10513;
	or.b32  	%r885, %r10516, %r10511;
	ld.global.u8 	%r10517, [%rd149+3540];
	ld.global.u8 	%r10518, [%rd149+3541];
	shl.b32 	%r10519, %r10518, 8;
	or.b32  	%r10520, %r10519, %r10517;
	ld.global.u8 	%r10521, [%rd149+3542];
	shl.b32 	%r10522, %r10521, 16;
	ld.global.u8 	%r10523, [%rd149+3543];
	shl.b32 	%r10524, %r10523, 24;
	or.b32  	%r10525, %r10524, %r10522;
	or.b32  	%r886, %r10525, %r10520;
	ld.global.u8 	%r10526, [%rd149+3544];
	ld.global.u8 	%r10527, [%rd149+3545];
	shl.b32 	%r10528, %r10527, 8;
	or.b32  	%r10529, %r10528, %r10526;
	ld.global.u8 	%r10530, [%rd149+3546];
	shl.b32 	%r10531, %r10530, 16;
	ld.global.u8 	%r10532, [%rd149+3547];
	shl.b32 	%r10533, %r10532, 24;
	or.b32  	%r10534, %r10533, %r10531;
	or.b32  	%r887, %r10534, %r10529;
	ld.global.u8 	%r10535, [%rd149+3548];
	ld.global.u8 	%r10536, [%rd149+3549];
	shl.b32 	%r10537, %r10536, 8;
	or.b32  	%r10538, %r10537, %r10535;
	ld.global.u8 	%r10539, [%rd149+3550];
	shl.b32 	%r10540, %r10539, 16;
	ld.global.u8 	%r10541, [%rd149+3551];
	shl.b32 	%r10542, %r10541, 24;
	or.b32  	%r10543, %r10542, %r10540;
	or.b32  	%r888, %r10543, %r10538;
	ld.global.u8 	%r10544, [%rd149+3552];
	ld.global.u8 	%r10545, [%rd149+3553];
	shl.b32 	%r10546, %r10545, 8;
	or.b32  	%r10547, %r10546, %r10544;
	ld.global.u8 	%r10548, [%rd149+3554];
	shl.b32 	%r10549, %r10548, 16;
	ld.global.u8 	%r10550, [%rd149+3555];
	shl.b32 	%r10551, %r10550, 24;
	or.b32  	%r10552, %r10551, %r10549;
	or.b32  	%r889, %r10552, %r10547;
	ld.global.u8 	%r10553, [%rd149+3556];
	ld.global.u8 	%r10554, [%rd149+3557];
	shl.b32 	%r10555, %r10554, 8;
	or.b32  	%r10556, %r10555, %r10553;
	ld.global.u8 	%r10557, [%rd149+3558];
	shl.b32 	%r10558, %r10557, 16;
	ld.global.u8 	%r10559, [%rd149+3559];
	shl.b32 	%r10560, %r10559, 24;
	or.b32  	%r10561, %r10560, %r10558;
	or.b32  	%r890, %r10561, %r10556;
	ld.global.u8 	%r10562, [%rd149+3560];
	ld.global.u8 	%r10563, [%rd149+3561];
	shl.b32 	%r10564, %r10563, 8;
	or.b32  	%r10565, %r10564, %r10562;
	ld.global.u8 	%r10566, [%rd149+3562];
	shl.b32 	%r10567, %r10566, 16;
	ld.global.u8 	%r10568, [%rd149+3563];
	shl.b32 	%r10569, %r10568, 24;
	or.b32  	%r10570, %r10569, %r10567;
	or.b32  	%r891, %r10570, %r10565;
	ld.global.u8 	%r10571, [%rd149+3564];
	ld.global.u8 	%r10572, [%rd149+3565];
	shl.b32 	%r10573, %r10572, 8;
	or.b32  	%r10574, %r10573, %r10571;
	ld.global.u8 	%r10575, [%rd149+3566];
	shl.b32 	%r10576, %r10575, 16;
	ld.global.u8 	%r10577, [%rd149+3567];
	shl.b32 	%r10578, %r10577, 24;
	or.b32  	%r10579, %r10578, %r10576;
	or.b32  	%r892, %r10579, %r10574;
	ld.global.u8 	%r10580, [%rd149+3568];
	ld.global.u8 	%r10581, [%rd149+3569];
	shl.b32 	%r10582, %r10581, 8;
	or.b32  	%r10583, %r10582, %r10580;
	ld.global.u8 	%r10584, [%rd149+3570];
	shl.b32 	%r10585, %r10584, 16;
	ld.global.u8 	%r10586, [%rd149+3571];
	shl.b32 	%r10587, %r10586, 24;
	or.b32  	%r10588, %r10587, %r10585;
	or.b32  	%r893, %r10588, %r10583;
	ld.global.u8 	%r10589, [%rd149+3572];
	ld.global.u8 	%r10590, [%rd149+3573];
	shl.b32 	%r10591, %r10590, 8;
	or.b32  	%r10592, %r10591, %r10589;
	ld.global.u8 	%r10593, [%rd149+3574];
	shl.b32 	%r10594, %r10593, 16;
	ld.global.u8 	%r10595, [%rd149+3575];
	shl.b32 	%r10596, %r10595, 24;
	or.b32  	%r10597, %r10596, %r10594;
	or.b32  	%r894, %r10597, %r10592;
	ld.global.u8 	%r10598, [%rd149+3576];
	ld.global.u8 	%r10599, [%rd149+3577];
	shl.b32 	%r10600, %r10599, 8;
	or.b32  	%r10601, %r10600, %r10598;
	ld.global.u8 	%r10602, [%rd149+3578];
	shl.b32 	%r10603, %r10602, 16;
	ld.global.u8 	%r10604, [%rd149+3579];
	shl.b32 	%r10605, %r10604, 24;
	or.b32  	%r10606, %r10605, %r10603;
	or.b32  	%r895, %r10606, %r10601;
	ld.global.u8 	%r10607, [%rd149+3580];
	ld.global.u8 	%r10608, [%rd149+3581];
	shl.b32 	%r10609, %r10608, 8;
	or.b32  	%r10610, %r10609, %r10607;
	ld.global.u8 	%r10611, [%rd149+3582];
	shl.b32 	%r10612, %r10611, 16;
	ld.global.u8 	%r10613, [%rd149+3583];
	shl.b32 	%r10614, %r10613, 24;
	or.b32  	%r10615, %r10614, %r10612;
	or.b32  	%r896, %r10615, %r10610;
	ld.global.u8 	%r10616, [%rd149+3584];
	ld.global.u8 	%r10617, [%rd149+3585];
	shl.b32 	%r10618, %r10617, 8;
	or.b32  	%r10619, %r10618, %r10616;
	ld.global.u8 	%r10620, [%rd149+3586];
	shl.b32 	%r10621, %r10620, 16;
	ld.global.u8 	%r10622, [%rd149+3587];
	shl.b32 	%r10623, %r10622, 24;
	or.b32  	%r10624, %r10623, %r10621;
	or.b32  	%r897, %r10624, %r10619;
	ld.global.u8 	%r10625, [%rd149+3588];
	ld.global.u8 	%r10626, [%rd149+3589];
	shl.b32 	%r10627, %r10626, 8;
	or.b32  	%r10628, %r10627, %r10625;
	ld.global.u8 	%r10629, [%rd149+3590];
	shl.b32 	%r10630, %r10629, 16;
	ld.global.u8 	%r10631, [%rd149+3591];
	shl.b32 	%r10632, %r10631, 24;
	or.b32  	%r10633, %r10632, %r10630;
	or.b32  	%r898, %r10633, %r10628;
	ld.global.u8 	%r10634, [%rd149+3592];
	ld.global.u8 	%r10635, [%rd149+3593];
	shl.b32 	%r10636, %r10635, 8;
	or.b32  	%r10637, %r10636, %r10634;
	ld.global.u8 	%r10638, [%rd149+3594];
	shl.b32 	%r10639, %r10638, 16;
	ld.global.u8 	%r10640, [%rd149+3595];
	shl.b32 	%r10641, %r10640, 24;
	or.b32  	%r10642, %r10641, %r10639;
	or.b32  	%r899, %r10642, %r10637;
	ld.global.u8 	%r10643, [%rd149+3596];
	ld.global.u8 	%r10644, [%rd149+3597];
	shl.b32 	%r10645, %r10644, 8;
	or.b32  	%r10646, %r10645, %r10643;
	ld.global.u8 	%r10647, [%rd149+3598];
	shl.b32 	%r10648, %r10647, 16;
	ld.global.u8 	%r10649, [%rd149+3599];
	shl.b32 	%r10650, %r10649, 24;
	or.b32  	%r10651, %r10650, %r10648;
	or.b32  	%r900, %r10651, %r10646;
	ld.global.u8 	%r10652, [%rd149+3600];
	ld.global.u8 	%r10653, [%rd149+3601];
	shl.b32 	%r10654, %r10653, 8;
	or.b32  	%r10655, %r10654, %r10652;
	ld.global.u8 	%r10656, [%rd149+3602];
	shl.b32 	%r10657, %r10656, 16;
	ld.global.u8 	%r10658, [%rd149+3603];
	shl.b32 	%r10659, %r10658, 24;
	or.b32  	%r10660, %r10659, %r10657;
	or.b32  	%r901, %r10660, %r10655;
	ld.global.u8 	%r10661, [%rd149+3604];
	ld.global.u8 	%r10662, [%rd149+3605];
	shl.b32 	%r10663, %r10662, 8;
	or.b32  	%r10664, %r10663, %r10661;
	ld.global.u8 	%r10665, [%rd149+3606];
	shl.b32 	%r10666, %r10665, 16;
	ld.global.u8 	%r10667, [%rd149+3607];
	shl.b32 	%r10668, %r10667, 24;
	or.b32  	%r10669, %r10668, %r10666;
	or.b32  	%r902, %r10669, %r10664;
	ld.global.u8 	%r10670, [%rd149+3608];
	ld.global.u8 	%r10671, [%rd149+3609];
	shl.b32 	%r10672, %r10671, 8;
	or.b32  	%r10673, %r10672, %r10670;
	ld.global.u8 	%r10674, [%rd149+3610];
	shl.b32 	%r10675, %r10674, 16;
	ld.global.u8 	%r10676, [%rd149+3611];
	shl.b32 	%r10677, %r10676, 24;
	or.b32  	%r10678, %r10677, %r10675;
	or.b32  	%r903, %r10678, %r10673;
	ld.global.u8 	%r10679, [%rd149+3612];
	ld.global.u8 	%r10680, [%rd149+3613];
	shl.b32 	%r10681, %r10680, 8;
	or.b32  	%r10682, %r10681, %r10679;
	ld.global.u8 	%r10683, [%rd149+3614];
	shl.b32 	%r10684, %r10683, 16;
	ld.global.u8 	%r10685, [%rd149+3615];
	shl.b32 	%r10686, %r10685, 24;
	or.b32  	%r10687, %r10686, %r10684;
	or.b32  	%r904, %r10687, %r10682;
	ld.global.u8 	%r10688, [%rd149+3616];
	ld.global.u8 	%r10689, [%rd149+3617];
	shl.b32 	%r10690, %r10689, 8;
	or.b32  	%r10691, %r10690, %r10688;
	ld.global.u8 	%r10692, [%rd149+3618];
	shl.b32 	%r10693, %r10692, 16;
	ld.global.u8 	%r10694, [%rd149+3619];
	shl.b32 	%r10695, %r10694, 24;
	or.b32  	%r10696, %r10695, %r10693;
	or.b32  	%r905, %r10696, %r10691;
	ld.global.u8 	%r10697, [%rd149+3620];
	ld.global.u8 	%r10698, [%rd149+3621];
	shl.b32 	%r10699, %r10698, 8;
	or.b32  	%r10700, %r10699, %r10697;
	ld.global.u8 	%r10701, [%rd149+3622];
	shl.b32 	%r10702, %r10701, 16;
	ld.global.u8 	%r10703, [%rd149+3623];
	shl.b32 	%r10704, %r10703, 24;
	or.b32  	%r10705, %r10704, %r10702;
	or.b32  	%r906, %r10705, %r10700;
	ld.global.u8 	%r10706, [%rd149+3624];
	ld.global.u8 	%r10707, [%rd149+3625];
	shl.b32 	%r10708, %r10707, 8;
	or.b32  	%r10709, %r10708, %r10706;
	ld.global.u8 	%r10710, [%rd149+3626];
	shl.b32 	%r10711, %r10710, 16;
	ld.global.u8 	%r10712, [%rd149+3627];
	shl.b32 	%r10713, %r10712, 24;
	or.b32  	%r10714, %r10713, %r10711;
	or.b32  	%r907, %r10714, %r10709;
	ld.global.u8 	%r10715, [%rd149+3628];
	ld.global.u8 	%r10716, [%rd149+3629];
	shl.b32 	%r10717, %r10716, 8;
	or.b32  	%r10718, %r10717, %r10715;
	ld.global.u8 	%r10719, [%rd149+3630];
	shl.b32 	%r10720, %r10719, 16;
	ld.global.u8 	%r10721, [%rd149+3631];
	shl.b32 	%r10722, %r10721, 24;
	or.b32  	%r10723, %r10722, %r10720;
	or.b32  	%r908, %r10723, %r10718;
	ld.global.u8 	%r10724, [%rd149+3632];
	ld.global.u8 	%r10725, [%rd149+3633];
	shl.b32 	%r10726, %r10725, 8;
	or.b32  	%r10727, %r10726, %r10724;
	ld.global.u8 	%r10728, [%rd149+3634];
	shl.b32 	%r10729, %r10728, 16;
	ld.global.u8 	%r10730, [%rd149+3635];
	shl.b32 	%r10731, %r10730, 24;
	or.b32  	%r10732, %r10731, %r10729;
	or.b32  	%r909, %r10732, %r10727;
	ld.global.u8 	%r10733, [%rd149+3636];
	ld.global.u8 	%r10734, [%rd149+3637];
	shl.b32 	%r10735, %r10734, 8;
	or.b32  	%r10736, %r10735, %r10733;
	ld.global.u8 	%r10737, [%rd149+3638];
	shl.b32 	%r10738, %r10737, 16;
	ld.global.u8 	%r10739, [%rd149+3639];
	shl.b32 	%r10740, %r10739, 24;
	or.b32  	%r10741, %r10740, %r10738;
	or.b32  	%r910, %r10741, %r10736;
	ld.global.u8 	%r10742, [%rd149+3640];
	ld.global.u8 	%r10743, [%rd149+3641];
	shl.b32 	%r10744, %r10743, 8;
	or.b32  	%r10745, %r10744, %r10742;
	ld.global.u8 	%r10746, [%rd149+3642];
	shl.b32 	%r10747, %r10746, 16;
	ld.global.u8 	%r10748, [%rd149+3643];
	shl.b32 	%r10749, %r10748, 24;
	or.b32  	%r10750, %r10749, %r10747;
	or.b32  	%r911, %r10750, %r10745;
	ld.global.u8 	%r10751, [%rd149+3644];
	ld.global.u8 	%r10752, [%rd149+3645];
	shl.b32 	%r10753, %r10752, 8;
	or.b32  	%r10754, %r10753, %r10751;
	ld.global.u8 	%r10755, [%rd149+3646];
	shl.b32 	%r10756, %r10755, 16;
	ld.global.u8 	%r10757, [%rd149+3647];
	shl.b32 	%r10758, %r10757, 24;
	or.b32  	%r10759, %r10758, %r10756;
	or.b32  	%r912, %r10759, %r10754;
	ld.global.u8 	%r10760, [%rd149+3648];
	ld.global.u8 	%r10761, [%rd149+3649];
	shl.b32 	%r10762, %r10761, 8;
	or.b32  	%r10763, %r10762, %r10760;
	ld.global.u8 	%r10764, [%rd149+3650];
	shl.b32 	%r10765, %r10764, 16;
	ld.global.u8 	%r10766, [%rd149+3651];
	shl.b32 	%r10767, %r10766, 24;
	or.b32  	%r10768, %r10767, %r10765;
	or.b32  	%r913, %r10768, %r10763;
	ld.global.u8 	%r10769, [%rd149+3652];
	ld.global.u8 	%r10770, [%rd149+3653];
	shl.b32 	%r10771, %r10770, 8;
	or.b32  	%r10772, %r10771, %r10769;
	ld.global.u8 	%r10773, [%rd149+3654];
	shl.b32 	%r10774, %r10773, 16;
	ld.global.u8 	%r10775, [%rd149+3655];
	shl.b32 	%r10776, %r10775, 24;
	or.b32  	%r10777, %r10776, %r10774;
	or.b32  	%r914, %r10777, %r10772;
	ld.global.u8 	%r10778, [%rd149+3656];
	ld.global.u8 	%r10779, [%rd149+3657];
	shl.b32 	%r10780, %r10779, 8;
	or.b32  	%r10781, %r10780, %r10778;
	ld.global.u8 	%r10782, [%rd149+3658];
	shl.b32 	%r10783, %r10782, 16;
	ld.global.u8 	%r10784, [%rd149+3659];
	shl.b32 	%r10785, %r10784, 24;
	or.b32  	%r10786, %r10785, %r10783;
	or.b32  	%r915, %r10786, %r10781;
	ld.global.u8 	%r10787, [%rd149+3660];
	ld.global.u8 	%r10788, [%rd149+3661];
	shl.b32 	%r10789, %r10788, 8;
	or.b32  	%r10790, %r10789, %r10787;
	ld.global.u8 	%r10791, [%rd149+3662];
	shl.b32 	%r10792, %r10791, 16;
	ld.global.u8 	%r10793, [%rd149+3663];
	shl.b32 	%r10794, %r10793, 24;
	or.b32  	%r10795, %r10794, %r10792;
	or.b32  	%r916, %r10795, %r10790;
	ld.global.u8 	%r10796, [%rd149+3664];
	ld.global.u8 	%r10797, [%rd149+3665];
	shl.b32 	%r10798, %r10797, 8;
	or.b32  	%r10799, %r10798, %r10796;
	ld.global.u8 	%r10800, [%rd149+3666];
	shl.b32 	%r10801, %r10800, 16;
	ld.global.u8 	%r10802, [%rd149+3667];
	shl.b32 	%r10803, %r10802, 24;
	or.b32  	%r10804, %r10803, %r10801;
	or.b32  	%r917, %r10804, %r10799;
	ld.global.u8 	%r10805, [%rd149+3668];
	ld.global.u8 	%r10806, [%rd149+3669];
	shl.b32 	%r10807, %r10806, 8;
	or.b32  	%r10808, %r10807, %r10805;
	ld.global.u8 	%r10809, [%rd149+3670];
	shl.b32 	%r10810, %r10809, 16;
	ld.global.u8 	%r10811, [%rd149+3671];
	shl.b32 	%r10812, %r10811, 24;
	or.b32  	%r10813, %r10812, %r10810;
	or.b32  	%r918, %r10813, %r10808;
	ld.global.u8 	%r10814, [%rd149+3672];
	ld.global.u8 	%r10815, [%rd149+3673];
	shl.b32 	%r10816, %r10815, 8;
	or.b32  	%r10817, %r10816, %r10814;
	ld.global.u8 	%r10818, [%rd149+3674];
	shl.b32 	%r10819, %r10818, 16;
	ld.global.u8 	%r10820, [%rd149+3675];
	shl.b32 	%r10821, %r10820, 24;
	or.b32  	%r10822, %r10821, %r10819;
	or.b32  	%r919, %r10822, %r10817;
	ld.global.u8 	%r10823, [%rd149+3676];
	ld.global.u8 	%r10824, [%rd149+3677];
	shl.b32 	%r10825, %r10824, 8;
	or.b32  	%r10826, %r10825, %r10823;
	ld.global.u8 	%r10827, [%rd149+3678];
	shl.b32 	%r10828, %r10827, 16;
	ld.global.u8 	%r10829, [%rd149+3679];
	shl.b32 	%r10830, %r10829, 24;
	or.b32  	%r10831, %r10830, %r10828;
	or.b32  	%r920, %r10831, %r10826;
	ld.global.u8 	%r10832, [%rd149+3680];
	ld.global.u8 	%r10833, [%rd149+3681];
	shl.b32 	%r10834, %r10833, 8;
	or.b32  	%r10835, %r10834, %r10832;
	ld.global.u8 	%r10836, [%rd149+3682];
	shl.b32 	%r10837, %r10836, 16;
	ld.global.u8 	%r10838, [%rd149+3683];
	shl.b32 	%r10839, %r10838, 24;
	or.b32  	%r10840, %r10839, %r10837;
	or.b32  	%r921, %r10840, %r10835;
	ld.global.u8 	%r10841, [%rd149+3684];
	ld.global.u8 	%r10842, [%rd149+3685];
	shl.b32 	%r10843, %r10842, 8;
	or.b32  	%r10844, %r10843, %r10841;
	ld.global.u8 	%r10845, [%rd149+3686];
	shl.b32 	%r10846, %r10845, 16;
	ld.global.u8 	%r10847, [%rd149+3687];
	shl.b32 	%r10848, %r10847, 24;
	or.b32  	%r10849, %r10848, %r10846;
	or.b32  	%r922, %r10849, %r10844;
	ld.global.u8 	%r10850, [%rd149+3688];
	ld.global.u8 	%r10851, [%rd149+3689];
	shl.b32 	%r10852, %r10851, 8;
	or.b32  	%r10853, %r10852, %r10850;
	ld.global.u8 	%r10854, [%rd149+3690];
	shl.b32 	%r10855, %r10854, 16;
	ld.global.u8 	%r10856, [%rd149+3691];
	shl.b32 	%r10857, %r10856, 24;
	or.b32  	%r10858, %r10857, %r10855;
	or.b32  	%r923, %r10858, %r10853;
	ld.global.u8 	%r10859, [%rd149+3692];
	ld.global.u8 	%r10860, [%rd149+3693];
	shl.b32 	%r10861, %r10860, 8;
	or.b32  	%r10862, %r10861, %r10859;
	ld.global.u8 	%r10863, [%rd149+3694];
	shl.b32 	%r10864, %r10863, 16;
	ld.global.u8 	%r10865, [%rd149+3695];
	shl.b32 	%r10866, %r10865, 24;
	or.b32  	%r10867, %r10866, %r10864;
	or.b32  	%r924, %r10867, %r10862;
	ld.global.u8 	%r10868, [%rd149+3696];
	ld.global.u8 	%r10869, [%rd149+3697];
	shl.b32 	%r10870, %r10869, 8;
	or.b32  	%r10871, %r10870, %r10868;
	ld.global.u8 	%r10872, [%rd149+3698];
	shl.b32 	%r10873, %r10872, 16;
	ld.global.u8 	%r10874, [%rd149+3699];
	shl.b32 	%r10875, %r10874, 24;
	or.b32  	%r10876, %r10875, %r10873;
	or.b32  	%r925, %r10876, %r10871;
	ld.global.u8 	%r10877, [%rd149+3700];
	ld.global.u8 	%r10878, [%rd149+3701];
	shl.b32 	%r10879, %r10878, 8;
	or.b32  	%r10880, %r10879, %r10877;
	ld.global.u8 	%r10881, [%rd149+3702];
	shl.b32 	%r10882, %r10881, 16;
	ld.global.u8 	%r10883, [%rd149+3703];
	shl.b32 	%r10884, %r10883, 24;
	or.b32  	%r10885, %r10884, %r10882;
	or.b32  	%r926, %r10885, %r10880;
	ld.global.u8 	%r10886, [%rd149+3704];
	ld.global.u8 	%r10887, [%rd149+3705];
	shl.b32 	%r10888, %r10887, 8;
	or.b32  	%r10889, %r10888, %r10886;
	ld.global.u8 	%r10890, [%rd149+3706];
	shl.b32 	%r10891, %r10890, 16;
	ld.global.u8 	%r10892, [%rd149+3707];
	shl.b32 	%r10893, %r10892, 24;
	or.b32  	%r10894, %r10893, %r10891;
	or.b32  	%r927, %r10894, %r10889;
	ld.global.u8 	%r10895, [%rd149+3708];
	ld.global.u8 	%r10896, [%rd149+3709];
	shl.b32 	%r10897, %r10896, 8;
	or.b32  	%r10898, %r10897, %r10895;
	ld.global.u8 	%r10899, [%rd149+3710];
	shl.b32 	%r10900, %r10899, 16;
	ld.global.u8 	%r10901, [%rd149+3711];
	shl.b32 	%r10902, %r10901, 24;
	or.b32  	%r10903, %r10902, %r10900;
	or.b32  	%r928, %r10903, %r10898;
	ld.global.u8 	%r10904, [%rd149+3712];
	ld.global.u8 	%r10905, [%rd149+3713];
	shl.b32 	%r10906, %r10905, 8;
	or.b32  	%r10907, %r10906, %r10904;
	ld.global.u8 	%r10908, [%rd149+3714];
	shl.b32 	%r10909, %r10908, 16;
	ld.global.u8 	%r10910, [%rd149+3715];
	shl.b32 	%r10911, %r10910, 24;
	or.b32  	%r10912, %r10911, %r10909;
	or.b32  	%r929, %r10912, %r10907;
	ld.global.u8 	%r10913, [%rd149+3716];
	ld.global.u8 	%r10914, [%rd149+3717];
	shl.b32 	%r10915, %r10914, 8;
	or.b32  	%r10916, %r10915, %r10913;
	ld.global.u8 	%r10917, [%rd149+3718];
	shl.b32 	%r10918, %r10917, 16;
	ld.global.u8 	%r10919, [%rd149+3719];
	shl.b32 	%r10920, %r10919, 24;
	or.b32  	%r10921, %r10920, %r10918;
	or.b32  	%r930, %r10921, %r10916;
	ld.global.u8 	%r10922, [%rd149+3720];
	ld.global.u8 	%r10923, [%rd149+3721];
	shl.b32 	%r10924, %r10923, 8;
	or.b32  	%r10925, %r10924, %r10922;
	ld.global.u8 	%r10926, [%rd149+3722];
	shl.b32 	%r10927, %r10926, 16;
	ld.global.u8 	%r10928, [%rd149+3723];
	shl.b32 	%r10929, %r10928, 24;
	or.b32  	%r10930, %r10929, %r10927;
	or.b32  	%r931, %r10930, %r10925;
	ld.global.u8 	%r10931, [%rd149+3724];
	ld.global.u8 	%r10932, [%rd149+3725];
	shl.b32 	%r10933, %r10932, 8;
	or.b32  	%r10934, %r10933, %r10931;
	ld.global.u8 	%r10935, [%rd149+3726];
	shl.b32 	%r10936, %r10935, 16;
	ld.global.u8 	%r10937, [%rd149+3727];
	shl.b32 	%r10938, %r10937, 24;
	or.b32  	%r10939, %r10938, %r10936;
	or.b32  	%r932, %r10939, %r10934;
	ld.global.u8 	%r10940, [%rd149+3728];
	ld.global.u8 	%r10941, [%rd149+3729];
	shl.b32 	%r10942, %r10941, 8;
	or.b32  	%r10943, %r10942, %r10940;
	ld.global.u8 	%r10944, [%rd149+3730];
	shl.b32 	%r10945, %r10944, 16;
	ld.global.u8 	%r10946, [%rd149+3731];
	shl.b32 	%r10947, %r10946, 24;
	or.b32  	%r10948, %r10947, %r10945;
	or.b32  	%r933, %r10948, %r10943;
	ld.global.u8 	%r10949, [%rd149+3732];
	ld.global.u8 	%r10950, [%rd149+3733];
	shl.b32 	%r10951, %r10950, 8;
	or.b32  	%r10952, %r10951, %r10949;
	ld.global.u8 	%r10953, [%rd149+3734];
	shl.b32 	%r10954, %r10953, 16;
	ld.global.u8 	%r10955, [%rd149+3735];
	shl.b32 	%r10956, %r10955, 24;
	or.b32  	%r10957, %r10956, %r10954;
	or.b32  	%r934, %r10957, %r10952;
	ld.global.u8 	%r10958, [%rd149+3736];
	ld.global.u8 	%r10959, [%rd149+3737];
	shl.b32 	%r10960, %r10959, 8;
	or.b32  	%r10961, %r10960, %r10958;
	ld.global.u8 	%r10962, [%rd149+3738];
	shl.b32 	%r10963, %r10962, 16;
	ld.global.u8 	%r10964, [%rd149+3739];
	shl.b32 	%r10965, %r10964, 24;
	or.b32  	%r10966, %r10965, %r10963;
	or.b32  	%r935, %r10966, %r10961;
	ld.global.u8 	%r10967, [%rd149+3740];
	ld.global.u8 	%r10968, [%rd149+3741];
	shl.b32 	%r10969, %r10968, 8;
	or.b32  	%r10970, %r10969, %r10967;
	ld.global.u8 	%r10971, [%rd149+3742];
	shl.b32 	%r10972, %r10971, 16;
	ld.global.u8 	%r10973, [%rd149+3743];
	shl.b32 	%r10974, %r10973, 24;
	or.b32  	%r10975, %r10974, %r10972;
	or.b32  	%r936, %r10975, %r10970;
	ld.global.u8 	%r10976, [%rd149+3744];
	ld.global.u8 	%r10977, [%rd149+3745];
	shl.b32 	%r10978, %r10977, 8;
	or.b32  	%r10979, %r10978, %r10976;
	ld.global.u8 	%r10980, [%rd149+3746];
	shl.b32 	%r10981, %r10980, 16;
	ld.global.u8 	%r10982, [%rd149+3747];
	shl.b32 	%r10983, %r10982, 24;
	or.b32  	%r10984, %r10983, %r10981;
	or.b32  	%r937, %r10984, %r10979;
	ld.global.u8 	%r10985, [%rd149+3748];
	ld.global.u8 	%r10986, [%rd149+3749];
	shl.b32 	%r10987, %r10986, 8;
	or.b32  	%r10988, %r10987, %r10985;
	ld.global.u8 	%r10989, [%rd149+3750];
	shl.b32 	%r10990, %r10989, 16;
	ld.global.u8 	%r10991, [%rd149+3751];
	shl.b32 	%r10992, %r10991, 24;
	or.b32  	%r10993, %r10992, %r10990;
	or.b32  	%r938, %r10993, %r10988;
	ld.global.u8 	%r10994, [%rd149+3752];
	ld.global.u8 	%r10995, [%rd149+3753];
	shl.b32 	%r10996, %r10995, 8;
	or.b32  	%r10997, %r10996, %r10994;
	ld.global.u8 	%r10998, [%rd149+3754];
	shl.b32 	%r10999, %r10998, 16;
	ld.global.u8 	%r11000, [%rd149+3755];
	shl.b32 	%r11001, %r11000, 24;
	or.b32  	%r11002, %r11001, %r10999;
	or.b32  	%r939, %r11002, %r10997;
	ld.global.u8 	%r11003, [%rd149+3756];
	ld.global.u8 	%r11004, [%rd149+3757];
	shl.b32 	%r11005, %r11004, 8;
	or.b32  	%r11006, %r11005, %r11003;
	ld.global.u8 	%r11007, [%rd149+3758];
	shl.b32 	%r11008, %r11007, 16;
	ld.global.u8 	%r11009, [%rd149+3759];
	shl.b32 	%r11010, %r11009, 24;
	or.b32  	%r11011, %r11010, %r11008;
	or.b32  	%r940, %r11011, %r11006;
	ld.global.u8 	%r11012, [%rd149+3760];
	ld.global.u8 	%r11013, [%rd149+3761];
	shl.b32 	%r11014, %r11013, 8;
	or.b32  	%r11015, %r11014, %r11012;
	ld.global.u8 	%r11016, [%rd149+3762];
	shl.b32 	%r11017, %r11016, 16;
	ld.global.u8 	%r11018, [%rd149+3763];
	shl.b32 	%r11019, %r11018, 24;
	or.b32  	%r11020, %r11019, %r11017;
	or.b32  	%r941, %r11020, %r11015;
	ld.global.u8 	%r11021, [%rd149+3764];
	ld.global.u8 	%r11022, [%rd149+3765];
	shl.b32 	%r11023, %r11022, 8;
	or.b32  	%r11024, %r11023, %r11021;
	ld.global.u8 	%r11025, [%rd149+3766];
	shl.b32 	%r11026, %r11025, 16;
	ld.global.u8 	%r11027, [%rd149+3767];
	shl.b32 	%r11028, %r11027, 24;
	or.b32  	%r11029, %r11028, %r11026;
	or.b32  	%r942, %r11029, %r11024;
	ld.global.u8 	%r11030, [%rd149+3768];
	ld.global.u8 	%r11031, [%rd149+3769];
	shl.b32 	%r11032, %r11031, 8;
	or.b32  	%r11033, %r11032, %r11030;
	ld.global.u8 	%r11034, [%rd149+3770];
	shl.b32 	%r11035, %r11034, 16;
	ld.global.u8 	%r11036, [%rd149+3771];
	shl.b32 	%r11037, %r11036, 24;
	or.b32  	%r11038, %r11037, %r11035;
	or.b32  	%r943, %r11038, %r11033;
	ld.global.u8 	%r11039, [%rd149+3772];
	ld.global.u8 	%r11040, [%rd149+3773];
	shl.b32 	%r11041, %r11040, 8;
	or.b32  	%r11042, %r11041, %r11039;
	ld.global.u8 	%r11043, [%rd149+3774];
	shl.b32 	%r11044, %r11043, 16;
	ld.global.u8 	%r11045, [%rd149+3775];
	shl.b32 	%r11046, %r11045, 24;
	or.b32  	%r11047, %r11046, %r11044;
	or.b32  	%r944, %r11047, %r11042;
	ld.global.u8 	%r11048, [%rd149+3776];
	ld.global.u8 	%r11049, [%rd149+3777];
	shl.b32 	%r11050, %r11049, 8;
	or.b32  	%r11051, %r11050, %r11048;
	ld.global.u8 	%r11052, [%rd149+3778];
	shl.b32 	%r11053, %r11052, 16;
	ld.global.u8 	%r11054, [%rd149+3779];
	shl.b32 	%r11055, %r11054, 24;
	or.b32  	%r11056, %r11055, %r11053;
	or.b32  	%r945, %r11056, %r11051;
	ld.global.u8 	%r11057, [%rd149+3780];
	ld.global.u8 	%r11058, [%rd149+3781];
	shl.b32 	%r11059, %r11058, 8;
	or.b32  	%r11060, %r11059, %r11057;
	ld.global.u8 	%r11061, [%rd149+3782];
	shl.b32 	%r11062, %r11061, 16;
	ld.global.u8 	%r11063, [%rd149+3783];
	shl.b32 	%r11064, %r11063, 24;
	or.b32  	%r11065, %r11064, %r11062;
	or.b32  	%r946, %r11065, %r11060;
	ld.global.u8 	%r11066, [%rd149+3784];
	ld.global.u8 	%r11067, [%rd149+3785];
	shl.b32 	%r11068, %r11067, 8;
	or.b32  	%r11069, %r11068, %r11066;
	ld.global.u8 	%r11070, [%rd149+3786];
	shl.b32 	%r11071, %r11070, 16;
	ld.global.u8 	%r11072, [%rd149+3787];
	shl.b32 	%r11073, %r11072, 24;
	or.b32  	%r11074, %r11073, %r11071;
	or.b32  	%r947, %r11074, %r11069;
	ld.global.u8 	%r11075, [%rd149+3788];
	ld.global.u8 	%r11076, [%rd149+3789];
	shl.b32 	%r11077, %r11076, 8;
	or.b32  	%r11078, %r11077, %r11075;
	ld.global.u8 	%r11079, [%rd149+3790];
	shl.b32 	%r11080, %r11079, 16;
	ld.global.u8 	%r11081, [%rd149+3791];
	shl.b32 	%r11082, %r11081, 24;
	or.b32  	%r11083, %r11082, %r11080;
	or.b32  	%r948, %r11083, %r11078;
	ld.global.u8 	%r11084, [%rd149+3792];
	ld.global.u8 	%r11085, [%rd149+3793];
	shl.b32 	%r11086, %r11085, 8;
	or.b32  	%r11087, %r11086, %r11084;
	ld.global.u8 	%r11088, [%rd149+3794];
	shl.b32 	%r11089, %r11088, 16;
	ld.global.u8 	%r11090, [%rd149+3795];
	shl.b32 	%r11091, %r11090, 24;
	or.b32  	%r11092, %r11091, %r11089;
	or.b32  	%r949, %r11092, %r11087;
	ld.global.u8 	%r11093, [%rd149+3796];
	ld.global.u8 	%r11094, [%rd149+3797];
	shl.b32 	%r11095, %r11094, 8;
	or.b32  	%r11096, %r11095, %r11093;
	ld.global.u8 	%r11097, [%rd149+3798];
	shl.b32 	%r11098, %r11097, 16;
	ld.global.u8 	%r11099, [%rd149+3799];
	shl.b32 	%r11100, %r11099, 24;
	or.b32  	%r11101, %r11100, %r11098;
	or.b32  	%r950, %r11101, %r11096;
	ld.global.u8 	%r11102, [%rd149+3800];
	ld.global.u8 	%r11103, [%rd149+3801];
	shl.b32 	%r11104, %r11103, 8;
	or.b32  	%r11105, %r11104, %r11102;
	ld.global.u8 	%r11106, [%rd149+3802];
	shl.b32 	%r11107, %r11106, 16;
	ld.global.u8 	%r11108, [%rd149+3803];
	shl.b32 	%r11109, %r11108, 24;
	or.b32  	%r11110, %r11109, %r11107;
	or.b32  	%r951, %r11110, %r11105;
	ld.global.u8 	%r11111, [%rd149+3804];
	ld.global.u8 	%r11112, [%rd149+3805];
	shl.b32 	%r11113, %r11112, 8;
	or.b32  	%r11114, %r11113, %r11111;
	ld.global.u8 	%r11115, [%rd149+3806];
	shl.b32 	%r11116, %r11115, 16;
	ld.global.u8 	%r11117, [%rd149+3807];
	shl.b32 	%r11118, %r11117, 24;
	or.b32  	%r11119, %r11118, %r11116;
	or.b32  	%r952, %r11119, %r11114;
	ld.global.u8 	%r11120, [%rd149+3808];
	ld.global.u8 	%r11121, [%rd149+3809];
	shl.b32 	%r11122, %r11121, 8;
	or.b32  	%r11123, %r11122, %r11120;
	ld.global.u8 	%r11124, [%rd149+3810];
	shl.b32 	%r11125, %r11124, 16;
	ld.global.u8 	%r11126, [%rd149+3811];
	shl.b32 	%r11127, %r11126, 24;
	or.b32  	%r11128, %r11127, %r11125;
	or.b32  	%r953, %r11128, %r11123;
	ld.global.u8 	%r11129, [%rd149+3812];
	ld.global.u8 	%r11130, [%rd149+3813];
	shl.b32 	%r11131, %r11130, 8;
	or.b32  	%r11132, %r11131, %r11129;
	ld.global.u8 	%r11133, [%rd149+3814];
	shl.b32 	%r11134, %r11133, 16;
	ld.global.u8 	%r11135, [%rd149+3815];
	shl.b32 	%r11136, %r11135, 24;
	or.b32  	%r11137, %r11136, %r11134;
	or.b32  	%r954, %r11137, %r11132;
	ld.global.u8 	%r11138, [%rd149+3816];
	ld.global.u8 	%r11139, [%rd149+3817];
	shl.b32 	%r11140, %r11139, 8;
	or.b32  	%r11141, %r11140, %r11138;
	ld.global.u8 	%r11142, [%rd149+3818];
	shl.b32 	%r11143, %r11142, 16;
	ld.global.u8 	%r11144, [%rd149+3819];
	shl.b32 	%r11145, %r11144, 24;
	or.b32  	%r11146, %r11145, %r11143;
	or.b32  	%r955, %r11146, %r11141;
	ld.global.u8 	%r11147, [%rd149+3820];
	ld.global.u8 	%r11148, [%rd149+3821];
	shl.b32 	%r11149, %r11148, 8;
	or.b32  	%r11150, %r11149, %r11147;
	ld.global.u8 	%r11151, [%rd149+3822];
	shl.b32 	%r11152, %r11151, 16;
	ld.global.u8 	%r11153, [%rd149+3823];
	shl.b32 	%r11154, %r11153, 24;
	or.b32  	%r11155, %r11154, %r11152;
	or.b32  	%r956, %r11155, %r11150;
	ld.global.u8 	%r11156, [%rd149+3824];
	ld.global.u8 	%r11157, [%rd149+3825];
	shl.b32 	%r11158, %r11157, 8;
	or.b32  	%r11159, %r11158, %r11156;
	ld.global.u8 	%r11160, [%rd149+3826];
	shl.b32 	%r11161, %r11160, 16;
	ld.global.u8 	%r11162, [%rd149+3827];
	shl.b32 	%r11163, %r11162, 24;
	or.b32  	%r11164, %r11163, %r11161;
	or.b32  	%r957, %r11164, %r11159;
	ld.global.u8 	%r11165, [%rd149+3828];
	ld.global.u8 	%r11166, [%rd149+3829];
	shl.b32 	%r11167, %r11166, 8;
	or.b32  	%r11168, %r11167, %r11165;
	ld.global.u8 	%r11169, [%rd149+3830];
	shl.b32 	%r11170, %r11169, 16;
	ld.global.u8 	%r11171, [%rd149+3831];
	shl.b32 	%r11172, %r11171, 24;
	or.b32  	%r11173, %r11172, %r11170;
	or.b32  	%r958, %r11173, %r11168;
	ld.global.u8 	%r11174, [%rd149+3832];
	ld.global.u8 	%r11175, [%rd149+3833];
	shl.b32 	%r11176, %r11175, 8;
	or.b32  	%r11177, %r11176, %r11174;
	ld.global.u8 	%r11178, [%rd149+3834];
	shl.b32 	%r11179, %r11178, 16;
	ld.global.u8 	%r11180, [%rd149+3835];
	shl.b32 	%r11181, %r11180, 24;
	or.b32  	%r11182, %r11181, %r11179;
	or.b32  	%r959, %r11182, %r11177;
	ld.global.u8 	%r11183, [%rd149+3836];
	ld.global.u8 	%r11184, [%rd149+3837];
	shl.b32 	%r11185, %r11184, 8;
	or.b32  	%r11186, %r11185, %r11183;
	ld.global.u8 	%r11187, [%rd149+3838];
	shl.b32 	%r11188, %r11187, 16;
	ld.global.u8 	%r11189, [%rd149+3839];
	shl.b32 	%r11190, %r11189, 24;
	or.b32  	%r11191, %r11190, %r11188;
	or.b32  	%r960, %r11191, %r11186;
	ld.global.u8 	%r11192, [%rd149+3840];
	ld.global.u8 	%r11193, [%rd149+3841];
	shl.b32 	%r11194, %r11193, 8;
	or.b32  	%r11195, %r11194, %r11192;
	ld.global.u8 	%r11196, [%rd149+3842];
	shl.b32 	%r11197, %r11196, 16;
	ld.global.u8 	%r11198, [%rd149+3843];
	shl.b32 	%r11199, %r11198, 24;
	or.b32  	%r11200, %r11199, %r11197;
	or.b32  	%r961, %r11200, %r11195;
	ld.global.u8 	%r11201, [%rd149+3844];
	ld.global.u8 	%r11202, [%rd149+3845];
	shl.b32 	%r11203, %r11202, 8;
	or.b32  	%r11204, %r11203, %r11201;
	ld.global.u8 	%r11205, [%rd149+3846];
	shl.b32 	%r11206, %r11205, 16;
	ld.global.u8 	%r11207, [%rd149+3847];
	shl.b32 	%r11208, %r11207, 24;
	or.b32  	%r11209, %r11208, %r11206;
	or.b32  	%r962, %r11209, %r11204;
	ld.global.u8 	%r11210, [%rd149+3848];
	ld.global.u8 	%r11211, [%rd149+3849];
	shl.b32 	%r11212, %r11211, 8;
	or.b32  	%r11213, %r11212, %r11210;
	ld.global.u8 	%r11214, [%rd149+3850];
	shl.b32 	%r11215, %r11214, 16;
	ld.global.u8 	%r11216, [%rd149+3851];
	shl.b32 	%r11217, %r11216, 24;
	or.b32  	%r11218, %r11217, %r11215;
	or.b32  	%r963, %r11218, %r11213;
	ld.global.u8 	%r11219, [%rd149+3852];
	ld.global.u8 	%r11220, [%rd149+3853];
	shl.b32 	%r11221, %r11220, 8;
	or.b32  	%r11222, %r11221, %r11219;
	ld.global.u8 	%r11223, [%rd149+3854];
	shl.b32 	%r11224, %r11223, 16;
	ld.global.u8 	%r11225, [%rd149+3855];
	shl.b32 	%r11226, %r11225, 24;
	or.b32  	%r11227, %r11226, %r11224;
	or.b32  	%r964, %r11227, %r11222;
	ld.global.u8 	%r11228, [%rd149+3856];
	ld.global.u8 	%r11229, [%rd149+3857];
	shl.b32 	%r11230, %r11229, 8;
	or.b32  	%r11231, %r11230, %r11228;
	ld.global.u8 	%r11232, [%rd149+3858];
	shl.b32 	%r11233, %r11232, 16;
	ld.global.u8 	%r11234, [%rd149+3859];
	shl.b32 	%r11235, %r11234, 24;
	or.b32  	%r11236, %r11235, %r11233;
	or.b32  	%r965, %r11236, %r11231;
	ld.global.u8 	%r11237, [%rd149+3860];
	ld.global.u8 	%r11238, [%rd149+3861];
	shl.b32 	%r11239, %r11238, 8;
	or.b32  	%r11240, %r11239, %r11237;
	ld.global.u8 	%r11241, [%rd149+3862];
	shl.b32 	%r11242, %r11241, 16;
	ld.global.u8 	%r11243, [%rd149+3863];
	shl.b32 	%r11244, %r11243, 24;
	or.b32  	%r11245, %r11244, %r11242;
	or.b32  	%r966, %r11245, %r11240;
	ld.global.u8 	%r11246, [%rd149+3864];
	ld.global.u8 	%r11247, [%rd149+3865];
	shl.b32 	%r11248, %r11247, 8;
	or.b32  	%r11249, %r11248, %r11246;
	ld.global.u8 	%r11250, [%rd149+3866];
	shl.b32 	%r11251, %r11250, 16;
	ld.global.u8 	%r11252, [%rd149+3867];
	shl.b32 	%r11253, %r11252, 24;
	or.b32  	%r11254, %r11253, %r11251;
	or.b32  	%r967, %r11254, %r11249;
	ld.global.u8 	%r11255, [%rd149+3868];
	ld.global.u8 	%r11256, [%rd149+3869];
	shl.b32 	%r11257, %r11256, 8;
	or.b32  	%r11258, %r11257, %r11255;
	ld.global.u8 	%r11259, [%rd149+3870];
	shl.b32 	%r11260, %r11259, 16;
	ld.global.u8 	%r11261, [%rd149+3871];
	shl.b32 	%r11262, %r11261, 24;
	or.b32  	%r11263, %r11262, %r11260;
	or.b32  	%r968, %r11263, %r11258;
	ld.global.u8 	%r11264, [%rd149+3872];
	ld.global.u8 	%r11265, [%rd149+3873];
	shl.b32 	%r11266, %r11265, 8;
	or.b32  	%r11267, %r11266, %r11264;
	ld.global.u8 	%r11268, [%rd149+3874];
	shl.b32 	%r11269, %r11268, 16;
	ld.global.u8 	%r11270, [%rd149+3875];
	shl.b32 	%r11271, %r11270, 24;
	or.b32  	%r11272, %r11271, %r11269;
	or.b32  	%r969, %r11272, %r11267;
	ld.global.u8 	%r11273, [%rd149+3876];
	ld.global.u8 	%r11274, [%rd149+3877];
	shl.b32 	%r11275, %r11274, 8;
	or.b32  	%r11276, %r11275, %r11273;
	ld.global.u8 	%r11277, [%rd149+3878];
	shl.b32 	%r11278, %r11277, 16;
	ld.global.u8 	%r11279, [%rd149+3879];
	shl.b32 	%r11280, %r11279, 24;
	or.b32  	%r11281, %r11280, %r11278;
	or.b32  	%r970, %r11281, %r11276;
	ld.global.u8 	%r11282, [%rd149+3880];
	ld.global.u8 	%r11283, [%rd149+3881];
	shl.b32 	%r11284, %r11283, 8;
	or.b32  	%r11285, %r11284, %r11282;
	ld.global.u8 	%r11286, [%rd149+3882];
	shl.b32 	%r11287, %r11286, 16;
	ld.global.u8 	%r11288, [%rd149+3883];
	shl.b32 	%r11289, %r11288, 24;
	or.b32  	%r11290, %r11289, %r11287;
	or.b32  	%r971, %r11290, %r11285;
	ld.global.u8 	%r11291, [%rd149+3884];
	ld.global.u8 	%r11292, [%rd149+3885];
	shl.b32 	%r11293, %r11292, 8;
	or.b32  	%r11294, %r11293, %r11291;
	ld.global.u8 	%r11295, [%rd149+3886];
	shl.b32 	%r11296, %r11295, 16;
	ld.global.u8 	%r11297, [%rd149+3887];
	shl.b32 	%r11298, %r11297, 24;
	or.b32  	%r11299, %r11298, %r11296;
	or.b32  	%r972, %r11299, %r11294;
	ld.global.u8 	%r11300, [%rd149+3888];
	ld.global.u8 	%r11301, [%rd149+3889];
	shl.b32 	%r11302, %r11301, 8;
	or.b32  	%r11303, %r11302, %r11300;
	ld.global.u8 	%r11304, [%rd149+3890];
	shl.b32 	%r11305, %r11304, 16;
	ld.global.u8 	%r11306, [%rd149+3891];
	shl.b32 	%r11307, %r11306, 24;
	or.b32  	%r11308, %r11307, %r11305;
	or.b32  	%r973, %r11308, %r11303;
	ld.global.u8 	%r11309, [%rd149+3892];
	ld.global.u8 	%r11310, [%rd149+3893];
	shl.b32 	%r11311, %r11310, 8;
	or.b32  	%r11312, %r11311, %r11309;
	ld.global.u8 	%r11313, [%rd149+3894];
	shl.b32 	%r11314, %r11313, 16;
	ld.global.u8 	%r11315, [%rd149+3895];
	shl.b32 	%r11316, %r11315, 24;
	or.b32  	%r11317, %r11316, %r11314;
	or.b32  	%r974, %r11317, %r11312;
	ld.global.u8 	%r11318, [%rd149+3896];
	ld.global.u8 	%r11319, [%rd149+3897];
	shl.b32 	%r11320, %r11319, 8;
	or.b32  	%r11321, %r11320, %r11318;
	ld.global.u8 	%r11322, [%rd149+3898];
	shl.b32 	%r11323, %r11322, 16;
	ld.global.u8 	%r11324, [%rd149+3899];
	shl.b32 	%r11325, %r11324, 24;
	or.b32  	%r11326, %r11325, %r11323;
	or.b32  	%r975, %r11326, %r11321;
	ld.global.u8 	%r11327, [%rd149+3900];
	ld.global.u8 	%r11328, [%rd149+3901];
	shl.b32 	%r11329, %r11328, 8;
	or.b32  	%r11330, %r11329, %r11327;
	ld.global.u8 	%r11331, [%rd149+3902];
	shl.b32 	%r11332, %r11331, 16;
	ld.global.u8 	%r11333, [%rd149+3903];
	shl.b32 	%r11334, %r11333, 24;
	or.b32  	%r11335, %r11334, %r11332;
	or.b32  	%r976, %r11335, %r11330;
	ld.global.u8 	%r11336, [%rd149+3904];
	ld.global.u8 	%r11337, [%rd149+3905];
	shl.b32 	%r11338, %r11337, 8;
	or.b32  	%r11339, %r11338, %r11336;
	ld.global.u8 	%r11340, [%rd149+3906];
	shl.b32 	%r11341, %r11340, 16;
	ld.global.u8 	%r11342, [%rd149+3907];
	shl.b32 	%r11343, %r11342, 24;
	or.b32  	%r11344, %r11343, %r11341;
	or.b32  	%r977, %r11344, %r11339;
	ld.global.u8 	%r11345, [%rd149+3908];
	ld.global.u8 	%r11346, [%rd149+3909];
	shl.b32 	%r11347, %r11346, 8;
	or.b32  	%r11348, %r11347, %r11345;
	ld.global.u8 	%r11349, [%rd149+3910];
	shl.b32 	%r11350, %r11349, 16;
	ld.global.u8 	%r11351, [%rd149+3911];
	shl.b32 	%r11352, %r11351, 24;
	or.b32  	%r11353, %r11352, %r11350;
	or.b32  	%r978, %r11353, %r11348;
	ld.global.u8 	%r11354, [%rd149+3912];
	ld.global.u8 	%r11355, [%rd149+3913];
	shl.b32 	%r11356, %r11355, 8;
	or.b32  	%r11357, %r11356, %r11354;
	ld.global.u8 	%r11358, [%rd149+3914];
	shl.b32 	%r11359, %r11358, 16;
	ld.global.u8 	%r11360, [%rd149+3915];
	shl.b32 	%r11361, %r11360, 24;
	or.b32  	%r11362, %r11361, %r11359;
	or.b32  	%r979, %r11362, %r11357;
	ld.global.u8 	%r11363, [%rd149+3916];
	ld.global.u8 	%r11364, [%rd149+3917];
	shl.b32 	%r11365, %r11364, 8;
	or.b32  	%r11366, %r11365, %r11363;
	ld.global.u8 	%r11367, [%rd149+3918];
	shl.b32 	%r11368, %r11367, 16;
	ld.global.u8 	%r11369, [%rd149+3919];
	shl.b32 	%r11370, %r11369, 24;
	or.b32  	%r11371, %r11370, %r11368;
	or.b32  	%r980, %r11371, %r11366;
	ld.global.u8 	%r11372, [%rd149+3920];
	ld.global.u8 	%r11373, [%rd149+3921];
	shl.b32 	%r11374, %r11373, 8;
	or.b32  	%r11375, %r11374, %r11372;
	ld.global.u8 	%r11376, [%rd149+3922];
	shl.b32 	%r11377, %r11376, 16;
	ld.global.u8 	%r11378, [%rd149+3923];
	shl.b32 	%r11379, %r11378, 24;
	or.b32  	%r11380, %r11379, %r11377;
	or.b32  	%r981, %r11380, %r11375;
	ld.global.u8 	%r11381, [%rd149+3924];
	ld.global.u8 	%r11382, [%rd149+3925];
	shl.b32 	%r11383, %r11382, 8;
	or.b32  	%r11384, %r11383, %r11381;
	ld.global.u8 	%r11385, [%rd149+3926];
	shl.b32 	%r11386, %r11385, 16;
	ld.global.u8 	%r11387, [%rd149+3927];
	shl.b32 	%r11388, %r11387, 24;
	or.b32  	%r11389, %r11388, %r11386;
	or.b32  	%r982, %r11389, %r11384;
	ld.global.u8 	%r11390, [%rd149+3928];
	ld.global.u8 	%r11391, [%rd149+3929];
	shl.b32 	%r11392, %r11391, 8;
	or.b32  	%r11393, %r11392, %r11390;
	ld.global.u8 	%r11394, [%rd149+3930];
	shl.b32 	%r11395, %r11394, 16;
	ld.global.u8 	%r11396, [%rd149+3931];
	shl.b32 	%r11397, %r11396, 24;
	or.b32  	%r11398, %r11397, %r11395;
	or.b32  	%r983, %r11398, %r11393;
	ld.global.u8 	%r11399, [%rd149+3932];
	ld.global.u8 	%r11400, [%rd149+3933];
	shl.b32 	%r11401, %r11400, 8;
	or.b32  	%r11402, %r11401, %r11399;
	ld.global.u8 	%r11403, [%rd149+3934];
	shl.b32 	%r11404, %r11403, 16;
	ld.global.u8 	%r11405, [%rd149+3935];
	shl.b32 	%r11406, %r11405, 24;
	or.b32  	%r11407, %r11406, %r11404;
	or.b32  	%r984, %r11407, %r11402;
	ld.global.u8 	%r11408, [%rd149+3936];
	ld.global.u8 	%r11409, [%rd149+3937];
	shl.b32 	%r11410, %r11409, 8;
	or.b32  	%r11411, %r11410, %r11408;
	ld.global.u8 	%r11412, [%rd149+3938];
	shl.b32 	%r11413, %r11412, 16;
	ld.global.u8 	%r11414, [%rd149+3939];
	shl.b32 	%r11415, %r11414, 24;
	or.b32  	%r11416, %r11415, %r11413;
	or.b32  	%r985, %r11416, %r11411;
	ld.global.u8 	%r11417, [%rd149+3940];
	ld.global.u8 	%r11418, [%rd149+3941];
	shl.b32 	%r11419, %r11418, 8;
	or.b32  	%r11420, %r11419, %r11417;
	ld.global.u8 	%r11421, [%rd149+3942];
	shl.b32 	%r11422, %r11421, 16;
	ld.global.u8 	%r11423, [%rd149+3943];
	shl.b32 	%r11424, %r11423, 24;
	or.b32  	%r11425, %r11424, %r11422;
	or.b32  	%r986, %r11425, %r11420;
	ld.global.u8 	%r11426, [%rd149+3944];
	ld.global.u8 	%r11427, [%rd149+3945];
	shl.b32 	%r11428, %r11427, 8;
	or.b32  	%r11429, %r11428, %r11426;
	ld.global.u8 	%r11430, [%rd149+3946];
	shl.b32 	%r11431, %r11430, 16;
	ld.global.u8 	%r11432, [%rd149+3947];
	shl.b32 	%r11433, %r11432, 24;
	or.b32  	%r11434, %r11433, %r11431;
	or.b32  	%r987, %r11434, %r11429;
	ld.global.u8 	%r11435, [%rd149+3948];
	ld.global.u8 	%r11436, [%rd149+3949];
	shl.b32 	%r11437, %r11436, 8;
	or.b32  	%r11438, %r11437, %r11435;
	ld.global.u8 	%r11439, [%rd149+3950];
	shl.b32 	%r11440, %r11439, 16;
	ld.global.u8 	%r11441, [%rd149+3951];
	shl.b32 	%r11442, %r11441, 24;
	or.b32  	%r11443, %r11442, %r11440;
	or.b32  	%r988, %r11443, %r11438;
	ld.global.u8 	%r11444, [%rd149+3952];
	ld.global.u8 	%r11445, [%rd149+3953];
	shl.b32 	%r11446, %r11445, 8;
	or.b32  	%r11447, %r11446, %r11444;
	ld.global.u8 	%r11448, [%rd149+3954];
	shl.b32 	%r11449, %r11448, 16;
	ld.global.u8 	%r11450, [%rd149+3955];
	shl.b32 	%r11451, %r11450, 24;
	or.b32  	%r11452, %r11451, %r11449;
	or.b32  	%r989, %r11452, %r11447;
	ld.global.u8 	%r11453, [%rd149+3956];
	ld.global.u8 	%r11454, [%rd149+3957];
	shl.b32 	%r11455, %r11454, 8;
	or.b32  	%r11456, %r11455, %r11453;
	ld.global.u8 	%r11457, [%rd149+3958];
	shl.b32 	%r11458, %r11457, 16;
	ld.global.u8 	%r11459, [%rd149+3959];
	shl.b32 	%r11460, %r11459, 24;
	or.b32  	%r11461, %r11460, %r11458;
	or.b32  	%r990, %r11461, %r11456;
	ld.global.u8 	%r11462, [%rd149+3960];
	ld.global.u8 	%r11463, [%rd149+3961];
	shl.b32 	%r11464, %r11463, 8;
	or.b32  	%r11465, %r11464, %r11462;
	ld.global.u8 	%r11466, [%rd149+3962];
	shl.b32 	%r11467, %r11466, 16;
	ld.global.u8 	%r11468, [%rd149+3963];
	shl.b32 	%r11469, %r11468, 24;
	or.b32  	%r11470, %r11469, %r11467;
	or.b32  	%r991, %r11470, %r11465;
	ld.global.u8 	%r11471, [%rd149+3964];
	ld.global.u8 	%r11472, [%rd149+3965];
	shl.b32 	%r11473, %r11472, 8;
	or.b32  	%r11474, %r11473, %r11471;
	ld.global.u8 	%r11475, [%rd149+3966];
	shl.b32 	%r11476, %r11475, 16;
	ld.global.u8 	%r11477, [%rd149+3967];
	shl.b32 	%r11478, %r11477, 24;
	or.b32  	%r11479, %r11478, %r11476;
	or.b32  	%r992, %r11479, %r11474;
	ld.global.u8 	%r11480, [%rd149+3968];
	ld.global.u8 	%r11481, [%rd149+3969];
	shl.b32 	%r11482, %r11481, 8;
	or.b32  	%r11483, %r11482, %r11480;
	ld.global.u8 	%r11484, [%rd149+3970];
	shl.b32 	%r11485, %r11484, 16;
	ld.global.u8 	%r11486, [%rd149+3971];
	shl.b32 	%r11487, %r11486, 24;
	or.b32  	%r11488, %r11487, %r11485;
	or.b32  	%r993, %r11488, %r11483;
	ld.global.u8 	%r11489, [%rd149+3972];
	ld.global.u8 	%r11490, [%rd149+3973];
	shl.b32 	%r11491, %r11490, 8;
	or.b32  	%r11492, %r11491, %r11489;
	ld.global.u8 	%r11493, [%rd149+3974];
	shl.b32 	%r11494, %r11493, 16;
	ld.global.u8 	%r11495, [%rd149+3975];
	shl.b32 	%r11496, %r11495, 24;
	or.b32  	%r11497, %r11496, %r11494;
	or.b32  	%r994, %r11497, %r11492;
	ld.global.u8 	%r11498, [%rd149+3976];
	ld.global.u8 	%r11499, [%rd149+3977];
	shl.b32 	%r11500, %r11499, 8;
	or.b32  	%r11501, %r11500, %r11498;
	ld.global.u8 	%r11502, [%rd149+3978];
	shl.b32 	%r11503, %r11502, 16;
	ld.global.u8 	%r11504, [%rd149+3979];
	shl.b32 	%r11505, %r11504, 24;
	or.b32  	%r11506, %r11505, %r11503;
	or.b32  	%r995, %r11506, %r11501;
	ld.global.u8 	%r11507, [%rd149+3980];
	ld.global.u8 	%r11508, [%rd149+3981];
	shl.b32 	%r11509, %r11508, 8;
	or.b32  	%r11510, %r11509, %r11507;
	ld.global.u8 	%r11511, [%rd149+3982];
	shl.b32 	%r11512, %r11511, 16;
	ld.global.u8 	%r11513, [%rd149+3983];
	shl.b32 	%r11514, %r11513, 24;
	or.b32  	%r11515, %r11514, %r11512;
	or.b32  	%r996, %r11515, %r11510;
	ld.global.u8 	%r11516, [%rd149+3984];
	ld.global.u8 	%r11517, [%rd149+3985];
	shl.b32 	%r11518, %r11517, 8;
	or.b32  	%r11519, %r11518, %r11516;
	ld.global.u8 	%r11520, [%rd149+3986];
	ld.global.u8 	%r11521, [%rd149+3987];
	shl.b32 	%r11522, %r11520, 16;
	shl.b32 	%r11523, %r11521, 24;
	or.b32  	%r11524, %r11523, %r11522;
	or.b32  	%r997, %r11524, %r11519;
	ld.global.u8 	%r11525, [%rd149+3995];
	ld.global.u8 	%r11526, [%rd149+3999];
	shl.b32 	%r11527, %r11525, 24;
	shl.b32 	%r11528, %r11526, 24;
	ld.global.u8 	%r11529, [%rd149+3998];
	ld.global.u8 	%r11530, [%rd149+3994];
	shl.b32 	%r11531, %r11529, 16;
	shl.b32 	%r11532, %r11530, 16;
	or.b32  	%r11533, %r11528, %r11531;
	or.b32  	%r11534, %r11527, %r11532;
	ld.global.u8 	%r11535, [%rd149+3997];
	ld.global.u8 	%r11536, [%rd149+3993];
	shl.b32 	%r11537, %r11535, 8;
	shl.b32 	%r11538, %r11536, 8;
	ld.global.u8 	%r11539, [%rd149+3992];
	ld.global.u8 	%r11540, [%rd149+3996];
	or.b32  	%r11541, %r11538, %r11539;
	or.b32  	%r11542, %r11537, %r11540;
	or.b32  	%r999, %r11534, %r11541;
	or.b32  	%r1000, %r11533, %r11542;
	ld.global.u8 	%r11543, [%rd149+4003];
	ld.global.u8 	%r11544, [%rd149+4007];
	shl.b32 	%r11545, %r11543, 24;
	shl.b32 	%r11546, %r11544, 24;
	ld.global.u8 	%r11547, [%rd149+4006];
	ld.global.u8 	%r11548, [%rd149+4002];
	shl.b32 	%r11549, %r11547, 16;
	shl.b32 	%r11550, %r11548, 16;
	or.b32  	%r11551, %r11546, %r11549;
	or.b32  	%r11552, %r11545, %r11550;
	ld.global.u8 	%r11553, [%rd149+4005];
	ld.global.u8 	%r11554, [%rd149+4001];
	shl.b32 	%r11555, %r11553, 8;
	shl.b32 	%r11556, %r11554, 8;
	ld.global.u8 	%r11557, [%rd149+4000];
	ld.global.u8 	%r11558, [%rd149+4004];
	or.b32  	%r11559, %r11556, %r11557;
	or.b32  	%r11560, %r11555, %r11558;
	or.b32  	%r1001, %r11552, %r11559;
	or.b32  	%r1002, %r11551, %r11560;
	ld.global.u8 	%r11561, [%rd149+4011];
	ld.global.u8 	%r11562, [%rd149+4015];
	shl.b32 	%r11563, %r11561, 24;
	shl.b32 	%r11564, %r11562, 24;
	ld.global.u8 	%r11565, [%rd149+4014];
	ld.global.u8 	%r11566, [%rd149+4010];
	shl.b32 	%r11567, %r11565, 16;
	shl.b32 	%r11568, %r11566, 16;
	or.b32  	%r11569, %r11564, %r11567;
	or.b32  	%r11570, %r11563, %r11568;
	ld.global.u8 	%r11571, [%rd149+4013];
	ld.global.u8 	%r11572, [%rd149+4009];
	shl.b32 	%r11573, %r11571, 8;
	shl.b32 	%r11574, %r11572, 8;
	ld.global.u8 	%r11575, [%rd149+4008];
	ld.global.u8 	%r11576, [%rd149+4012];
	or.b32  	%r11577, %r11574, %r11575;
	or.b32  	%r11578, %r11573, %r11576;
	or.b32  	%r1003, %r11570, %r11577;
	or.b32  	%r1004, %r11569, %r11578;
	ld.global.u8 	%r11579, [%rd149+4019];
	ld.global.u8 	%r11580, [%rd149+4023];
	shl.b32 	%r11581, %r11579, 24;
	shl.b32 	%r11582, %r11580, 24;
	ld.global.u8 	%r11583, [%rd149+4022];
	ld.global.u8 	%r11584, [%rd149+4018];
	shl.b32 	%r11585, %r11583, 16;
	shl.b32 	%r11586, %r11584, 16;
	or.b32  	%r11587, %r11582, %r11585;
	or.b32  	%r11588, %r11581, %r11586;
	ld.global.u8 	%r11589, [%rd149+4021];
	ld.global.u8 	%r11590, [%rd149+4017];
	shl.b32 	%r11591, %r11589, 8;
	shl.b32 	%r11592, %r11590, 8;
	ld.global.u8 	%r11593, [%rd149+4016];
	ld.global.u8 	%r11594, [%rd149+4020];
	or.b32  	%r11595, %r11592, %r11593;
	or.b32  	%r11596, %r11591, %r11594;
	or.b32  	%r1005, %r11588, %r11595;
	or.b32  	%r1006, %r11587, %r11596;
	ld.global.u8 	%r11597, [%rd149+4027];
	ld.global.u8 	%r11598, [%rd149+4031];
	shl.b32 	%r11599, %r11597, 24;
	shl.b32 	%r11600, %r11598, 24;
	ld.global.u8 	%r11601, [%rd149+4030];
	ld.global.u8 	%r11602, [%rd149+4026];
	shl.b32 	%r11603, %r11601, 16;
	shl.b32 	%r11604, %r11602, 16;
	or.b32  	%r11605, %r11600, %r11603;
	or.b32  	%r11606, %r11599, %r11604;
	ld.global.u8 	%r11607, [%rd149+4029];
	ld.global.u8 	%r11608, [%rd149+4025];
	shl.b32 	%r11609, %r11607, 8;
	shl.b32 	%r11610, %r11608, 8;
	ld.global.u8 	%r11611, [%rd149+4024];
	ld.global.u8 	%r11612, [%rd149+4028];
	or.b32  	%r11613, %r11610, %r11611;
	or.b32  	%r11614, %r11609, %r11612;
	or.b32  	%r1007, %r11606, %r11613;
	or.b32  	%r1008, %r11605, %r11614;
	ld.global.u8 	%r11615, [%rd149+4035];
	ld.global.u8 	%r11616, [%rd149+4039];
	shl.b32 	%r11617, %r11615, 24;
	shl.b32 	%r11618, %r11616, 24;
	ld.global.u8 	%r11619, [%rd149+4038];
	ld.global.u8 	%r11620, [%rd149+4034];
	shl.b32 	%r11621, %r11619, 16;
	shl.b32 	%r11622, %r11620, 16;
	or.b32  	%r11623, %r11618, %r11621;
	or.b32  	%r11624, %r11617, %r11622;
	ld.global.u8 	%r11625, [%rd149+4037];
	ld.global.u8 	%r11626, [%rd149+4033];
	shl.b32 	%r11627, %r11625, 8;
	shl.b32 	%r11628, %r11626, 8;
	ld.global.u8 	%r11629, [%rd149+4032];
	ld.global.u8 	%r11630, [%rd149+4036];
	or.b32  	%r11631, %r11628, %r11629;
	or.b32  	%r11632, %r11627, %r11630;
	or.b32  	%r1009, %r11624, %r11631;
	or.b32  	%r1010, %r11623, %r11632;
	ld.global.u8 	%r11633, [%rd149+4043];
	ld.global.u8 	%r11634, [%rd149+4047];
	shl.b32 	%r11635, %r11633, 24;
	shl.b32 	%r11636, %r11634, 24;
	ld.global.u8 	%r11637, [%rd149+4046];
	ld.global.u8 	%r11638, [%rd149+4042];
	shl.b32 	%r11639, %r11637, 16;
	shl.b32 	%r11640, %r11638, 16;
	or.b32  	%r11641, %r11636, %r11639;
	or.b32  	%r11642, %r11635, %r11640;
	ld.global.u8 	%r11643, [%rd149+4045];
	ld.global.u8 	%r11644, [%rd149+4041];
	shl.b32 	%r11645, %r11643, 8;
	shl.b32 	%r11646, %r11644, 8;
	ld.global.u8 	%r11647, [%rd149+4040];
	ld.global.u8 	%r11648, [%rd149+4044];
	or.b32  	%r11649, %r11646, %r11647;
	or.b32  	%r11650, %r11645, %r11648;
	or.b32  	%r1011, %r11642, %r11649;
	or.b32  	%r1012, %r11641, %r11650;
	ld.global.u8 	%r11651, [%rd149+4051];
	ld.global.u8 	%r11652, [%rd149+4055];
	shl.b32 	%r11653, %r11651, 24;
	shl.b32 	%r11654, %r11652, 24;
	ld.global.u8 	%r11655, [%rd149+4054];
	ld.global.u8 	%r11656, [%rd149+4050];
	shl.b32 	%r11657, %r11655, 16;
	shl.b32 	%r11658, %r11656, 16;
	or.b32  	%r11659, %r11654, %r11657;
	or.b32  	%r11660, %r11653, %r11658;
	ld.global.u8 	%r11661, [%rd149+4053];
	ld.global.u8 	%r11662, [%rd149+4049];
	shl.b32 	%r11663, %r11661, 8;
	shl.b32 	%r11664, %r11662, 8;
	ld.global.u8 	%r11665, [%rd149+4048];
	ld.global.u8 	%r11666, [%rd149+4052];
	or.b32  	%r11667, %r11664, %r11665;
	or.b32  	%r11668, %r11663, %r11666;
	or.b32  	%r1013, %r11660, %r11667;
	or.b32  	%r1014, %r11659, %r11668;
	ld.global.u8 	%r11669, [%rd149+4059];
	ld.global.u8 	%r11670, [%rd149+4063];
	shl.b32 	%r11671, %r11669, 24;
	shl.b32 	%r11672, %r11670, 24;
	ld.global.u8 	%r11673, [%rd149+4062];
	ld.global.u8 	%r11674, [%rd149+4058];
	shl.b32 	%r11675, %r11673, 16;
	shl.b32 	%r11676, %r11674, 16;
	or.b32  	%r11677, %r11672, %r11675;
	or.b32  	%r11678, %r11671, %r11676;
	ld.global.u8 	%r11679, [%rd149+4061];
	ld.global.u8 	%r11680, [%rd149+4057];
	shl.b32 	%r11681, %r11679, 8;
	shl.b32 	%r11682, %r11680, 8;
	ld.global.u8 	%r11683, [%rd149+4056];
	ld.global.u8 	%r11684, [%rd149+4060];
	or.b32  	%r11685, %r11682, %r11683;
	or.b32  	%r11686, %r11681, %r11684;
	or.b32  	%r1015, %r11678, %r11685;
	or.b32  	%r1016, %r11677, %r11686;
	ld.global.u8 	%r11687, [%rd149+4067];
	ld.global.u8 	%r11688, [%rd149+4071];
	shl.b32 	%r11689, %r11687, 24;
	shl.b32 	%r11690, %r11688, 24;
	ld.global.u8 	%r11691, [%rd149+4070];
	ld.global.u8 	%r11692, [%rd149+4066];
	shl.b32 	%r11693, %r11691, 16;
	shl.b32 	%r11694, %r11692, 16;
	or.b32  	%r11695, %r11690, %r11693;
	or.b32  	%r11696, %r11689, %r11694;
	ld.global.u8 	%r11697, [%rd149+4069];
	ld.global.u8 	%r11698, [%rd149+4065];
	shl.b32 	%r11699, %r11697, 8;
	shl.b32 	%r11700, %r11698, 8;
	ld.global.u8 	%r11701, [%rd149+4064];
	ld.global.u8 	%r11702, [%rd149+4068];
	or.b32  	%r11703, %r11700, %r11701;
	or.b32  	%r11704, %r11699, %r11702;
	or.b32  	%r1017, %r11696, %r11703;
	or.b32  	%r1018, %r11695, %r11704;
	ld.global.u8 	%r11705, [%rd149+4075];
	ld.global.u8 	%r11706, [%rd149+4079];
	shl.b32 	%r11707, %r11705, 24;
	shl.b32 	%r11708, %r11706, 24;
	ld.global.u8 	%r11709, [%rd149+4078];
	ld.global.u8 	%r11710, [%rd149+4074];
	shl.b32 	%r11711, %r11709, 16;
	shl.b32 	%r11712, %r11710, 16;
	or.b32  	%r11713, %r11708, %r11711;
	or.b32  	%r11714, %r11707, %r11712;
	ld.global.u8 	%r11715, [%rd149+4077];
	ld.global.u8 	%r11716, [%rd149+4073];
	shl.b32 	%r11717, %r11715, 8;
	shl.b32 	%r11718, %r11716, 8;
	ld.global.u8 	%r11719, [%rd149+4072];
	ld.global.u8 	%r11720, [%rd149+4076];
	or.b32  	%r11721, %r11718, %r11719;
	or.b32  	%r11722, %r11717, %r11720;
	or.b32  	%r1019, %r11714, %r11721;
	or.b32  	%r1020, %r11713, %r11722;
	ld.global.u8 	%r11723, [%rd149+4083];
	ld.global.u8 	%r11724, [%rd149+4087];
	shl.b32 	%r11725, %r11723, 24;
	shl.b32 	%r11726, %r11724, 24;
	ld.global.u8 	%r11727, [%rd149+4086];
	ld.global.u8 	%r11728, [%rd149+4082];
	shl.b32 	%r11729, %r11727, 16;
	shl.b32 	%r11730, %r11728, 16;
	or.b32  	%r11731, %r11726, %r11729;
	or.b32  	%r11732, %r11725, %r11730;
	ld.global.u8 	%r11733, [%rd149+4085];
	ld.global.u8 	%r11734, [%rd149+4081];
	shl.b32 	%r11735, %r11733, 8;
	shl.b32 	%r11736, %r11734, 8;
	ld.global.u8 	%r11737, [%rd149+4080];
	ld.global.u8 	%r11738, [%rd149+4084];
	or.b32  	%r11739, %r11736, %r11737;
	or.b32  	%r11740, %r11735, %r11738;
	or.b32  	%r1021, %r11732, %r11739;
	or.b32  	%r1022, %r11731, %r11740;
	ld.global.u8 	%r11741, [%rd149+4091];
	ld.global.u8 	%r11742, [%rd149+4095];
	shl.b32 	%r11743, %r11741, 24;
	shl.b32 	%r11744, %r11742, 24;
	ld.global.u8 	%r11745, [%rd149+4094];
	ld.global.u8 	%r11746, [%rd149+4090];
	shl.b32 	%r11747, %r11745, 16;
	shl.b32 	%r11748, %r11746, 16;
	or.b32  	%r11749, %r11744, %r11747;
	or.b32  	%r11750, %r11743, %r11748;
	ld.global.u8 	%r11751, [%rd149+4093];
	ld.global.u8 	%r11752, [%rd149+4089];
	shl.b32 	%r11753, %r11751, 8;
	shl.b32 	%r11754, %r11752, 8;
	ld.global.u8 	%r11755, [%rd149+4088];
	ld.global.u8 	%r11756, [%rd149+4092];
	or.b32  	%r11757, %r11754, %r11755;
	or.b32  	%r11758, %r11753, %r11756;
	or.b32  	%r1023, %r11750, %r11757;
	or.b32  	%r1024, %r11749, %r11758;
	mov.b32 	%r20509, 1;
	ld.global.u8 	%r11759, [%rd149+3989];
	shl.b32 	%r11760, %r11759, 8;
	ld.global.u8 	%r11761, [%rd149+3991];
	ld.global.u8 	%r11762, [%rd149+3990];
	shl.b32 	%r11763, %r11761, 24;
	shl.b32 	%r11764, %r11762, 16;
	ld.global.u8 	%r11765, [%rd149+3988];
	or.b32  	%r11766, %r11763, %r11764;
	or.b32  	%r11767, %r11760, %r11765;
	mov.b32 	%r20512, 0;
	or.b32  	%r998, %r11766, %r11767;
	add.s64 	%rd2, %rd1, 64;
	mov.u64 	%rd151, $str;
	add.u64 	%rd153, %SP, 8192;
	mov.u64 	%rd155, $str$1;
	mov.u32 	%r20510, %r20509;
	mov.u32 	%r20511, %r20509;
	mov.u32 	%r20513, %r20512;
	mov.u32 	%r20514, %r20509;
	mov.u32 	%r20515, %r20509;
	mov.u32 	%r20516, %r20512;
	mov.u32 	%r20517, %r20512;
	mov.u32 	%r20518, %r20509;
	mov.u32 	%r20519, %r20509;
	mov.u32 	%r20520, %r20512;
	mov.u32 	%r20521, %r20512;
	mov.u32 	%r20522, %r20509;
	mov.u32 	%r20523, %r20509;
	mov.u32 	%r20524, %r20509;
	mov.u32 	%r20525, %r20509;
	mov.u32 	%r20526, %r20512;
	mov.u32 	%r20527, %r20512;
	mov.u32 	%r20528, %r20509;
	mov.u32 	%r20529, %r20512;
	mov.u32 	%r20530, %r20512;
	mov.u32 	%r20531, %r20512;
	mov.u32 	%r20532, %r20512;
	mov.u32 	%r20533, %r20512;
	mov.u32 	%r20534, %r20509;
	mov.u32 	%r20535, %r20512;
	mov.u32 	%r20536, %r20509;
	mov.u32 	%r20537, %r20512;
	mov.u32 	%r20538, %r20509;
	mov.u32 	%r20539, %r20509;
	mov.u32 	%r20540, %r20512;
	mov.u32 	%r20541, %r20509;
	mov.u32 	%r20542, %r20512;
	mov.u32 	%r20543, %r20509;
	mov.u32 	%r20544, %r20512;
	mov.u32 	%r20545, %r20512;
	mov.u32 	%r20546, %r20512;
	mov.u32 	%r20547, %r20512;
	mov.u32 	%r20548, %r20509;
	mov.u32 	%r20549, %r20512;
	mov.u32 	%r20550, %r20509;
	mov.u32 	%r20551, %r20509;
	mov.u32 	%r20552, %r20509;
	mov.u32 	%r20553, %r20512;
	mov.u32 	%r20554, %r20509;
	mov.u32 	%r20555, %r20512;
	mov.u32 	%r20556, %r20509;
	mov.u32 	%r20557, %r20509;
	mov.u32 	%r20558, %r20509;
	mov.u32 	%r20559, %r20509;
	mov.u32 	%r20560, %r20512;
	mov.u32 	%r20561, %r20512;
	mov.u32 	%r20562, %r20509;
	mov.u32 	%r20563, %r20509;
	mov.u32 	%r20564, %r20512;
	mov.u32 	%r20565, %r20509;
	mov.u32 	%r20566, %r20509;
	mov.u32 	%r20567, %r20512;
	mov.u32 	%r20568, %r20509;
	mov.u32 	%r20569, %r20509;
	mov.u32 	%r20570, %r20509;
	mov.u32 	%r20571, %r20512;
	mov.u32 	%r20572, %r20509;
	mov.u32 	%r20573, %r20512;
	mov.u32 	%r20574, %r20509;
	mov.u32 	%r20575, %r20512;
	mov.u32 	%r20576, %r20512;
	mov.u32 	%r20577, %r20509;
	mov.u32 	%r20578, %r20509;
	mov.u32 	%r20579, %r20509;
	mov.u32 	%r20580, %r20512;
	mov.u32 	%r20581, %r20509;
	mov.u32 	%r20582, %r20509;
	mov.u32 	%r20583, %r20512;
	mov.u32 	%r20584, %r20512;
	mov.u32 	%r20585, %r20509;
	mov.u32 	%r20586, %r20509;
	mov.u32 	%r20587, %r20509;
	mov.u32 	%r20588, %r20509;
	mov.u32 	%r20589, %r20512;
	mov.u32 	%r20590, %r20509;
	mov.u32 	%r20591, %r20509;
	mov.u32 	%r20592, %r20509;
	mov.u32 	%r20593, %r20512;
	mov.u32 	%r20594, %r20509;
	mov.u32 	%r20595, %r20509;
	mov.u32 	%r20596, %r20512;
	mov.u32 	%r20597, %r20512;
	mov.u32 	%r20598, %r20512;
	mov.u32 	%r20599, %r20509;
	mov.u32 	%r20600, %r20509;
	mov.u32 	%r20601, %r20509;
	mov.u32 	%r20602, %r20509;
	mov.u32 	%r20603, %r20512;
	mov.u32 	%r20604, %r20512;
	mov.u32 	%r20605, %r20512;
	mov.u32 	%r20606, %r20509;
	mov.u32 	%r20607, %r20512;
	mov.u32 	%r20608, %r20509;
	mov.u32 	%r20609, %r20509;
	mov.u32 	%r20610, %r20509;
	mov.u32 	%r20611, %r20512;
	mov.u32 	%r20612, %r20512;
	mov.u32 	%r20613, %r20509;
	mov.u32 	%r20614, %r20512;
	mov.u32 	%r20615, %r20509;
	mov.u32 	%r20616, %r20512;
	mov.u32 	%r20617, %r20509;
	mov.u32 	%r20618, %r20509;
	mov.u32 	%r20619, %r20509;
	mov.u32 	%r20620, %r20509;
	mov.u32 	%r20621, %r20509;
	mov.u32 	%r20622, %r20509;
	mov.u32 	%r20623, %r20509;
	mov.u32 	%r20624, %r20509;
	mov.u32 	%r20625, %r20512;
	mov.u32 	%r20626, %r20512;
	mov.u32 	%r20627, %r20509;
	mov.u32 	%r20628, %r20512;
	mov.u32 	%r20629, %r20509;
	mov.u32 	%r20630, %r20512;
	mov.u32 	%r20631, %r20509;
	mov.u32 	%r20632, %r20512;
	mov.u32 	%r20633, %r20512;
	mov.u32 	%r20634, %r20509;
	mov.u32 	%r20635, %r20512;
	mov.u32 	%r20636, %r20509;
	mov.u32 	%r20637, %r20509;
	mov.u32 	%r20638, %r20509;
	mov.u32 	%r20639, %r20509;
	mov.u32 	%r20640, %r20509;
	mov.u32 	%r20641, %r20509;
	mov.u32 	%r20642, %r20509;
	mov.u32 	%r20643, %r20509;
	mov.u32 	%r20644, %r20512;
	mov.u32 	%r20645, %r20512;
	mov.u32 	%r20646, %r20509;
	mov.u32 	%r20647, %r20512;
	mov.u32 	%r20648, %r20512;
	mov.u32 	%r20649, %r20509;
	mov.u32 	%r20650, %r20512;
	mov.u32 	%r20651, %r20509;
	mov.u32 	%r20652, %r20512;
	mov.u32 	%r20653, %r20512;
	mov.u32 	%r20654, %r20509;
	mov.u32 	%r20655, %r20509;
	mov.u32 	%r20656, %r20509;
	mov.u32 	%r20657, %r20512;
	mov.u32 	%r20658, %r20512;
	mov.u32 	%r20659, %r20512;
	mov.u32 	%r20660, %r20512;
	mov.u32 	%r20661, %r20509;
	mov.u32 	%r20662, %r20512;
	mov.u32 	%r20663, %r20512;
	mov.u32 	%r20664, %r20512;
	mov.u32 	%r20665, %r20509;
	mov.u32 	%r20666, %r20512;
	mov.u32 	%r20667, %r20509;
	mov.u32 	%r20668, %r20512;
	mov.u32 	%r20669, %r20512;
	mov.u32 	%r20670, %r20512;
	mov.u32 	%r20671, %r20509;
	mov.u32 	%r20672, %r20509;
	mov.u32 	%r20673, %r20512;
	mov.u32 	%r20674, %r20512;
	mov.u32 	%r20675, %r20512;
	mov.u32 	%r20676, %r20509;
	mov.u32 	%r20677, %r20512;
	mov.u32 	%r20678, %r20512;
	mov.u32 	%r20679, %r20512;
	mov.u32 	%r20680, %r20509;
	mov.u32 	%r20681, %r20512;
	mov.u32 	%r20682, %r20509;
	mov.u32 	%r20683, %r20509;
	mov.u32 	%r20684, %r20512;
	mov.u32 	%r20685, %r20509;
	mov.u32 	%r20686, %r20512;
	mov.u32 	%r20687, %r20509;
	mov.u32 	%r20688, %r20512;
	mov.u32 	%r20689, %r20512;
	mov.u32 	%r20690, %r20512;
	mov.u32 	%r20691, %r20512;
	mov.u32 	%r20692, %r20512;
	mov.u32 	%r20693, %r20509;
	mov.u32 	%r20694, %r20509;
	mov.u32 	%r20695, %r20512;
	mov.u32 	%r20696, %r20509;
	mov.u32 	%r20697, %r20509;
	mov.u32 	%r20698, %r20512;
	mov.u32 	%r20699, %r20512;
	mov.u32 	%r20700, %r20509;
	mov.u32 	%r20701, %r20509;
	mov.u32 	%r20702, %r20509;
	mov.u32 	%r20703, %r20512;
	mov.u32 	%r20704, %r20509;
	mov.u32 	%r20705, %r20512;
	mov.u32 	%r20706, %r20509;
	mov.u32 	%r20707, %r20512;
	mov.u32 	%r20708, %r20509;
	mov.u32 	%r20709, %r20509;
	mov.u32 	%r20710, %r20512;
	mov.u32 	%r20711, %r20512;
	mov.u32 	%r20712, %r20509;
	mov.u32 	%r20713, %r20509;
	mov.u32 	%r20714, %r20512;
	mov.u32 	%r20715, %r20509;
	mov.u32 	%r20716, %r20509;
	mov.u32 	%r20717, %r20509;
	mov.u32 	%r20718, %r20509;
	mov.u32 	%r20719, %r20512;
	mov.u32 	%r20720, %r20512;
	mov.u32 	%r20721, %r20512;
	mov.u32 	%r20722, %r20512;
	mov.u32 	%r20723, %r20512;
	mov.u32 	%r20724, %r20509;
	mov.u32 	%r20725, %r20509;
	mov.u32 	%r20726, %r20509;
	mov.u32 	%r20727, %r20509;
	mov.u32 	%r20728, %r20509;
	mov.u32 	%r20729, %r20509;
	mov.u32 	%r20730, %r20512;
	mov.u32 	%r20731, %r20512;
	mov.u32 	%r20732, %r20512;
	mov.u32 	%r20733, %r20509;
	mov.u32 	%r20734, %r20512;
	mov.u32 	%r20735, %r20512;
	mov.u32 	%r20736, %r20509;
	mov.u32 	%r20737, %r20509;
	mov.u32 	%r20738, %r20512;
	mov.u32 	%r20739, %r20512;
	mov.u32 	%r20740, %r20512;
	mov.u32 	%r20741, %r20509;
	mov.u32 	%r20742, %r20512;
	mov.u32 	%r20743, %r20509;
	mov.u32 	%r20744, %r20509;
	mov.u32 	%r20745, %r20512;
	mov.u32 	%r20746, %r20512;
	mov.u32 	%r20747, %r20509;
	mov.u32 	%r20748, %r20509;
	mov.u32 	%r20749, %r20512;
	mov.u32 	%r20750, %r20512;
	mov.u32 	%r20751, %r20512;
	mov.u32 	%r20752, %r20512;
	mov.u32 	%r20753, %r20512;
	mov.u32 	%r20754, %r20509;
	mov.u32 	%r20755, %r20509;
	mov.u32 	%r20756, %r20509;
	mov.u32 	%r20757, %r20509;
	mov.u32 	%r20758, %r20509;
	mov.u32 	%r20759, %r20512;
	mov.u32 	%r20760, %r20509;
	mov.u32 	%r20761, %r20509;
	mov.u32 	%r20762, %r20512;
	mov.u32 	%r20763, %r20509;
	mov.u32 	%r20764, %r20512;
	mov.u32 	%r20765, %r20509;
$L__BB1_1:
	setp.ne.s32 	%p1, %r20765, 1;
	@%p1 bra 	$L__BB1_3;
	st.local.v4.u32 	[%rd1], {%r1, %r2, %r3, %r4};
	st.local.v4.u32 	[%rd1+16], {%r5, %r6, %r7, %r8};
	st.local.v4.u32 	[%rd1+32], {%r9, %r10, %r11, %r12};
	st.local.v4.u32 	[%rd1+48], {%r13, %r14, %r15, %r16};
	st.local.v4.u32 	[%rd1+64], {%r17, %r18, %r19, %r20};
	st.local.v4.u32 	[%rd1+80], {%r21, %r22, %r23, %r24};
	st.local.v4.u32 	[%rd1+96], {%r25, %r26, %r27, %r28};
	st.local.v4.u32 	[%rd1+112], {%r29, %r30, %r31, %r32};
	st.local.v4.u32 	[%rd1+128], {%r33, %r34, %r35, %r36};
	st.local.v4.u32 	[%rd1+144], {%r37, %r38, %r39, %r40};
	st.local.v4.u32 	[%rd1+160], {%r41, %r42, %r43, %r44};
	st.local.v4.u32 	[%rd1+176], {%r45, %r46, %r47, %r48};
	st.local.v4.u32 	[%rd1+192], {%r49, %r50, %r51, %r52};
	st.local.v4.u32 	[%rd1+208], {%r53, %r54, %r55, %r56};
	st.local.v4.u32 	[%rd1+224], {%r57, %r58, %r59, %r60};
	st.local.v4.u32 	[%rd1+240], {%r61, %r62, %r63, %r64};
	st.local.v4.u32 	[%rd1+256], {%r65, %r66, %r67, %r68};
	st.local.v4.u32 	[%rd1+272], {%r69, %r70, %r71, %r72};
	st.local.v4.u32 	[%rd1+288], {%r73, %r74, %r75, %r76};
	st.local.v4.u32 	[%rd1+304], {%r77, %r78, %r79, %r80};
	st.local.v4.u32 	[%rd1+320], {%r81, %r82, %r83, %r84};
	st.local.v4.u32 	[%rd1+336], {%r85, %r86, %r87, %r88};
	st.local.v4.u32 	[%rd1+352], {%r89, %r90, %r91, %r92};
	st.local.v4.u32 	[%rd1+368], {%r93, %r94, %r95, %r96};
	st.local.v4.u32 	[%rd1+384], {%r97, %r98, %r99, %r100};
	st.local.v4.u32 	[%rd1+400], {%r101, %r102, %r103, %r104};
	st.local.v4.u32 	[%rd1+416], {%r105, %r106, %r107, %r108};
	st.local.v4.u32 	[%rd1+432], {%r109, %r110, %r111, %r112};
	st.local.v4.u32 	[%rd1+448], {%r113, %r114, %r115, %r116};
	st.local.v4.u32 	[%rd1+464], {%r117, %r118, %r119, %r120};
	st.local.v4.u32 	[%rd1+480], {%r121, %r122, %r123, %r124};
	st.local.v4.u32 	[%rd1+496], {%r125, %r126, %r127, %r128};
	st.local.v4.u32 	[%rd1+512], {%r129, %r130, %r131, %r132};
	st.local.v4.u32 	[%rd1+528], {%r133, %r134, %r135, %r136};
	st.local.v4.u32 	[%rd1+544], {%r137, %r138, %r139, %r140};
	st.local.v4.u32 	[%rd1+560], {%r141, %r142, %r143, %r144};
	st.local.v4.u32 	[%rd1+576], {%r145, %r146, %r147, %r148};
	st.local.v4.u32 	[%rd1+592], {%r149, %r150, %r151, %r152};
	st.local.v4.u32 	[%rd1+608], {%r153, %r154, %r155, %r156};
	st.local.v4.u32 	[%rd1+624], {%r157, %r158, %r159, %r160};
	st.local.v4.u32 	[%rd1+640], {%r161, %r162, %r163, %r164};
	st.local.v4.u32 	[%rd1+656], {%r165, %r166, %r167, %r168};
	st.local.v4.u32 	[%rd1+672], {%r169, %r170, %r171, %r172};
	st.local.v4.u32 	[%rd1+688], {%r173, %r174, %r175, %r176};
	st.local.v4.u32 	[%rd1+704], {%r177, %r178, %r179, %r180};
	st.local.v4.u32 	[%rd1+720], {%r181, %r182, %r183, %r184};
	st.local.v4.u32 	[%rd1+736], {%r185, %r186, %r187, %r188};
	st.local.v4.u32 	[%rd1+752], {%r189, %r190, %r191, %r192};
	st.local.v4.u32 	[%rd1+768], {%r193, %r194, %r195, %r196};
	st.local.v4.u32 	[%rd1+784], {%r197, %r198, %r199, %r200};
	st.local.v4.u32 	[%rd1+800], {%r201, %r202, %r203, %r204};
	st.local.v4.u32 	[%rd1+816], {%r205, %r206, %r207, %r208};
	st.local.v4.u32 	[%rd1+832], {%r209, %r210, %r211, %r212};
	st.local.v4.u32 	[%rd1+848], {%r213, %r214, %r215, %r216};
	st.local.v4.u32 	[%rd1+864], {%r217, %r218, %r219, %r220};
	st.local.v4.u32 	[%rd1+880], {%r221, %r222, %r223, %r224};
	st.local.v4.u32 	[%rd1+896], {%r225, %r226, %r227, %r228};
	st.local.v4.u32 	[%rd1+912], {%r229, %r230, %r231, %r232};
	st.local.v4.u32 	[%rd1+928], {%r233, %r234, %r235, %r236};
	st.local.v4.u32 	[%rd1+944], {%r237, %r238, %r239, %r240};
	st.local.v4.u32 	[%rd1+960], {%r241, %r242, %r243, %r244};
	st.local.v4.u32 	[%rd1+976], {%r245, %r246, %r247, %r248};
	st.local.v4.u32 	[%rd1+992], {%r249, %r250, %r251, %r252};
	st.local.v4.u32 	[%rd1+1008], {%r253, %r254, %r255, %r256};
	st.local.v4.u32 	[%rd1+1024], {%r257, %r258, %r259, %r260};
	st.local.v4.u32 	[%rd1+1040], {%r261, %r262, %r263, %r264};
	st.local.v4.u32 	[%rd1+1056], {%r265, %r266, %r267, %r268};
	st.local.v4.u32 	[%rd1+1072], {%r269, %r270, %r271, %r272};
	st.local.v4.u32 	[%rd1+1088], {%r273, %r274, %r275, %r276};
	st.local.v4.u32 	[%rd1+1104], {%r277, %r278, %r279, %r280};
	st.local.v4.u32 	[%rd1+1120], {%r281, %r282, %r283, %r284};
	st.local.v4.u32 	[%rd1+1136], {%r285, %r286, %r287, %r288};
	st.local.v4.u32 	[%rd1+1152], {%r289, %r290, %r291, %r292};
	st.local.v4.u32 	[%rd1+1168], {%r293, %r294, %r295, %r296};
	st.local.v4.u32 	[%rd1+1184], {%r297, %r298, %r299, %r300};
	st.local.v4.u32 	[%rd1+1200], {%r301, %r302, %r303, %r304};
	st.local.v4.u32 	[%rd1+1216], {%r305, %r306, %r307, %r308};
	st.local.v4.u32 	[%rd1+1232], {%r309, %r310, %r311, %r312};
	st.local.v4.u32 	[%rd1+1248], {%r313, %r314, %r315, %r316};
	st.local.v4.u32 	[%rd1+1264], {%r317, %r318, %r319, %r320};
	st.local.v4.u32 	[%rd1+1280], {%r321, %r322, %r323, %r324};
	st.local.v4.u32 	[%rd1+1296], {%r325, %r326, %r327, %r328};
	st.local.v4.u32 	[%rd1+1312], {%r329, %r330, %r331, %r332};
	st.local.v4.u32 	[%rd1+1328], {%r333, %r334, %r335, %r336};
	st.local.v4.u32 	[%rd1+1344], {%r337, %r338, %r339, %r340};
	st.local.v4.u32 	[%rd1+1360], {%r341, %r342, %r343, %r344};
	st.local.v4.u32 	[%rd1+1376], {%r345, %r346, %r347, %r348};
	st.local.v4.u32 	[%rd1+1392], {%r349, %r350, %r351, %r352};
	st.local.v4.u32 	[%rd1+1408], {%r353, %r354, %r355, %r356};
	st.local.v4.u32 	[%rd1+1424], {%r357, %r358, %r359, %r360};
	st.local.v4.u32 	[%rd1+1440], {%r361, %r362, %r363, %r364};
	st.local.v4.u32 	[%rd1+1456], {%r365, %r366, %r367, %r368};
	st.local.v4.u32 	[%rd1+1472], {%r369, %r370, %r371, %r372};
	st.local.v4.u32 	[%rd1+1488], {%r373, %r374, %r375, %r376};
	st.local.v4.u32 	[%rd1+1504], {%r377, %r378, %r379, %r380};
	st.local.v4.u32 	[%rd1+1520], {%r381, %r382, %r383, %r384};
	st.local.v4.u32 	[%rd1+1536], {%r385, %r386, %r387, %r388};
	st.local.v4.u32 	[%rd1+1552], {%r389, %r390, %r391, %r392};
	st.local.v4.u32 	[%rd1+1568], {%r393, %r394, %r395, %r396};
	st.local.v4.u32 	[%rd1+1584], {%r397, %r398, %r399, %r400};
	st.local.v4.u32 	[%rd1+1600], {%r401, %r402, %r403, %r404};
	st.local.v4.u32 	[%rd1+1616], {%r405, %r406, %r407, %r408};
	st.local.v4.u32 	[%rd1+1632], {%r409, %r410, %r411, %r412};
	st.local.v4.u32 	[%rd1+1648], {%r413, %r414, %r415, %r416};
	st.local.v4.u32 	[%rd1+1664], {%r417, %r418, %r419, %r420};
	st.local.v4.u32 	[%rd1+1680], {%r421, %r422, %r423, %r424};
	st.local.v4.u32 	[%rd1+1696], {%r425, %r426, %r427, %r428};
	st.local.v4.u32 	[%rd1+1712], {%r429, %r430, %r431, %r432};
	st.local.v4.u32 	[%rd1+1728], {%r433, %r434, %r435, %r436};
	st.local.v4.u32 	[%rd1+1744], {%r437, %r438, %r439, %r440};
	st.local.v4.u32 	[%rd1+1760], {%r441, %r442, %r443, %r444};
	st.local.v4.u32 	[%rd1+1776], {%r445, %r446, %r447, %r448};
	st.local.v4.u32 	[%rd1+1792], {%r449, %r450, %r451, %r452};
	st.local.v4.u32 	[%rd1+1808], {%r453, %r454, %r455, %r456};
	st.local.v4.u32 	[%rd1+1824], {%r457, %r458, %r459, %r460};
	st.local.v4.u32 	[%rd1+1840], {%r461, %r462, %r463, %r464};
	st.local.v4.u32 	[%rd1+1856], {%r465, %r466, %r467, %r468};
	st.local.v4.u32 	[%rd1+1872], {%r469, %r470, %r471, %r472};
	st.local.v4.u32 	[%rd1+1888], {%r473, %r474, %r475, %r476};
	st.local.v4.u32 	[%rd1+1904], {%r477, %r478, %r479, %r480};
	st.local.v4.u32 	[%rd1+1920], {%r481, %r482, %r483, %r484};
	st.local.v4.u32 	[%rd1+1936], {%r485, %r486, %r487, %r488};
	st.local.v4.u32 	[%rd1+1952], {%r489, %r490, %r491, %r492};
	st.local.v4.u32 	[%rd1+1968], {%r493, %r494, %r495, %r496};
	st.local.v4.u32 	[%rd1+1984], {%r497, %r498, %r499, %r500};
	st.local.v4.u32 	[%rd1+2000], {%r501, %r502, %r503, %r504};
	st.local.v4.u32 	[%rd1+2016], {%r505, %r506, %r507, %r508};
	st.local.v4.u32 	[%rd1+2032], {%r509, %r510, %r511, %r512};
	bra.uni 	$L__BB1_4;
$L__BB1_3:
	st.local.v4.u32 	[%rd1], {%r513, %r514, %r515, %r516};
	st.local.v4.u32 	[%rd1+16], {%r517, %r518, %r519, %r520};
	st.local.v4.u32 	[%rd1+32], {%r521, %r522, %r523, %r524};
	st.local.v4.u32 	[%rd1+48], {%r525, %r526, %r527, %r528};
	st.local.v4.u32 	[%rd1+64], {%r529, %r530, %r531, %r532};
	st.local.v4.u32 	[%rd1+80], {%r533, %r534, %r535, %r536};
	st.local.v4.u32 	[%rd1+96], {%r537, %r538, %r539, %r540};
	st.local.v4.u32 	[%rd1+112], {%r541, %r542, %r543, %r544};
	st.local.v4.u32 	[%rd1+128], {%r545, %r546, %r547, %r548};
	st.local.v4.u32 	[%rd1+144], {%r549, %r550, %r551, %r552};
	st.local.v4.u32 	[%rd1+160], {%r553, %r554, %r555, %r556};
	st.local.v4.u32 	[%rd1+176], {%r557, %r558, %r559, %r560};
	st.local.v4.u32 	[%rd1+192], {%r561, %r562, %r563, %r564};
	st.local.v4.u32 	[%rd1+208], {%r565, %r566, %r567, %r568};
	st.local.v4.u32 	[%rd1+224], {%r569, %r570, %r571, %r572};
	st.local.v4.u32 	[%rd1+240], {%r573, %r574, %r575, %r576};
	st.local.v4.u32 	[%rd1+256], {%r577, %r578, %r579, %r580};
	st.local.v4.u32 	[%rd1+272], {%r581, %r582, %r583, %r584};
	st.local.v4.u32 	[%rd1+288], {%r585, %r586, %r587, %r588};
	st.local.v4.u32 	[%rd1+304], {%r589, %r590, %r591, %r592};
	st.local.v4.u32 	[%rd1+320], {%r593, %r594, %r595, %r596};
	st.local.v4.u32 	[%rd1+336], {%r597, %r598, %r599, %r600};
	st.local.v4.u32 	[%rd1+352], {%r601, %r602, %r603, %r604};
	st.local.v4.u32 	[%rd1+368], {%r605, %r606, %r607, %r608};
	st.local.v4.u32 	[%rd1+384], {%r609, %r610, %r611, %r612};
	st.local.v4.u32 	[%rd1+400], {%r613, %r614, %r615, %r616};
	st.local.v4.u32 	[%rd1+416], {%r617, %r618, %r619, %r620};
	st.local.v4.u32 	[%rd1+432], {%r621, %r622, %r623, %r624};
	st.local.v4.u32 	[%rd1+448], {%r625, %r626, %r627, %r628};
	st.local.v4.u32 	[%rd1+464], {%r629, %r630, %r631, %r632};
	st.local.v4.u32 	[%rd1+480], {%r633, %r634, %r635, %r636};
	st.local.v4.u32 	[%rd1+496], {%r637, %r638, %r639, %r640};
	st.local.v4.u32 	[%rd1+512], {%r641, %r642, %r643, %r644};
	st.local.v4.u32 	[%rd1+528], {%r645, %r646, %r647, %r648};
	st.local.v4.u32 	[%rd1+544], {%r649, %r650, %r651, %r652};
	st.local.v4.u32 	[%rd1+560], {%r653, %r654, %r655, %r656};
	st.local.v4.u32 	[%rd1+576], {%r657, %r658, %r659, %r660};
	st.local.v4.u32 	[%rd1+592], {%r661, %r662, %r663, %r664};
	st.local.v4.u32 	[%rd1+608], {%r665, %r666, %r667, %r668};
	st.local.v4.u32 	[%rd1+624], {%r669, %r670, %r671, %r672};
	st.local.v4.u32 	[%rd1+640], {%r673, %r674, %r675, %r676};
	st.local.v4.u32 	[%rd1+656], {%r677, %r678, %r679, %r680};
	st.local.v4.u32 	[%rd1+672], {%r681, %r682, %r683, %r684};
	st.local.v4.u32 	[%rd1+688], {%r685, %r686, %r687, %r688};
	st.local.v4.u32 	[%rd1+704], {%r689, %r690, %r691, %r692};
	st.local.v4.u32 	[%rd1+720], {%r693, %r694, %r695, %r696};
	st.local.v4.u32 	[%rd1+736], {%r697, %r698, %r699, %r700};
	st.local.v4.u32 	[%rd1+752], {%r701, %r702, %r703, %r704};
	st.local.v4.u32 	[%rd1+768], {%r705, %r706, %r707, %r708};
	st.local.v4.u32 	[%rd1+784], {%r709, %r710, %r711, %r712};
	st.local.v4.u32 	[%rd1+800], {%r713, %r714, %r715, %r716};
	st.local.v4.u32 	[%rd1+816], {%r717, %r718, %r719, %r720};
	st.local.v4.u32 	[%rd1+832], {%r721, %r722, %r723, %r724};
	st.local.v4.u32 	[%rd1+848], {%r725, %r726, %r727, %r728};
	st.local.v4.u32 	[%rd1+864], {%r729, %r730, %r731, %r732};
	st.local.v4.u32 	[%rd1+880], {%r733, %r734, %r735, %r736};
	st.local.v4.u32 	[%rd1+896], {%r737, %r738, %r739, %r740};
	st.local.v4.u32 	[%rd1+912], {%r741, %r742, %r743, %r744};
	st.local.v4.u32 	[%rd1+928], {%r745, %r746, %r747, %r748};
	st.local.v4.u32 	[%rd1+944], {%r749, %r750, %r751, %r752};
	st.local.v4.u32 	[%rd1+960], {%r753, %r754, %r755, %r756};
	st.local.v4.u32 	[%rd1+976], {%r757, %r758, %r759, %r760};
	st.local.v4.u32 	[%rd1+992], {%r761, %r762, %r763, %r764};
	st.local.v4.u32 	[%rd1+1008], {%r765, %r766, %r767, %r768};
	st.local.v4.u32 	[%rd1+1024], {%r769, %r770, %r771, %r772};
	st.local.v4.u32 	[%rd1+1040], {%r773, %r774, %r775, %r776};
	st.local.v4.u32 	[%rd1+1056], {%r777, %r778, %r779, %r780};
	st.local.v4.u32 	[%rd1+1072], {%r781, %r782, %r783, %r784};
	st.local.v4.u32 	[%rd1+1088], {%r785, %r786, %r787, %r788};
	st.local.v4.u32 	[%rd1+1104], {%r789, %r790, %r791, %r792};
	st.local.v4.u32 	[%rd1+1120], {%r793, %r794, %r795, %r796};
	st.local.v4.u32 	[%rd1+1136], {%r797, %r798, %r799, %r800};
	st.local.v4.u32 	[%rd1+1152], {%r801, %r802, %r803, %r804};
	st.local.v4.u32 	[%rd1+1168], {%r805, %r806, %r807, %r808};
	st.local.v4.u32 	[%rd1+1184], {%r809, %r810, %r811, %r812};
	st.local.v4.u32 	[%rd1+1200], {%r813, %r814, %r815, %r816};
	st.local.v4.u32 	[%rd1+1216], {%r817, %r818, %r819, %r820};
	st.local.v4.u32 	[%rd1+1232], {%r821, %r822, %r823, %r824};
	st.local.v4.u32 	[%rd1+1248], {%r825, %r826, %r827, %r828};
	st.local.v4.u32 	[%rd1+1264], {%r829, %r830, %r831, %r832};
	st.local.v4.u32 	[%rd1+1280], {%r833, %r834, %r835, %r836};
	st.local.v4.u32 	[%rd1+1296], {%r837, %r838, %r839, %r840};
	st.local.v4.u32 	[%rd1+1312], {%r841, %r842, %r843, %r844};
	st.local.v4.u32 	[%rd1+1328], {%r845, %r846, %r847, %r848};
	st.local.v4.u32 	[%rd1+1344], {%r849, %r850, %r851, %r852};
	st.local.v4.u32 	[%rd1+1360], {%r853, %r854, %r855, %r856};
	st.local.v4.u32 	[%rd1+1376], {%r857, %r858, %r859, %r860};
	st.local.v4.u32 	[%rd1+1392], {%r861, %r862, %r863, %r864};
	st.local.v4.u32 	[%rd1+1408], {%r865, %r866, %r867, %r868};
	st.local.v4.u32 	[%rd1+1424], {%r869, %r870, %r871, %r872};
	st.local.v4.u32 	[%rd1+1440], {%r873, %r874, %r875, %r876};
	st.local.v4.u32 	[%rd1+1456], {%r877, %r878, %r879, %r880};
	st.local.v4.u32 	[%rd1+1472], {%r881, %r882, %r883, %r884};
	st.local.v4.u32 	[%rd1+1488], {%r885, %r886, %r887, %r888};
	st.local.v4.u32 	[%rd1+1504], {%r889, %r890, %r891, %r892};
	st.local.v4.u32 	[%rd1+1520], {%r893, %r894, %r895, %r896};
	st.local.v4.u32 	[%rd1+1536], {%r897, %r898, %r899, %r900};
	st.local.v4.u32 	[%rd1+1552], {%r901, %r902, %r903, %r904};
	st.local.v4.u32 	[%rd1+1568], {%r905, %r906, %r907, %r908};
	st.local.v4.u32 	[%rd1+1584], {%r909, %r910, %r911, %r912};
	st.local.v4.u32 	[%rd1+1600], {%r913, %r914, %r915, %r916};
	st.local.v4.u32 	[%rd1+1616], {%r917, %r918, %r919, %r920};
	st.local.v4.u32 	[%rd1+1632], {%r921, %r922, %r923, %r924};
	st.local.v4.u32 	[%rd1+1648], {%r925, %r926, %r927, %r928};
	st.local.v4.u32 	[%rd1+1664], {%r929, %r930, %r931, %r932};
	st.local.v4.u32 	[%rd1+1680], {%r933, %r934, %r935, %r936};
	st.local.v4.u32 	[%rd1+1696], {%r937, %r938, %r939, %r940};
	st.local.v4.u32 	[%rd1+1712], {%r941, %r942, %r943, %r944};
	st.local.v4.u32 	[%rd1+1728], {%r945, %r946, %r947, %r948};
	st.local.v4.u32 	[%rd1+1744], {%r949, %r950, %r951, %r952};
	st.local.v4.u32 	[%rd1+1760], {%r953, %r954, %r955, %r956};
	st.local.v4.u32 	[%rd1+1776], {%r957, %r958, %r959, %r960};
	st.local.v4.u32 	[%rd1+1792], {%r961, %r962, %r963, %r964};
	st.local.v4.u32 	[%rd1+1808], {%r965, %r966, %r967, %r968};
	st.local.v4.u32 	[%rd1+1824], {%r969, %r970, %r971, %r972};
	st.local.v4.u32 	[%rd1+1840], {%r973, %r974, %r975, %r976};
	st.local.v4.u32 	[%rd1+1856], {%r977, %r978, %r979, %r980};
	st.local.v4.u32 	[%rd1+1872], {%r981, %r982, %r983, %r984};
	st.local.v4.u32 	[%rd1+1888], {%r985, %r986, %r987, %r988};
	st.local.v4.u32 	[%rd1+1904], {%r989, %r990, %r991, %r992};
	st.local.v4.u32 	[%rd1+1920], {%r993, %r994, %r995, %r996};
	st.local.v4.u32 	[%rd1+1936], {%r997, %r998, %r999, %r1000};
	st.local.v4.u32 	[%rd1+1952], {%r1001, %r1002, %r1003, %r1004};
	st.local.v4.u32 	[%rd1+1968], {%r1005, %r1006, %r1007, %r1008};
	st.local.v4.u32 	[%rd1+1984], {%r1009, %r1010, %r1011, %r1012};
	st.local.v4.u32 	[%rd1+2000], {%r1013, %r1014, %r1015, %r1016};
	st.local.v4.u32 	[%rd1+2016], {%r1017, %r1018, %r1019, %r1020};
	st.local.v4.u32 	[%rd1+2032], {%r1021, %r1022, %r1023, %r1024};
$L__BB1_4:
	cvta.global.u64 	%rd152, %rd151;
	{ // callseq 3, 0
	.param .b64 param0;
	st.param.b64 	[param0], %rd152;
	.param .b64 param1;
	st.param.b64 	[param1], 0;
	.param .b32 retval0;
	call.uni (retval0), 
	vprintf, 
	(
	param0, 
	param1
	);
	ld.param.b32 	%r11769, [retval0];
	} // callseq 3
	mov.b32 	%r20766, 0;
	mov.u64 	%rd534, %rd2;
$L__BB1_5:
	ld.local.u32 	%r11771, [%rd534+-64];
	cvta.to.local.u64 	%rd154, %rd153;
	st.local.u32 	[%rd154], %r11771;
	cvta.global.u64 	%rd156, %rd155;
	{ // callseq 4, 0
	.param .b64 param0;
	st.param.b64 	[param0], %rd156;
	.param .b64 param1;
	st.param.b64 	[param1], %rd153;
	.param .b32 retval0;
	call.uni (retval0), 
	vprintf, 
	(
	param0, 
	param1
	);
	ld.param.b32 	%r11772, [retval0];
	} // callseq 4
	ld.local.u32 	%r11774, [%rd534+-60];
	st.local.u32 	[%rd154], %r11774;
	{ // callseq 5, 0
	.param .b64 param0;
	st.param.b64 	[param0], %rd156;
	.param .b64 param1;
	st.param.b64 	[param1], %rd153;
	.param .b32 retval0;
	call.uni (retval0), 
	vprintf, 
	(
	param0, 
	param1
	);
	ld.param.b32 	%r11775, [retval0];
	} // callseq 5
	ld.local.u32 	%r11777, [%rd534+-56];
	st.local.u32 	[%rd154], %r11777;
	{ // callseq 6, 0
	.param .b64 param0;
	st.param.b64 	[param0], %rd156;
	.param .b64 param1;
	st.param.b64 	[param1], %rd153;
	.param .b32 retval0;
	call.uni (retval0), 
	vprintf, 
	(
	param0, 
	param1
	);
	ld.param.b32 	%r11778, [retval0];
	} // callseq 6
	ld.local.u32 	%r11780, [%rd534+-52];
	st.local.u32 	[%rd154], %r11780;
	{ // callseq 7, 0
	.param .b64 param0;
	st.param.b64 	[param0], %rd156;
	.param .b64 param1;
	st.param.b64 	[param1], %rd153;
	.param .b32 retval0;
	call.uni (retval0), 
	vprintf, 
	(
	param0, 
	param1
	);
	ld.param.b32 	%r11781, [retval0];
	} // callseq 7
	ld.local.u32 	%r11783, [%rd534+-48];
	st.local.u32 	[%rd154], %r11783;
	{ // callseq 8, 0
	.param .b64 param0;
	st.param.b64 	[param0], %rd156;
	.param .b64 param1;
	st.param.b64 	[param1], %rd153;
	.param .b32 retval0;
	call.uni (retval0), 
	vprintf, 
	(
	param0, 
	param1
	);
	ld.param.b32 	%r11784, [retval0];
	} // callseq 8
	ld.local.u32 	%r11786, [%rd534+-44];
	st.local.u32 	[%rd154], %r11786;
	{ // callseq 9, 0
	.param .b64 param0;
	st.param.b64 	[param0], %rd156;
	.param .b64 param1;
	st.param.b64 	[param1], %rd153;
	.param .b32 retval0;
	call.uni (retval0), 
	vprintf, 
	(
	param0, 
	param1
	);
	ld.param.b32 	%r11787, [retval0];
	} // callseq 9
	ld.local.u32 	%r11789, [%rd534+-40];
	st.local.u32 	[%rd154], %r11789;
	{ // callseq 10, 0
	.param .b64 param0;
	st.param.b64 	[param0], %rd156;
	.param .b64 param1;
	st.param.b64 	[param1], %rd153;
	.param .b32 retval0;
	call.uni (retval0), 
	vprintf, 
	(
	param0, 
	param1
	);
	ld.param.b32 	%r11790, [retval0];
	} // callseq 10
	ld.local.u32 	%r11792, [%rd534+-36];
	st.local.u32 	[%rd154], %r11792;
	{ // callseq 11, 0
	.param .b64 param0;
	st.param.b64 	[param0], %rd156;
	.param .b64 param1;
	st.param.b64 	[param1], %rd153;
	.param .b32 retval0;
	call.uni (retval0), 
	vprintf, 
	(
	param0, 
	param1
	);
	ld.param.b32 	%r11793, [retval0];
	} // callseq 11
	ld.local.u32 	%r11795, [%rd534+-32];
	st.local.u32 	[%rd154], %r11795;
	{ // callseq 12, 0
	.param .b64 param0;
	st.param.b64 	[param0], %rd156;
	.param .b64 param1;
	st.param.b64 	[param1], %rd153;
	.param .b32 retval0;
	call.uni (retval0), 
	vprintf, 
	(
	param0, 
	param1
	);
	ld.param.b32 	%r11796, [retval0];
	} // callseq 12
	ld.local.u32 	%r11798, [%rd534+-28];
	st.local.u32 	[%rd154], %r11798;
	{ // callseq 13, 0
	.param .b64 param0;
	st.param.b64 	[param0], %rd156;
	.param .b64 param1;
	st.param.b64 	[param1], %rd153;
	.param .b32 retval0;
	call.uni (retval0), 
	vprintf, 
	(
	param0, 
	param1
	);
	ld.param.b32 	%r11799, [retval0];
	} // callseq 13
	ld.local.u32 	%r11801, [%rd534+-24];
	st.local.u32 	[%rd154], %r11801;
	{ // callseq 14, 0
	.param .b64 param0;
	st.param.b64 	[param0], %rd156;
	.param .b64 param1;
	st.param.b64 	[param1], %rd153;
	.param .b32 retval0;
	call.uni (retval0), 
	vprintf, 
	(
	param0, 
	param1
	);
	ld.param.b32 	%r11802, [retval0];
	} // callseq 14
	ld.local.u32 	%r11804, [%rd534+-20];
	st.local.u32 	[%rd154], %r11804;
	{ // callseq 15, 0
	.param .b64 param0;
	st.param.b64 	[param0], %rd156;
	.param .b64 param1;
	st.param.b64 	[param1], %rd153;
	.param .b32 retval0;
	call.uni (retval0), 
	vprintf, 
	(
	param0, 
	param1
	);
	ld.param.b32 	%r11805, [retval0];
	} // callseq 15
	ld.local.u32 	%r11807, [%rd534+-16];
	st.local.u32 	[%rd154], %r11807;
	{ // callseq 16, 0
	.param .b64 param0;
	st.param.b64 	[param0], %rd156;
	.param .b64 param1;
	st.param.b64 	[param1], %rd153;
	.param .b32 retval0;
	call.uni (retval0), 
	vprintf, 
	(
	param0, 
	param1
	);
	ld.param.b32 	%r11808, [retval0];
	} // callseq 16
	ld.local.u32 	%r11810, [%rd534+-12];
	st.local.u32 	[%rd154], %r11810;
	{ // callseq 17, 0
	.param .b64 param0;
	st.param.b64 	[param0], %rd156;
	.param .b64 param1;
	st.param.b64 	[param1], %rd153;
	.param .b32 retval0;
	call.uni (retval0), 
	vprintf, 
	(
	param0, 
	param1
	);
	ld.param.b32 	%r11811, [retval0];
	} // callseq 17
	ld.local.u32 	%r11813, [%rd534+-8];
	st.local.u32 	[%rd154], %r11813;
	{ // callseq 18, 0
	.param .b64 param0;
	st.param.b64 	[param0], %rd156;
	.param .b64 param1;
	st.param.b64 	[param1], %rd153;
	.param .b32 retval0;
	call.uni (retval0), 
	vprintf, 
	(
	param0, 
	param1
	);
	ld.param.b32 	%r11814, [retval0];
	} // callseq 18
	ld.local.u32 	%r11816, [%rd534+-4];
	st.local.u32 	[%rd154], %r11816;
	{ // callseq 19, 0
	.param .b64 param0;
	st.param.b64 	[param0], %rd156;
	.param .b64 param1;
	st.param.b64 	[param1], %rd153;
	.param .b32 retval0;
	call.uni (retval0), 
	vprintf, 
	(
	param0, 
	param1
	);
	ld.param.b32 	%r11817, [retval0];
	} // callseq 19
	ld.local.u32 	%r11819, [%rd534];
	st.local.u32 	[%rd154], %r11819;
	{ // callseq 20, 0
	.param .b64 param0;
	st.param.b64 	[param0], %rd156;
	.param .b64 param1;
	st.param.b64 	[param1], %rd153;
	.param .b32 retval0;
	call.uni (retval0), 
	vprintf, 
	(
	param0, 
	param1
	);
	ld.param.b32 	%r11820, [retval0];
	} // callseq 20
	ld.local.u32 	%r11822, [%rd534+4];
	st.local.u32 	[%rd154], %r11822;
	{ // callseq 21, 0
	.param .b64 param0;
	st.param.b64 	[param0], %rd156;
	.param .b64 param1;
	st.param.b64 	[param1], %rd153;
	.param .b32 retval0;
	call.uni (retval0), 
	vprintf, 
	(
	param0, 
	param1
	);
	ld.param.b32 	%r11823, [retval0];
	} // callseq 21
	ld.local.u32 	%r11825, [%rd534+8];
	st.local.u32 	[%rd154], %r11825;
	{ // callseq 22, 0
	.param .b64 param0;
	st.param.b64 	[param0], %rd156;
	.param .b64 param1;
	st.param.b64 	[param1], %rd153;
	.param .b32 retval0;
	call.uni (retval0), 
	vprintf, 
	(
	param0, 
	param1
	);
	ld.param.b32 	%r11826, [retval0];
	} // callseq 22
	ld.local.u32 	%r11828, [%rd534+12];
	st.local.u32 	[%rd154], %r11828;
	{ // callseq 23, 0
	.param .b64 param0;
	st.param.b64 	[param0], %rd156;
	.param .b64 param1;
	st.param.b64 	[param1], %rd153;
	.param .b32 retval0;
	call.uni (retval0), 
	vprintf, 
	(
	param0, 
	param1
	);
	ld.param.b32 	%r11829, [retval0];
	} // callseq 23
	ld.local.u32 	%r11831, [%rd534+16];
	st.local.u32 	[%rd154], %r11831;
	{ // callseq 24, 0
	.param .b64 param0;
	st.param.b64 	[param0], %rd156;
	.param .b64 param1;
	st.param.b64 	[param1], %rd153;
	.param .b32 retval0;
	call.uni (retval0), 
	vprintf, 
	(
	param0, 
	param1
	);
	ld.param.b32 	%r11832, [retval0];
	} // callseq 24
	ld.local.u32 	%r11834, [%rd534+20];
	st.local.u32 	[%rd154], %r11834;
	{ // callseq 25, 0
	.param .b64 param0;
	st.param.b64 	[param0], %rd156;
	.param .b64 param1;
	st.param.b64 	[param1], %rd153;
	.param .b32 retval0;
	call.uni (retval0), 
	vprintf, 
	(
	param0, 
	param1
	);
	ld.param.b32 	%r11835, [retval0];
	} // callseq 25
	ld.local.u32 	%r11837, [%rd534+24];
	st.local.u32 	[%rd154], %r11837;
	{ // callseq 26, 0
	.param .b64 param0;
	st.param.b64 	[param0], %rd156;
	.param .b64 param1;
	st.param.b64 	[param1], %rd153;
	.param .b32 retval0;
	call.uni (retval0), 
	vprintf, 
	(
	param0, 
	param1
	);
	ld.param.b32 	%r11838, [retval0];
	} // callseq 26
	ld.local.u32 	%r11840, [%rd534+28];
	st.local.u32 	[%rd154], %r11840;
	{ // callseq 27, 0
	.param .b64 param0;
	st.param.b64 	[param0], %rd156;
	.param .b64 param1;
	st.param.b64 	[param1], %rd153;
	.param .b32 retval0;
	call.uni (retval0), 
	vprintf, 
	(
	param0, 
	param1
	);
	ld.param.b32 	%r11841, [retval0];
	} // callseq 27
	ld.local.u32 	%r11843, [%rd534+32];
	st.local.u32 	[%rd154], %r11843;
	{ // callseq 28, 0
	.param .b64 param0;
	st.param.b64 	[param0], %rd156;
	.param .b64 param1;
	st.param.b64 	[param1], %rd153;
	.param .b32 retval0;
	call.uni (retval0), 
	vprintf, 
	(
	param0, 
	param1
	);
	ld.param.b32 	%r11844, [retval0];
	} // callseq 28
	ld.local.u32 	%r11846, [%rd534+36];
	st.local.u32 	[%rd154], %r11846;
	{ // callseq 29, 0
	.param .b64 param0;
	st.param.b64 	[param0], %rd156;
	.param .b64 param1;
	st.param.b64 	[param1], %rd153;
	.param .b32 retval0;
	call.uni (retval0), 
	vprintf, 
	(
	param0, 
	param1
	);
	ld.param.b32 	%r11847, [retval0];
	} // callseq 29
	ld.local.u32 	%r11849, [%rd534+40];
	st.local.u32 	[%rd154], %r11849;
	{ // callseq 30, 0
	.param .b64 param0;
	st.param.b64 	[param0], %rd156;
	.param .b64 param1;
	st.param.b64 	[param1], %rd153;
	.param .b32 retval0;
	call.uni (retval0), 
	vprintf, 
	(
	param0, 
	param1
	);
	ld.param.b32 	%r11850, [retval0];
	} // callseq 30
	ld.local.u32 	%r11852, [%rd534+44];
	st.local.u32 	[%rd154], %r11852;
	{ // callseq 31, 0
	.param .b64 param0;
	st.param.b64 	[param0], %rd156;
	.param .b64 param1;
	st.param.b64 	[param1], %rd153;
	.param .b32 retval0;
	call.uni (retval0), 
	vprintf, 
	(
	param0, 
	param1
	);
	ld.param.b32 	%r11853, [retval0];
	} // callseq 31
	ld.local.u32 	%r11855, [%rd534+48];
	st.local.u32 	[%rd154], %r11855;
	{ // callseq 32, 0
	.param .b64 param0;
	st.param.b64 	[param0], %rd156;
	.param .b64 param1;
	st.param.b64 	[param1], %rd153;
	.param .b32 retval0;
	call.uni (retval0), 
	vprintf, 
	(
	param0, 
	param1
	);
	ld.param.b32 	%r11856, [retval0];
	} // callseq 32
	ld.local.u32 	%r11858, [%rd534+52];
	st.local.u32 	[%rd154], %r11858;
	{ // callseq 33, 0
	.param .b64 param0;
	st.param.b64 	[param0], %rd156;
	.param .b64 param1;
	st.param.b64 	[param1], %rd153;
	.param .b32 retval0;
	call.uni (retval0), 
	vprintf, 
	(
	param0, 
	param1
	);
	ld.param.b32 	%r11859, [retval0];
	} // callseq 33
	ld.local.u32 	%r11861, [%rd534+56];
	st.local.u32 	[%rd154], %r11861;
	{ // callseq 34, 0
	.param .b64 param0;
	st.param.b64 	[param0], %rd156;
	.param .b64 param1;
	st.param.b64 	[param1], %rd153;
	.param .b32 retval0;
	call.uni (retval0), 
	vprintf, 
	(
	param0, 
	param1
	);
	ld.param.b32 	%r11862, [retval0];
	} // callseq 34
	ld.local.u32 	%r11864, [%rd534+60];
	st.local.u32 	[%rd154], %r11864;
	{ // callseq 35, 0
	.param .b64 param0;
	st.param.b64 	[param0], %rd156;
	.param .b64 param1;
	st.param.b64 	[param1], %rd153;
	.param .b32 retval0;
	call.uni (retval0), 
	vprintf, 
	(
	param0, 
	param1
	);
	ld.param.b32 	%r11865, [retval0];
	} // callseq 35
	mov.u64 	%rd157, $str$2;
	cvta.global.u64 	%rd158, %rd157;
	{ // callseq 36, 0
	.param .b64 param0;
	st.param.b64 	[param0], %rd158;
	.param .b64 param1;
	st.param.b64 	[param1], 0;
	.param .b32 retval0;
	call.uni (retval0), 
	vprintf, 
	(
	param0, 
	param1
	);
	ld.param.b32 	%r11867, [retval0];
	} // callseq 36
	add.s32 	%r20766, %r20766, 1;
	add.s64 	%rd534, %rd534, 128;
	setp.ne.s32 	%p2, %r20766, 64;
	@%p2 bra 	$L__BB1_5;
	mov.u64 	%rd159, $str$2;
	cvta.global.u64 	%rd160, %rd159;
	{ // callseq 37, 0
	.param .b64 param0;
	st.param.b64 	[param0], %rd160;
	.param .b64 param1;
	st.param.b64 	[param1], 0;
	.param .b32 retval0;
	call.uni (retval0), 
	vprintf, 
	(
	param0, 
	param1
	);
	ld.param.b32 	%r11870, [retval0];
	} // callseq 37
	mov.b32 	%r20767, 16;
$L__BB1_7:
	mov.b64 	%rd535, 0;
	{ // callseq 38, 0
	.param .b64 param0;
	st.param.b64 	[param0], 128;
	.param .b64 retval0;
	call.uni (retval0), 
	malloc, 
	(
	param0
	);
	ld.param.b64 	%rd162, [retval0];
	} // callseq 38
$L__BB1_8:
	mul.wide.u32 	%rd163, %r20767, 128;
	add.s64 	%rd164, %rd1, %rd163;
	add.s64 	%rd165, %rd164, %rd535;
	ld.local.u8 	%rs1, [%rd165+-1920];
	add.s64 	%rd166, %rd162, %rd535;
	st.u8 	[%rd166], %rs1;
	add.s64 	%rd7, %rd535, 1;
	setp.lt.u64 	%p3, %rd535, 127;
	mov.u64 	%rd535, %rd7;
	@%p3 bra 	$L__BB1_8;
	mov.b32 	%r20769, 0;
	mov.b32 	%r20768, 31;
	mov.u32 	%r20770, %r20769;
$L__BB1_10:
	max.u32 	%r1288, %r20768, 1;
	setp.eq.s32 	%p4, %r20770, 31;
	mov.b32 	%r20775, 1;
	@%p4 bra 	$L__BB1_19;
	and.b32  	%r1289, %r1288, 3;
	setp.lt.u32 	%p5, %r20768, 4;
	mov.b32 	%r20774, 2;
	@%p5 bra 	$L__BB1_15;
	and.b32  	%r1290, %r1288, -4;
	mov.b32 	%r20772, 0;
	mov.b32 	%r20771, 1;
$L__BB1_13:
	mov.u32 	%r1291, %r20771;
	shl.b32 	%r20771, %r1291, 4;
	add.s32 	%r20772, %r20772, 4;
	setp.ne.s32 	%p6, %r20772, %r1290;
	@%p6 bra 	$L__BB1_13;
	shl.b32 	%r20775, %r1291, 4;
	shl.b32 	%r20774, %r1291, 5;
$L__BB1_15:
	setp.eq.s32 	%p7, %r1289, 0;
	@%p7 bra 	$L__BB1_19;
	setp.eq.s32 	%p8, %r1289, 1;
	@%p8 bra 	$L__BB1_18;
	setp.eq.s32 	%p9, %r1289, 2;
	selp.b32 	%r11879, 1, 2, %p9;
	shl.b32 	%r20775, %r20774, %r11879;
	bra.uni 	$L__BB1_19;
$L__BB1_18:
	mov.u32 	%r20775, %r20774;
$L__BB1_19:
	mul.wide.u32 	%rd167, %r20770, 4;
	add.s64 	%rd168, %rd162, %rd167;
	ld.u32 	%r11880, [%rd168];
	mad.lo.s32 	%r20769, %r11880, %r20775, %r20769;
	add.s32 	%r20770, %r20770, 1;
	add.s32 	%r20768, %r20768, -1;
	setp.ne.s32 	%p10, %r20770, 32;
	@%p10 bra 	$L__BB1_10;
	mov.b64 	%rd536, 0;
	{ // callseq 39, 0
	.param .b64 param0;
	st.param.b64 	[param0], 128;
	.param .b64 retval0;
	call.uni (retval0), 
	malloc, 
	(
	param0
	);
	ld.param.b64 	%rd170, [retval0];
	} // callseq 39
$L__BB1_21:
	shl.b64 	%rd171, %rd536, 2;
	add.s64 	%rd172, %rd170, %rd171;
	mov.b32 	%r11881, 0;
	st.u32 	[%rd172], %r11881;
	add.s64 	%rd10, %rd536, 1;
	setp.lt.u64 	%p11, %rd536, 31;
	mov.u64 	%rd536, %rd10;
	@%p11 bra 	$L__BB1_21;
	setp.eq.s32 	%p12, %r20769, 0;
	@%p12 bra 	$L__BB1_25;
	shf.l.wrap.b32 	%r20777, %r20769, %r20769, 25;
	mov.b32 	%r20776, 31;
$L__BB1_24:
	and.b32  	%r11883, %r20777, 1;
	mul.wide.s32 	%rd173, %r20776, 4;
	add.s64 	%rd174, %rd170, %rd173;
	st.u32 	[%rd174], %r11883;
	shr.u32 	%r1307, %r20777, 1;
	add.s32 	%r20776, %r20776, -1;
	setp.gt.u32 	%p13, %r20777, 1;
	mov.u32 	%r20777, %r1307;
	@%p13 bra 	$L__BB1_24;
$L__BB1_25:
	mov.b64 	%rd537, 0;
	{ // callseq 40, 0
	.param .b64 param0;
	st.param.b64 	[param0], 128;
	.param .b64 retval0;
	call.uni (retval0), 
	malloc, 
	(
	param0
	);
	ld.param.b64 	%rd176, [retval0];
	} // callseq 40
$L__BB1_26:
	mul.wide.u32 	%rd177, %r20767, 128;
	add.s64 	%rd178, %rd1, %rd177;
	add.s64 	%rd179, %rd178, %rd537;
	ld.local.u8 	%rs2, [%rd179+-1920];
	add.s64 	%rd180, %rd176, %rd537;
	st.u8 	[%rd180], %rs2;
	add.s64 	%rd13, %rd537, 1;
	setp.lt.u64 	%p14, %rd537, 127;
	mov.u64 	%rd537, %rd13;
	@%p14 bra 	$L__BB1_26;
	mov.b32 	%r20779, 0;
	mov.b32 	%r20778, 31;
	mov.u32 	%r20780, %r20779;
$L__BB1_28:
	max.u32 	%r1312, %r20778, 1;
	setp.eq.s32 	%p15, %r20780, 31;
	mov.b32 	%r20785, 1;
	@%p15 bra 	$L__BB1_37;
	and.b32  	%r1313, %r1312, 3;
	setp.lt.u32 	%p16, %r20778, 4;
	mov.b32 	%r20784, 2;
	@%p16 bra 	$L__BB1_33;
	and.b32  	%r1314, %r1312, -4;
	mov.b32 	%r20782, 0;
	mov.b32 	%r20781, 1;
$L__BB1_31:
	mov.u32 	%r1315, %r20781;
	shl.b32 	%r20781, %r1315, 4;
	add.s32 	%r20782, %r20782, 4;
	setp.ne.s32 	%p17, %r20782, %r1314;
	@%p17 bra 	$L__BB1_31;
	shl.b32 	%r20785, %r1315, 4;
	shl.b32 	%r20784, %r1315, 5;
$L__BB1_33:
	setp.eq.s32 	%p18, %r1313, 0;
	@%p18 bra 	$L__BB1_37;
	setp.eq.s32 	%p19, %r1313, 1;
	@%p19 bra 	$L__BB1_36;
	setp.eq.s32 	%p20, %r1313, 2;
	selp.b32 	%r11891, 1, 2, %p20;
	shl.b32 	%r20785, %r20784, %r11891;
	bra.uni 	$L__BB1_37;
$L__BB1_36:
	mov.u32 	%r20785, %r20784;
$L__BB1_37:
	mul.wide.u32 	%rd181, %r20780, 4;
	add.s64 	%rd182, %rd176, %rd181;
	ld.u32 	%r11892, [%rd182];
	mad.lo.s32 	%r20779, %r11892, %r20785, %r20779;
	add.s32 	%r20780, %r20780, 1;
	add.s32 	%r20778, %r20778, -1;
	setp.ne.s32 	%p21, %r20780, 32;
	@%p21 bra 	$L__BB1_28;
	mov.b64 	%rd538, 0;
	{ // callseq 41, 0
	.param .b64 param0;
	st.param.b64 	[param0], 128;
	.param .b64 retval0;
	call.uni (retval0), 
	malloc, 
	(
	param0
	);
	ld.param.b64 	%rd184, [retval0];
	} // callseq 41
$L__BB1_39:
	shl.b64 	%rd185, %rd538, 2;
	add.s64 	%rd186, %rd184, %rd185;
	mov.b32 	%r11893, 0;
	st.u32 	[%rd186], %r11893;
	add.s64 	%rd16, %rd538, 1;
	setp.lt.u64 	%p22, %rd538, 31;
	mov.u64 	%rd538, %rd16;
	@%p22 bra 	$L__BB1_39;
	setp.eq.s32 	%p23, %r20779, 0;
	@%p23 bra 	$L__BB1_43;
	shf.l.wrap.b32 	%r20787, %r20779, %r20779, 14;
	mov.b32 	%r20786, 31;
$L__BB1_42:
	and.b32  	%r11895, %r20787, 1;
	mul.wide.s32 	%rd187, %r20786, 4;
	add.s64 	%rd188, %rd184, %rd187;
	st.u32 	[%rd188], %r11895;
	shr.u32 	%r1331, %r20787, 1;
	add.s32 	%r20786, %r20786, -1;
	setp.gt.u32 	%p24, %r20787, 1;
	mov.u32 	%r20787, %r1331;
	@%p24 bra 	$L__BB1_42;
$L__BB1_43:
	mov.b64 	%rd539, 0;
	{ // callseq 42, 0
	.param .b64 param0;
	st.param.b64 	[param0], 128;
	.param .b64 retval0;
	call.uni (retval0), 
	malloc, 
	(
	param0
	);
	ld.param.b64 	%rd190, [retval0];
	} // callseq 42
$L__BB1_44:
	shl.b64 	%rd191, %rd539, 2;
	add.s64 	%rd192, %rd190, %rd191;
	mov.b32 	%r11896, 0;
	st.u32 	[%rd192], %r11896;
	add.s64 	%rd19, %rd539, 1;
	setp.lt.u64 	%p25, %rd539, 31;
	mov.u64 	%rd539, %rd19;
	@%p25 bra 	$L__BB1_44;
	ld.u32 	%r11897, [%rd170];
	ld.u32 	%r11898, [%rd184];
	xor.b32  	%r11899, %r11898, %r11897;
	st.u32 	[%rd190], %r11899;
	ld.u32 	%r11900, [%rd170+4];
	ld.u32 	%r11901, [%rd184+4];
	xor.b32  	%r11902, %r11901, %r11900;
	st.u32 	[%rd190+4], %r11902;
	ld.u32 	%r11903, [%rd170+8];
	ld.u32 	%r11904, [%rd184+8];
	xor.b32  	%r11905, %r11904, %r11903;
	st.u32 	[%rd190+8], %r11905;
	ld.u32 	%r11906, [%rd170+12];
	ld.u32 	%r11907, [%rd184+12];
	xor.b32  	%r11908, %r11907, %r11906;
	st.u32 	[%rd190+12], %r11908;
	ld.u32 	%r11909, [%rd170+16];
	ld.u32 	%r11910, [%rd184+16];
	xor.b32  	%r11911, %r11910, %r11909;
	st.u32 	[%rd190+16], %r11911;
	ld.u32 	%r11912, [%rd170+20];
	ld.u32 	%r11913, [%rd184+20];
	xor.b32  	%r11914, %r11913, %r11912;
	st.u32 	[%rd190+20], %r11914;
	ld.u32 	%r11915, [%rd170+24];
	ld.u32 	%r11916, [%rd184+24];
	xor.b32  	%r11917, %r11916, %r11915;
	st.u32 	[%rd190+24], %r11917;
	ld.u32 	%r11918, [%rd170+28];
	ld.u32 	%r11919, [%rd184+28];
	xor.b32  	%r11920, %r11919, %r11918;
	st.u32 	[%rd190+28], %r11920;
	ld.u32 	%r11921, [%rd170+32];
	ld.u32 	%r11922, [%rd184+32];
	xor.b32  	%r11923, %r11922, %r11921;
	st.u32 	[%rd190+32], %r11923;
	ld.u32 	%r11924, [%rd170+36];
	ld.u32 	%r11925, [%rd184+36];
	xor.b32  	%r11926, %r11925, %r11924;
	st.u32 	[%rd190+36], %r11926;
	ld.u32 	%r11927, [%rd170+40];
	ld.u32 	%r11928, [%rd184+40];
	xor.b32  	%r11929, %r11928, %r11927;
	st.u32 	[%rd190+40], %r11929;
	ld.u32 	%r11930, [%rd170+44];
	ld.u32 	%r11931, [%rd184+44];
	xor.b32  	%r11932, %r11931, %r11930;
	st.u32 	[%rd190+44], %r11932;
	ld.u32 	%r11933, [%rd170+48];
	ld.u32 	%r11934, [%rd184+48];
	xor.b32  	%r11935, %r11934, %r11933;
	st.u32 	[%rd190+48], %r11935;
	ld.u32 	%r11936, [%rd170+52];
	ld.u32 	%r11937, [%rd184+52];
	xor.b32  	%r11938, %r11937, %r11936;
	st.u32 	[%rd190+52], %r11938;
	ld.u32 	%r11939, [%rd170+56];
	ld.u32 	%r11940, [%rd184+56];
	xor.b32  	%r11941, %r11940, %r11939;
	st.u32 	[%rd190+56], %r11941;
	ld.u32 	%r11942, [%rd170+60];
	ld.u32 	%r11943, [%rd184+60];
	xor.b32  	%r11944, %r11943, %r11942;
	st.u32 	[%rd190+60], %r11944;
	ld.u32 	%r11945, [%rd170+64];
	ld.u32 	%r11946, [%rd184+64];
	xor.b32  	%r11947, %r11946, %r11945;
	st.u32 	[%rd190+64], %r11947;
	ld.u32 	%r11948, [%rd170+68];
	ld.u32 	%r11949, [%rd184+68];
	xor.b32  	%r11950, %r11949, %r11948;
	st.u32 	[%rd190+68], %r11950;
	ld.u32 	%r11951, [%rd170+72];
	ld.u32 	%r11952, [%rd184+72];
	xor.b32  	%r11953, %r11952, %r11951;
	st.u32 	[%rd190+72], %r11953;
	ld.u32 	%r11954, [%rd170+76];
	ld.u32 	%r11955, [%rd184+76];
	xor.b32  	%r11956, %r11955, %r11954;
	st.u32 	[%rd190+76], %r11956;
	ld.u32 	%r11957, [%rd170+80];
	ld.u32 	%r11958, [%rd184+80];
	xor.b32  	%r11959, %r11958, %r11957;
	st.u32 	[%rd190+80], %r11959;
	ld.u32 	%r11960, [%rd170+84];
	ld.u32 	%r11961, [%rd184+84];
	xor.b32  	%r11962, %r11961, %r11960;
	st.u32 	[%rd190+84], %r11962;
	ld.u32 	%r11963, [%rd170+88];
	ld.u32 	%r11964, [%rd184+88];
	xor.b32  	%r11965, %r11964, %r11963;
	st.u32 	[%rd190+88], %r11965;
	ld.u32 	%r11966, [%rd170+92];
	ld.u32 	%r11967, [%rd184+92];
	xor.b32  	%r11968, %r11967, %r11966;
	st.u32 	[%rd190+92], %r11968;
	ld.u32 	%r11969, [%rd170+96];
	ld.u32 	%r11970, [%rd184+96];
	xor.b32  	%r11971, %r11970, %r11969;
	st.u32 	[%rd190+96], %r11971;
	ld.u32 	%r11972, [%rd170+100];
	ld.u32 	%r11973, [%rd184+100];
	xor.b32  	%r11974, %r11973, %r11972;
	st.u32 	[%rd190+100], %r11974;
	ld.u32 	%r11975, [%rd170+104];
	ld.u32 	%r11976, [%rd184+104];
	xor.b32  	%r11977, %r11976, %r11975;
	st.u32 	[%rd190+104], %r11977;
	ld.u32 	%r11978, [%rd170+108];
	ld.u32 	%r11979, [%rd184+108];
	xor.b32  	%r11980, %r11979, %r11978;
	st.u32 	[%rd190+108], %r11980;
	ld.u32 	%r11981, [%rd170+112];
	ld.u32 	%r11982, [%rd184+112];
	xor.b32  	%r11983, %r11982, %r11981;
	st.u32 	[%rd190+112], %r11983;
	ld.u32 	%r11984, [%rd170+116];
	ld.u32 	%r11985, [%rd184+116];
	xor.b32  	%r11986, %r11985, %r11984;
	st.u32 	[%rd190+116], %r11986;
	ld.u32 	%r11987, [%rd170+120];
	ld.u32 	%r11988, [%rd184+120];
	xor.b32  	%r11989, %r11988, %r11987;
	st.u32 	[%rd190+120], %r11989;
	ld.u32 	%r11990, [%rd170+124];
	ld.u32 	%r11991, [%rd184+124];
	xor.b32  	%r11992, %r11991, %r11990;
	st.u32 	[%rd190+124], %r11992;
	mov.b64 	%rd540, 0;
	{ // callseq 43, 0
	.param .b64 param0;
	st.param.b64 	[param0], 128;
	.param .b64 retval0;
	call.uni (retval0), 
	malloc, 
	(
	param0
	);
	ld.param.b64 	%rd194, [retval0];
	} // callseq 43
$L__BB1_46:
	mul.wide.u32 	%rd195, %r20767, 128;
	add.s64 	%rd196, %rd1, %rd195;
	add.s64 	%rd197, %rd196, %rd540;
	ld.local.u8 	%rs3, [%rd197+-1920];
	add.s64 	%rd198, %rd194, %rd540;
	st.u8 	[%rd198], %rs3;
	add.s64 	%rd22, %rd540, 1;
	setp.lt.u64 	%p26, %rd540, 127;
	mov.u64 	%rd540, %rd22;
	@%p26 bra 	$L__BB1_46;
	mov.b32 	%r20789, 0;
	mov.b32 	%r20788, 31;
	mov.u32 	%r20790, %r20789;
$L__BB1_48:
	max.u32 	%r1336, %r20788, 1;
	setp.eq.s32 	%p27, %r20790, 31;
	mov.b32 	%r20795, 1;
	@%p27 bra 	$L__BB1_57;
	and.b32  	%r1337, %r1336, 3;
	setp.lt.u32 	%p28, %r20788, 4;
	mov.b32 	%r20794, 2;
	@%p28 bra 	$L__BB1_53;
	and.b32  	%r1338, %r1336, -4;
	mov.b32 	%r20792, 0;
	mov.b32 	%r20791, 1;
$L__BB1_51:
	mov.u32 	%r1339, %r20791;
	shl.b32 	%r20791, %r1339, 4;
	add.s32 	%r20792, %r20792, 4;
	setp.ne.s32 	%p29, %r20792, %r1338;
	@%p29 bra 	$L__BB1_51;
	shl.b32 	%r20795, %r1339, 4;
	shl.b32 	%r20794, %r1339, 5;
$L__BB1_53:
	setp.eq.s32 	%p30, %r1337, 0;
	@%p30 bra 	$L__BB1_57;
	setp.eq.s32 	%p31, %r1337, 1;
	@%p31 bra 	$L__BB1_56;
	setp.eq.s32 	%p32, %r1337, 2;
	selp.b32 	%r12000, 1, 2, %p32;
	shl.b32 	%r20795, %r20794, %r12000;
	bra.uni 	$L__BB1_57;
$L__BB1_56:
	mov.u32 	%r20795, %r20794;
$L__BB1_57:
	mul.wide.u32 	%rd199, %r20790, 4;
	add.s64 	%rd200, %rd194, %rd199;
	ld.u32 	%r12001, [%rd200];
	mad.lo.s32 	%r20789, %r12001, %r20795, %r20789;
	add.s32 	%r20790, %r20790, 1;
	add.s32 	%r20788, %r20788, -1;
	setp.ne.s32 	%p33, %r20790, 32;
	@%p33 bra 	$L__BB1_48;
	mov.b64 	%rd541, 0;
	{ // callseq 44, 0
	.param .b64 param0;
	st.param.b64 	[param0], 128;
	.param .b64 retval0;
	call.uni (retval0), 
	malloc, 
	(
	param0
	);
	ld.param.b64 	%rd202, [retval0];
	} // callseq 44
$L__BB1_59:
	shl.b64 	%rd203, %rd541, 2;
	add.s64 	%rd204, %rd202, %rd203;
	mov.b32 	%r12002, 0;
	st.u32 	[%rd204], %r12002;
	add.s64 	%rd25, %rd541, 1;
	setp.lt.u64 	%p34, %rd541, 31;
	mov.u64 	%rd541, %rd25;
	@%p34 bra 	$L__BB1_59;
	setp.lt.u32 	%p35, %r20789, 8;
	@%p35 bra 	$L__BB1_63;
	shr.u32 	%r20797, %r20789, 3;
	mov.b32 	%r20796, 31;
$L__BB1_62:
	and.b32  	%r12004, %r20797, 1;
	mul.wide.s32 	%rd205, %r20796, 4;
	add.s64 	%rd206, %rd202, %rd205;
	st.u32 	[%rd206], %r12004;
	shr.u32 	%r1355, %r20797, 1;
	add.s32 	%r20796, %r20796, -1;
	setp.gt.u32 	%p36, %r20797, 1;
	mov.u32 	%r20797, %r1355;
	@%p36 bra 	$L__BB1_62;
$L__BB1_63:
	mov.b64 	%rd542, 0;
	{ // callseq 45, 0
	.param .b64 param0;
	st.param.b64 	[param0], 128;
	.param .b64 retval0;
	call.uni (retval0), 
	malloc, 
	(
	param0
	);
	ld.param.b64 	%rd208, [retval0];
	} // callseq 45
$L__BB1_64:
	shl.b64 	%rd209, %rd542, 2;
	add.s64 	%rd210, %rd208, %rd209;
	mov.b32 	%r12005, 0;
	st.u32 	[%rd210], %r12005;
	add.s64 	%rd28, %rd542, 1;
	setp.lt.u64 	%p37, %rd542, 31;
	mov.u64 	%rd542, %rd28;
	@%p37 bra 	$L__BB1_64;
	ld.u32 	%r12006, [%rd190];
	ld.u32 	%r12007, [%rd202];
	xor.b32  	%r1357, %r12007, %r12006;
	st.u32 	[%rd208], %r1357;
	ld.u32 	%r12008, [%rd190+4];
	ld.u32 	%r12009, [%rd202+4];
	xor.b32  	%r1358, %r12009, %r12008;
	st.u32 	[%rd208+4], %r1358;
	ld.u32 	%r12010, [%rd190+8];
	ld.u32 	%r12011, [%rd202+8];
	xor.b32  	%r1359, %r12011, %r12010;
	st.u32 	[%rd208+8], %r1359;
	ld.u32 	%r12012, [%rd190+12];
	ld.u32 	%r12013, [%rd202+12];
	xor.b32  	%r1360, %r12013, %r12012;
	st.u32 	[%rd208+12], %r1360;
	ld.u32 	%r12014, [%rd190+16];
	ld.u32 	%r12015, [%rd202+16];
	xor.b32  	%r1361, %r12015, %r12014;
	st.u32 	[%rd208+16], %r1361;
	ld.u32 	%r12016, [%rd190+20];
	ld.u32 	%r12017, [%rd202+20];
	xor.b32  	%r1362, %r12017, %r12016;
	st.u32 	[%rd208+20], %r1362;
	ld.u32 	%r12018, [%rd190+24];
	ld.u32 	%r12019, [%rd202+24];
	xor.b32  	%r1363, %r12019, %r12018;
	st.u32 	[%rd208+24], %r1363;
	ld.u32 	%r12020, [%rd190+28];
	ld.u32 	%r12021, [%rd202+28];
	xor.b32  	%r1364, %r12021, %r12020;
	st.u32 	[%rd208+28], %r1364;
	ld.u32 	%r12022, [%rd190+32];
	ld.u32 	%r12023, [%rd202+32];
	xor.b32  	%r1365, %r12023, %r12022;
	st.u32 	[%rd208+32], %r1365;
	ld.u32 	%r12024, [%rd190+36];
	ld.u32 	%r12025, [%rd202+36];
	xor.b32  	%r1366, %r12025, %r12024;
	st.u32 	[%rd208+36], %r1366;
	ld.u32 	%r12026, [%rd190+40];
	ld.u32 	%r12027, [%rd202+40];
	xor.b32  	%r1367, %r12027, %r12026;
	st.u32 	[%rd208+40], %r1367;
	ld.u32 	%r12028, [%rd190+44];
	ld.u32 	%r12029, [%rd202+44];
	xor.b32  	%r1368, %r12029, %r12028;
	st.u32 	[%rd208+44], %r1368;
	ld.u32 	%r12030, [%rd190+48];
	ld.u32 	%r12031, [%rd202+48];
	xor.b32  	%r1369, %r12031, %r12030;
	st.u32 	[%rd208+48], %r1369;
	ld.u32 	%r12032, [%rd190+52];
	ld.u32 	%r12033, [%rd202+52];
	xor.b32  	%r1370, %r12033, %r12032;
	st.u32 	[%rd208+52], %r1370;
	ld.u32 	%r12034, [%rd190+56];
	ld.u32 	%r12035, [%rd202+56];
	xor.b32  	%r1371, %r12035, %r12034;
	st.u32 	[%rd208+56], %r1371;
	ld.u32 	%r12036, [%rd190+60];
	ld.u32 	%r12037, [%rd202+60];
	xor.b32  	%r1372, %r12037, %r12036;
	st.u32 	[%rd208+60], %r1372;
	ld.u32 	%r12038, [%rd190+64];
	ld.u32 	%r12039, [%rd202+64];
	xor.b32  	%r1373, %r12039, %r12038;
	st.u32 	[%rd208+64], %r1373;
	ld.u32 	%r12040, [%rd190+68];
	ld.u32 	%r12041, [%rd202+68];
	xor.b32  	%r1374, %r12041, %r12040;
	st.u32 	[%rd208+68], %r1374;
	ld.u32 	%r12042, [%rd190+72];
	ld.u32 	%r12043, [%rd202+72];
	xor.b32  	%r1375, %r12043, %r12042;
	st.u32 	[%rd208+72], %r1375;
	ld.u32 	%r12044, [%rd190+76];
	ld.u32 	%r12045, [%rd202+76];
	xor.b32  	%r1376, %r12045, %r12044;
	st.u32 	[%rd208+76], %r1376;
	ld.u32 	%r12046, [%rd190+80];
	ld.u32 	%r12047, [%rd202+80];
	xor.b32  	%r1377, %r12047, %r12046;
	st.u32 	[%rd208+80], %r1377;
	ld.u32 	%r12048, [%rd190+84];
	ld.u32 	%r12049, [%rd202+84];
	xor.b32  	%r1378, %r12049, %r12048;
	st.u32 	[%rd208+84], %r1378;
	ld.u32 	%r12050, [%rd190+88];
	ld.u32 	%r12051, [%rd202+88];
	xor.b32  	%r1379, %r12051, %r12050;
	st.u32 	[%rd208+88], %r1379;
	ld.u32 	%r12052, [%rd190+92];
	ld.u32 	%r12053, [%rd202+92];
	xor.b32  	%r1380, %r12053, %r12052;
	st.u32 	[%rd208+92], %r1380;
	ld.u32 	%r12054, [%rd190+96];
	ld.u32 	%r12055, [%rd202+96];
	xor.b32  	%r1381, %r12055, %r12054;
	st.u32 	[%rd208+96], %r1381;
	ld.u32 	%r12056, [%rd190+100];
	ld.u32 	%r12057, [%rd202+100];
	xor.b32  	%r1382, %r12057, %r12056;
	st.u32 	[%rd208+100], %r1382;
	ld.u32 	%r12058, [%rd190+104];
	ld.u32 	%r12059, [%rd202+104];
	xor.b32  	%r1383, %r12059, %r12058;
	st.u32 	[%rd208+104], %r1383;
	ld.u32 	%r12060, [%rd190+108];
	ld.u32 	%r12061, [%rd202+108];
	xor.b32  	%r1384, %r12061, %r12060;
	st.u32 	[%rd208+108], %r1384;
	ld.u32 	%r12062, [%rd190+112];
	ld.u32 	%r12063, [%rd202+112];
	xor.b32  	%r1385, %r12063, %r12062;
	st.u32 	[%rd208+112], %r1385;
	ld.u32 	%r12064, [%rd190+116];
	ld.u32 	%r12065, [%rd202+116];
	xor.b32  	%r1386, %r12065, %r12064;
	st.u32 	[%rd208+116], %r1386;
	ld.u32 	%r12066, [%rd190+120];
	ld.u32 	%r12067, [%rd202+120];
	xor.b32  	%r1387, %r12067, %r12066;
	st.u32 	[%rd208+120], %r1387;
	ld.u32 	%r12068, [%rd190+124];
	ld.u32 	%r12069, [%rd202+124];
	xor.b32  	%r1388, %r12069, %r12068;
	st.u32 	[%rd208+124], %r1388;
	mov.b64 	%rd543, 0;
	{ // callseq 46, 0
	.param .b64 param0;
	st.param.b64 	[param0], 128;
	.param .b64 retval0;
	call.uni (retval0), 
	malloc, 
	(
	param0
	);
	ld.param.b64 	%rd212, [retval0];
	} // callseq 46
$L__BB1_66:
	mul.wide.u32 	%rd213, %r20767, 128;
	add.s64 	%rd214, %rd1, %rd213;
	add.s64 	%rd215, %rd214, %rd543;
	ld.local.u8 	%rs4, [%rd215+-256];
	add.s64 	%rd216, %rd212, %rd543;
	st.u8 	[%rd216], %rs4;
	add.s64 	%rd31, %rd543, 1;
	setp.lt.u64 	%p38, %rd543, 127;
	mov.u64 	%rd543, %rd31;
	@%p38 bra 	$L__BB1_66;
	mov.b32 	%r20799, 0;
	mov.b32 	%r20798, 31;
	mov.u32 	%r20800, %r20799;
$L__BB1_68:
	max.u32 	%r1392, %r20798, 1;
	setp.eq.s32 	%p39, %r20800, 31;
	mov.b32 	%r20805, 1;
	@%p39 bra 	$L__BB1_77;
	and.b32  	%r1393, %r1392, 3;
	setp.lt.u32 	%p40, %r20798, 4;
	mov.b32 	%r20804, 2;
	@%p40 bra 	$L__BB1_73;
	and.b32  	%r1394, %r1392, -4;
	mov.b32 	%r20802, 0;
	mov.b32 	%r20801, 1;
$L__BB1_71:
	mov.u32 	%r1395, %r20801;
	shl.b32 	%r20801, %r1395, 4;
	add.s32 	%r20802, %r20802, 4;
	setp.ne.s32 	%p41, %r20802, %r1394;
	@%p41 bra 	$L__BB1_71;
	shl.b32 	%r20805, %r1395, 4;
	shl.b32 	%r20804, %r1395, 5;
$L__BB1_73:
	setp.eq.s32 	%p42, %r1393, 0;
	@%p42 bra 	$L__BB1_77;
	setp.eq.s32 	%p43, %r1393, 1;
	@%p43 bra 	$L__BB1_76;
	setp.eq.s32 	%p44, %r1393, 2;
	selp.b32 	%r12077, 1, 2, %p44;
	shl.b32 	%r20805, %r20804, %r12077;
	bra.uni 	$L__BB1_77;
$L__BB1_76:
	mov.u32 	%r20805, %r20804;
$L__BB1_77:
	mul.wide.u32 	%rd217, %r20800, 4;
	add.s64 	%rd218, %rd212, %rd217;
	ld.u32 	%r12078, [%rd218];
	mad.lo.s32 	%r20799, %r12078, %r20805, %r20799;
	add.s32 	%r20800, %r20800, 1;
	add.s32 	%r20798, %r20798, -1;
	setp.ne.s32 	%p45, %r20800, 32;
	@%p45 bra 	$L__BB1_68;
	mov.b64 	%rd544, 0;
	{ // callseq 47, 0
	.param .b64 param0;
	st.param.b64 	[param0], 128;
	.param .b64 retval0;
	call.uni (retval0), 
	malloc, 
	(
	param0
	);
	ld.param.b64 	%rd220, [retval0];
	} // callseq 47
$L__BB1_79:
	shl.b64 	%rd221, %rd544, 2;
	add.s64 	%rd222, %rd220, %rd221;
	mov.b32 	%r12079, 0;
	st.u32 	[%rd222], %r12079;
	add.s64 	%rd34, %rd544, 1;
	setp.lt.u64 	%p46, %rd544, 31;
	mov.u64 	%rd544, %rd34;
	@%p46 bra 	$L__BB1_79;
	setp.eq.s32 	%p47, %r20799, 0;
	@%p47 bra 	$L__BB1_83;
	shf.l.wrap.b32 	%r20807, %r20799, %r20799, 15;
	mov.b32 	%r20806, 31;
$L__BB1_82:
	and.b32  	%r12081, %r20807, 1;
	mul.wide.s32 	%rd223, %r20806, 4;
	add.s64 	%rd224, %rd220, %rd223;
	st.u32 	[%rd224], %r12081;
	shr.u32 	%r1411, %r20807, 1;
	add.s32 	%r20806, %r20806, -1;
	setp.gt.u32 	%p48, %r20807, 1;
	mov.u32 	%r20807, %r1411;
	@%p48 bra 	$L__BB1_82;
$L__BB1_83:
	mov.b64 	%rd545, 0;
	{ // callseq 48, 0
	.param .b64 param0;
	st.param.b64 	[param0], 128;
	.param .b64 retval0;
	call.uni (retval0), 
	malloc, 
	(
	param0
	);
	ld.param.b64 	%rd226, [retval0];
	} // callseq 48
$L__BB1_84:
	mul.wide.u32 	%rd227, %r20767, 128;
	add.s64 	%rd228, %rd1, %rd227;
	add.s64 	%rd229, %rd228, %rd545;
	ld.local.u8 	%rs5, [%rd229+-256];
	add.s64 	%rd230, %rd226, %rd545;
	st.u8 	[%rd230], %rs5;
	add.s64 	%rd37, %rd545, 1;
	setp.lt.u64 	%p49, %rd545, 127;
	mov.u64 	%rd545, %rd37;
	@%p49 bra 	$L__BB1_84;
	mov.b32 	%r20809, 0;
	mov.b32 	%r20808, 31;
	mov.u32 	%r20810, %r20809;
$L__BB1_86:
	max.u32 	%r1416, %r20808, 1;
	setp.eq.s32 	%p50, %r20810, 31;
	mov.b32 	%r20815, 1;
	@%p50 bra 	$L__BB1_95;
	and.b32  	%r1417, %r1416, 3;
	setp.lt.u32 	%p51, %r20808, 4;
	mov.b32 	%r20814, 2;
	@%p51 bra 	$L__BB1_91;
	and.b32  	%r1418, %r1416, -4;
	mov.b32 	%r20812, 0;
	mov.b32 	%r20811, 1;
$L__BB1_89:
	mov.u32 	%r1419, %r20811;
	shl.b32 	%r20811, %r1419, 4;
	add.s32 	%r20812, %r20812, 4;
	setp.ne.s32 	%p52, %r20812, %r1418;
	@%p52 bra 	$L__BB1_89;
	shl.b32 	%r20815, %r1419, 4;
	shl.b32 	%r20814, %r1419, 5;
$L__BB1_91:
	setp.eq.s32 	%p53, %r1417, 0;
	@%p53 bra 	$L__BB1_95;
	setp.eq.s32 	%p54, %r1417, 1;
	@%p54 bra 	$L__BB1_94;
	setp.eq.s32 	%p55, %r1417, 2;
	selp.b32 	%r12089, 1, 2, %p55;
	shl.b32 	%r20815, %r20814, %r12089;
	bra.uni 	$L__BB1_95;
$L__BB1_94:
	mov.u32 	%r20815, %r20814;
$L__BB1_95:
	mul.wide.u32 	%rd231, %r20810, 4;
	add.s64 	%rd232, %rd226, %rd231;
	ld.u32 	%r12090, [%rd232];
	mad.lo.s32 	%r20809, %r12090, %r20815, %r20809;
	add.s32 	%r20810, %r20810, 1;
	add.s32 	%r20808, %r20808, -1;
	setp.ne.s32 	%p56, %r20810, 32;
	@%p56 bra 	$L__BB1_86;
	mov.b64 	%rd546, 0;
	{ // callseq 49, 0
	.param .b64 param0;
	st.param.b64 	[param0], 128;
	.param .b64 retval0;
	call.uni (retval0), 
	malloc, 
	(
	param0
	);
	ld.param.b64 	%rd234, [retval0];
	} // callseq 49
$L__BB1_97:
	shl.b64 	%rd235, %rd546, 2;
	add.s64 	%rd236, %rd234, %rd235;
	mov.b32 	%r12091, 0;
	st.u32 	[%rd236], %r12091;
	add.s64 	%rd40, %rd546, 1;
	setp.lt.u64 	%p57, %rd546, 31;
	mov.u64 	%rd546, %rd40;
	@%p57 bra 	$L__BB1_97;
	setp.eq.s32 	%p58, %r20809, 0;
	@%p58 bra 	$L__BB1_101;
	shf.l.wrap.b32 	%r20817, %r20809, %r20809, 13;
	mov.b32 	%r20816, 31;
$L__BB1_100:
	and.b32  	%r12093, %r20817, 1;
	mul.wide.s32 	%rd237, %r20816, 4;
	add.s64 	%rd238, %rd234, %rd237;
	st.u32 	[%rd238], %r12093;
	shr.u32 	%r1435, %r20817, 1;
	add.s32 	%r20816, %r20816, -1;
	setp.gt.u32 	%p59, %r20817, 1;
	mov.u32 	%r20817, %r1435;
	@%p59 bra 	$L__BB1_100;
$L__BB1_101:
	mov.b64 	%rd547, 0;
	{ // callseq 50, 0
	.param .b64 param0;
	st.param.b64 	[param0], 128;
	.param .b64 retval0;
	call.uni (retval0), 
	malloc, 
	(
	param0
	);
	ld.param.b64 	%rd240, [retval0];
	} // callseq 50
$L__BB1_102:
	shl.b64 	%rd241, %rd547, 2;
	add.s64 	%rd242, %rd240, %rd241;
	mov.b32 	%r12094, 0;
	st.u32 	[%rd242], %r12094;
	add.s64 	%rd43, %rd547, 1;
	setp.lt.u64 	%p60, %rd547, 31;
	mov.u64 	%rd547, %rd43;
	@%p60 bra 	$L__BB1_102;
	ld.u32 	%r12095, [%rd220];
	ld.u32 	%r12096, [%rd234];
	xor.b32  	%r12097, %r12096, %r12095;
	st.u32 	[%rd240], %r12097;
	ld.u32 	%r12098, [%rd220+4];
	ld.u32 	%r12099, [%rd234+4];
	xor.b32  	%r12100, %r12099, %r12098;
	st.u32 	[%rd240+4], %r12100;
	ld.u32 	%r12101, [%rd220+8];
	ld.u32 	%r12102, [%rd234+8];
	xor.b32  	%r12103, %r12102, %r12101;
	st.u32 	[%rd240+8], %r12103;
	ld.u32 	%r12104, [%rd220+12];
	ld.u32 	%r12105, [%rd234+12];
	xor.b32  	%r12106, %r12105, %r12104;
	st.u32 	[%rd240+12], %r12106;
	ld.u32 	%r12107, [%rd220+16];
	ld.u32 	%r12108, [%rd234+16];
	xor.b32  	%r12109, %r12108, %r12107;
	st.u32 	[%rd240+16], %r12109;
	ld.u32 	%r12110, [%rd220+20];
	ld.u32 	%r12111, [%rd234+20];
	xor.b32  	%r12112, %r12111, %r12110;
	st.u32 	[%rd240+20], %r12112;
	ld.u32 	%r12113, [%rd220+24];
	ld.u32 	%r12114, [%rd234+24];
	xor.b32  	%r12115, %r12114, %r12113;
	st.u32 	[%rd240+24], %r12115;
	ld.u32 	%r12116, [%rd220+28];
	ld.u32 	%r12117, [%rd234+28];
	xor.b32  	%r12118, %r12117, %r12116;
	st.u32 	[%rd240+28], %r12118;
	ld.u32 	%r12119, [%rd220+32];
	ld.u32 	%r12120, [%rd234+32];
	xor.b32  	%r12121, %r12120, %r12119;
	st.u32 	[%rd240+32], %r12121;
	ld.u32 	%r12122, [%rd220+36];
	ld.u32 	%r12123, [%rd234+36];
	xor.b32  	%r12124, %r12123, %r12122;
	st.u32 	[%rd240+36], %r12124;
	ld.u32 	%r12125, [%rd220+40];
	ld.u32 	%r12126, [%rd234+40];
	xor.b32  	%r12127, %r12126, %r12125;
	st.u32 	[%rd240+40], %r12127;
	ld.u32 	%r12128, [%rd220+44];
	ld.u32 	%r12129, [%rd234+44];
	xor.b32  	%r12130, %r12129, %r12128;
	st.u32 	[%rd240+44], %r12130;
	ld.u32 	%r12131, [%rd220+48];
	ld.u32 	%r12132, [%rd234+48];
	xor.b32  	%r12133, %r12132, %r12131;
	st.u32 	[%rd240+48], %r12133;
	ld.u32 	%r12134, [%rd220+52];
	ld.u32 	%r12135, [%rd234+52];
	xor.b32  	%r12136, %r12135, %r12134;
	st.u32 	[%rd240+52], %r12136;
	ld.u32 	%r12137, [%rd220+56];
	ld.u32 	%r12138, [%rd234+56];
	xor.b32  	%r12139, %r12138, %r12137;
	st.u32 	[%rd240+56], %r12139;
	ld.u32 	%r12140, [%rd220+60];
	ld.u32 	%r12141, [%rd234+60];
	xor.b32  	%r12142, %r12141, %r12140;
	st.u32 	[%rd240+60], %r12142;
	ld.u32 	%r12143, [%rd220+64];
	ld.u32 	%r12144, [%rd234+64];
	xor.b32  	%r12145, %r12144, %r12143;
	st.u32 	[%rd240+64], %r12145;
	ld.u32 	%r12146, [%rd220+68];
	ld.u32 	%r12147, [%rd234+68];
	xor.b32  	%r12148, %r12147, %r12146;
	st.u32 	[%rd240+68], %r12148;
	ld.u32 	%r12149, [%rd220+72];
	ld.u32 	%r12150, [%rd234+72];
	xor.b32  	%r12151, %r12150, %r12149;
	st.u32 	[%rd240+72], %r12151;
	ld.u32 	%r12152, [%rd220+76];
	ld.u32 	%r12153, [%rd234+76];
	xor.b32  	%r12154, %r12153, %r12152;
	st.u32 	[%rd240+76], %r12154;
	ld.u32 	%r12155, [%rd220+80];
	ld.u32 	%r12156, [%rd234+80];
	xor.b32  	%r12157, %r12156, %r12155;
	st.u32 	[%rd240+80], %r12157;
	ld.u32 	%r12158, [%rd220+84];
	ld.u32 	%r12159, [%rd234+84];
	xor.b32  	%r12160, %r12159, %r12158;
	st.u32 	[%rd240+84], %r12160;
	ld.u32 	%r12161, [%rd220+88];
	ld.u32 	%r12162, [%rd234+88];
	xor.b32  	%r12163, %r12162, %r12161;
	st.u32 	[%rd240+88], %r12163;
	ld.u32 	%r12164, [%rd220+92];
	ld.u32 	%r12165, [%rd234+92];
	xor.b32  	%r12166, %r12165, %r12164;
	st.u32 	[%rd240+92], %r12166;
	ld.u32 	%r12167, [%rd220+96];
	ld.u32 	%r12168, [%rd234+96];
	xor.b32  	%r12169, %r12168, %r12167;
	st.u32 	[%rd240+96], %r12169;
	ld.u32 	%r12170, [%rd220+100];
	ld.u32 	%r12171, [%rd234+100];
	xor.b32  	%r12172, %r12171, %r12170;
	st.u32 	[%rd240+100], %r12172;
	ld.u32 	%r12173, [%rd220+104];
	ld.u32 	%r12174, [%rd234+104];
	xor.b32  	%r12175, %r12174, %r12173;
	st.u32 	[%rd240+104], %r12175;
	ld.u32 	%r12176, [%rd220+108];
	ld.u32 	%r12177, [%rd234+108];
	xor.b32  	%r12178, %r12177, %r12176;
	st.u32 	[%rd240+108], %r12178;
	ld.u32 	%r12179, [%rd220+112];
	ld.u32 	%r12180, [%rd234+112];
	xor.b32  	%r12181, %r12180, %r12179;
	st.u32 	[%rd240+112], %r12181;
	ld.u32 	%r12182, [%rd220+116];
	ld.u32 	%r12183, [%rd234+116];
	xor.b32  	%r12184, %r12183, %r12182;
	st.u32 	[%rd240+116], %r12184;
	ld.u32 	%r12185, [%rd220+120];
	ld.u32 	%r12186, [%rd234+120];
	xor.b32  	%r12187, %r12186, %r12185;
	st.u32 	[%rd240+120], %r12187;
	ld.u32 	%r12188, [%rd220+124];
	ld.u32 	%r12189, [%rd234+124];
	xor.b32  	%r12190, %r12189, %r12188;
	st.u32 	[%rd240+124], %r12190;
	mov.b64 	%rd548, 0;
	{ // callseq 51, 0
	.param .b64 param0;
	st.param.b64 	[param0], 128;
	.param .b64 retval0;
	call.uni (retval0), 
	malloc, 
	(
	param0
	);
	ld.param.b64 	%rd244, [retval0];
	} // callseq 51
$L__BB1_104:
	mul.wide.u32 	%rd245, %r20767, 128;
	add.s64 	%rd246, %rd1, %rd245;
	add.s64 	%rd247, %rd246, %rd548;
	ld.local.u8 	%rs6, [%rd247+-256];
	add.s64 	%rd248, %rd244, %rd548;
	st.u8 	[%rd248], %rs6;
	add.s64 	%rd46, %rd548, 1;
	setp.lt.u64 	%p61, %rd548, 127;
	mov.u64 	%rd548, %rd46;
	@%p61 bra 	$L__BB1_104;
	mov.b32 	%r20819, 0;
	mov.b32 	%r20818, 31;
	mov.u32 	%r20820, %r20819;
$L__BB1_106:
	max.u32 	%r1440, %r20818, 1;
	setp.eq.s32 	%p62, %r20820, 31;
	mov.b32 	%r20825, 1;
	@%p62 bra 	$L__BB1_115;
	and.b32  	%r1441, %r1440, 3;
	setp.lt.u32 	%p63, %r20818, 4;
	mov.b32 	%r20824, 2;
	@%p63 bra 	$L__BB1_111;
	and.b32  	%r1442, %r1440, -4;
	mov.b32 	%r20822, 0;
	mov.b32 	%r20821, 1;
$L__BB1_109:
	mov.u32 	%r1443, %r20821;
	shl.b32 	%r20821, %r1443, 4;
	add.s32 	%r20822, %r20822, 4;
	setp.ne.s32 	%p64, %r20822, %r1442;
	@%p64 bra 	$L__BB1_109;
	shl.b32 	%r20825, %r1443, 4;
	shl.b32 	%r20824, %r1443, 5;
$L__BB1_111:
	setp.eq.s32 	%p65, %r1441, 0;
	@%p65 bra 	$L__BB1_115;
	setp.eq.s32 	%p66, %r1441, 1;
	@%p66 bra 	$L__BB1_114;
	setp.eq.s32 	%p67, %r1441, 2;
	selp.b32 	%r12198, 1, 2, %p67;
	shl.b32 	%r20825, %r20824, %r12198;
	bra.uni 	$L__BB1_115;
$L__BB1_114:
	mov.u32 	%r20825, %r20824;
$L__BB1_115:
	mul.wide.u32 	%rd249, %r20820, 4;
	add.s64 	%rd250, %rd244, %rd249;
	ld.u32 	%r12199, [%rd250];
	mad.lo.s32 	%r20819, %r12199, %r20825, %r20819;
	add.s32 	%r20820, %r20820, 1;
	add.s32 	%r20818, %r20818, -1;
	setp.ne.s32 	%p68, %r20820, 32;
	@%p68 bra 	$L__BB1_106;
	mov.b64 	%rd549, 0;
	{ // callseq 52, 0
	.param .b64 param0;
	st.param.b64 	[param0], 128;
	.param .b64 retval0;
	call.uni (retval0), 
	malloc, 
	(
	param0
	);
	ld.param.b64 	%rd252, [retval0];
	} // callseq 52
$L__BB1_117:
	shl.b64 	%rd253, %rd549, 2;
	add.s64 	%rd254, %rd252, %rd253;
	mov.b32 	%r12200, 0;
	st.u32 	[%rd254], %r12200;
	add.s64 	%rd49, %rd549, 1;
	setp.lt.u64 	%p69, %rd549, 31;
	mov.u64 	%rd549, %rd49;
	@%p69 bra 	$L__BB1_117;
	setp.lt.u32 	%p70, %r20819, 1024;
	@%p70 bra 	$L__BB1_121;
	shr.u32 	%r20827, %r20819, 10;
	mov.b32 	%r20826, 31;
$L__BB1_120:
	and.b32  	%r12202, %r20827, 1;
	mul.wide.s32 	%rd255, %r20826, 4;
	add.s64 	%rd256, %rd252, %rd255;
	st.u32 	[%rd256], %r12202;
	shr.u32 	%r1459, %r20827, 1;
	add.s32 	%r20826, %r20826, -1;
	setp.gt.u32 	%p71, %r20827, 1;
	mov.u32 	%r20827, %r1459;
	@%p71 bra 	$L__BB1_120;
$L__BB1_121:
	mov.b64 	%rd550, 0;
	{ // callseq 53, 0
	.param .b64 param0;
	st.param.b64 	[param0], 128;
	.param .b64 retval0;
	call.uni (retval0), 
	malloc, 
	(
	param0
	);
	ld.param.b64 	%rd258, [retval0];
	} // callseq 53
$L__BB1_122:
	shl.b64 	%rd259, %rd550, 2;
	add.s64 	%rd260, %rd258, %rd259;
	mov.b32 	%r12203, 0;
	st.u32 	[%rd260], %r12203;
	add.s64 	%rd52, %rd550, 1;
	setp.lt.u64 	%p72, %rd550, 31;
	mov.u64 	%rd550, %rd52;
	@%p72 bra 	$L__BB1_122;
	ld.u32 	%r12204, [%rd240];
	ld.u32 	%r12205, [%rd252];
	xor.b32  	%r12206, %r12205, %r12204;
	st.u32 	[%rd258], %r12206;
	ld.u32 	%r12207, [%rd240+4];
	ld.u32 	%r12208, [%rd252+4];
	xor.b32  	%r12209, %r12208, %r12207;
	st.u32 	[%rd258+4], %r12209;
	ld.u32 	%r12210, [%rd240+8];
	ld.u32 	%r12211, [%rd252+8];
	xor.b32  	%r12212, %r12211, %r12210;
	st.u32 	[%rd258+8], %r12212;
	ld.u32 	%r12213, [%rd240+12];
	ld.u32 	%r12214, [%rd252+12];
	xor.b32  	%r12215, %r12214, %r12213;
	st.u32 	[%rd258+12], %r12215;
	ld.u32 	%r12216, [%rd240+16];
	ld.u32 	%r12217, [%rd252+16];
	xor.b32  	%r12218, %r12217, %r12216;
	st.u32 	[%rd258+16], %r12218;
	ld.u32 	%r12219, [%rd240+20];
	ld.u32 	%r12220, [%rd252+20];
	xor.b32  	%r12221, %r12220, %r12219;
	st.u32 	[%rd258+20], %r12221;
	ld.u32 	%r12222, [%rd240+24];
	ld.u32 	%r12223, [%rd252+24];
	xor.b32  	%r12224, %r12223, %r12222;
	st.u32 	[%rd258+24], %r12224;
	ld.u32 	%r12225, [%rd240+28];
	ld.u32 	%r12226, [%rd252+28];
	xor.b32  	%r12227, %r12226, %r12225;
	st.u32 	[%rd258+28], %r12227;
	ld.u32 	%r12228, [%rd240+32];
	ld.u32 	%r12229, [%rd252+32];
	xor.b32  	%r12230, %r12229, %r12228;
	st.u32 	[%rd258+32], %r12230;
	ld.u32 	%r12231, [%rd240+36];
	ld.u32 	%r12232, [%rd252+36];
	xor.b32  	%r12233, %r12232, %r12231;
	st.u32 	[%rd258+36], %r12233;
	ld.u32 	%r12234, [%rd240+40];
	ld.u32 	%r12235, [%rd252+40];
	xor.b32  	%r12236, %r12235, %r12234;
	st.u32 	[%rd258+40], %r12236;
	ld.u32 	%r12237, [%rd240+44];
	ld.u32 	%r12238, [%rd252+44];
	xor.b32  	%r12239, %r12238, %r12237;
	st.u32 	[%rd258+44], %r12239;
	ld.u32 	%r12240, [%rd240+48];
	ld.u32 	%r12241, [%rd252+48];
	xor.b32  	%r12242, %r12241, %r12240;
	st.u32 	[%rd258+48], %r12242;
	ld.u32 	%r12243, [%rd240+52];
	ld.u32 	%r12244, [%rd252+52];
	xor.b32  	%r12245, %r12244, %r12243;
	st.u32 	[%rd258+52], %r12245;
	ld.u32 	%r12246, [%rd240+56];
	ld.u32 	%r12247, [%rd252+56];
	xor.b32  	%r12248, %r12247, %r12246;
	st.u32 	[%rd258+56], %r12248;
	ld.u32 	%r12249, [%rd240+60];
	ld.u32 	%r12250, [%rd252+60];
	xor.b32  	%r12251, %r12250, %r12249;
	st.u32 	[%rd258+60], %r12251;
	ld.u32 	%r12252, [%rd240+64];
	ld.u32 	%r12253, [%rd252+64];
	xor.b32  	%r12254, %r12253, %r12252;
	st.u32 	[%rd258+64], %r12254;
	ld.u32 	%r12255, [%rd240+68];
	ld.u32 	%r12256, [%rd252+68];
	xor.b32  	%r12257, %r12256, %r12255;
	st.u32 	[%rd258+68], %r12257;
	ld.u32 	%r12258, [%rd240+72];
	ld.u32 	%r12259, [%rd252+72];
	xor.b32  	%r12260, %r12259, %r12258;
	st.u32 	[%rd258+72], %r12260;
	ld.u32 	%r12261, [%rd240+76];
	ld.u32 	%r12262, [%rd252+76];
	xor.b32  	%r12263, %r12262, %r12261;
	st.u32 	[%rd258+76], %r12263;
	ld.u32 	%r12264, [%rd240+80];
	ld.u32 	%r12265, [%rd252+80];
	xor.b32  	%r12266, %r12265, %r12264;
	st.u32 	[%rd258+80], %r12266;
	ld.u32 	%r12267, [%rd240+84];
	ld.u32 	%r12268, [%rd252+84];
	xor.b32  	%r12269, %r12268, %r12267;
	st.u32 	[%rd258+84], %r12269;
	ld.u32 	%r12270, [%rd240+88];
	ld.u32 	%r12271, [%rd252+88];
	xor.b32  	%r12272, %r12271, %r12270;
	st.u32 	[%rd258+88], %r12272;
	ld.u32 	%r12273, [%rd240+92];
	ld.u32 	%r12274, [%rd252+92];
	xor.b32  	%r12275, %r12274, %r12273;
	st.u32 	[%rd258+92], %r12275;
	ld.u32 	%r12276, [%rd240+96];
	ld.u32 	%r12277, [%rd252+96];
	xor.b32  	%r12278, %r12277, %r12276;
	st.u32 	[%rd258+96], %r12278;
	ld.u32 	%r12279, [%rd240+100];
	ld.u32 	%r12280, [%rd252+100];
	xor.b32  	%r12281, %r12280, %r12279;
	st.u32 	[%rd258+100], %r12281;
	ld.u32 	%r12282, [%rd240+104];
	ld.u32 	%r12283, [%rd252+104];
	xor.b32  	%r12284, %r12283, %r12282;
	st.u32 	[%rd258+104], %r12284;
	ld.u32 	%r12285, [%rd240+108];
	ld.u32 	%r12286, [%rd252+108];
	xor.b32  	%r12287, %r12286, %r12285;
	st.u32 	[%rd258+108], %r12287;
	ld.u32 	%r12288, [%rd240+112];
	ld.u32 	%r12289, [%rd252+112];
	xor.b32  	%r12290, %r12289, %r12288;
	st.u32 	[%rd258+112], %r12290;
	ld.u32 	%r12291, [%rd240+116];
	ld.u32 	%r12292, [%rd252+116];
	xor.b32  	%r12293, %r12292, %r12291;
	st.u32 	[%rd258+116], %r12293;
	ld.u32 	%r12294, [%rd240+120];
	ld.u32 	%r12295, [%rd252+120];
	xor.b32  	%r12296, %r12295, %r12294;
	st.u32 	[%rd258+120], %r12296;
	ld.u32 	%r12297, [%rd240+124];
	ld.u32 	%r12298, [%rd252+124];
	xor.b32  	%r12299, %r12298, %r12297;
	st.u32 	[%rd258+124], %r12299;
	mul.wide.u32 	%rd262, %r20767, 128;
	add.s64 	%rd263, %rd1, %rd262;
	ld.local.v4.u32 	{%r12300, %r12301, %r12302, %r12303}, [%rd263+-2048];
	shl.b32 	%r12304, %r12300, 31;
	shl.b32 	%r12305, %r12301, 30;
	add.s32 	%r12306, %r12305, %r12304;
	shl.b32 	%r12307, %r12302, 29;
	add.s32 	%r12308, %r12307, %r12306;
	shl.b32 	%r12309, %r12303, 28;
	add.s32 	%r12310, %r12309, %r12308;
	ld.local.v4.u32 	{%r12311, %r12312, %r12313, %r12314}, [%rd263+-2032];
	shl.b32 	%r12315, %r12311, 27;
	add.s32 	%r12316, %r12315, %r12310;
	shl.b32 	%r12317, %r12312, 26;
	add.s32 	%r12318, %r12317, %r12316;
	shl.b32 	%r12319, %r12313, 25;
	add.s32 	%r12320, %r12319, %r12318;
	shl.b32 	%r12321, %r12314, 24;
	add.s32 	%r12322, %r12321, %r12320;
	ld.local.v4.u32 	{%r12323, %r12324, %r12325, %r12326}, [%rd263+-2016];
	shl.b32 	%r12327, %r12323, 23;
	add.s32 	%r12328, %r12327, %r12322;
	shl.b32 	%r12329, %r12324, 22;
	add.s32 	%r12330, %r12329, %r12328;
	shl.b32 	%r12331, %r12325, 21;
	add.s32 	%r12332, %r12331, %r12330;
	shl.b32 	%r12333, %r12326, 20;
	add.s32 	%r12334, %r12333, %r12332;
	ld.local.v4.u32 	{%r12335, %r12336, %r12337, %r12338}, [%rd263+-2000];
	shl.b32 	%r12339, %r12335, 19;
	add.s32 	%r12340, %r12339, %r12334;
	shl.b32 	%r12341, %r12336, 18;
	add.s32 	%r12342, %r12341, %r12340;
	shl.b32 	%r12343, %r12337, 17;
	add.s32 	%r12344, %r12343, %r12342;
	shl.b32 	%r12345, %r12338, 16;
	add.s32 	%r12346, %r12345, %r12344;
	ld.local.v4.u32 	{%r12347, %r12348, %r12349, %r12350}, [%rd263+-1984];
	shl.b32 	%r12351, %r12347, 15;
	add.s32 	%r12352, %r12351, %r12346;
	shl.b32 	%r12353, %r12348, 14;
	add.s32 	%r12354, %r12353, %r12352;
	shl.b32 	%r12355, %r12349, 13;
	add.s32 	%r12356, %r12355, %r12354;
	shl.b32 	%r12357, %r12350, 12;
	add.s32 	%r12358, %r12357, %r12356;
	ld.local.v4.u32 	{%r12359, %r12360, %r12361, %r12362}, [%rd263+-1968];
	shl.b32 	%r12363, %r12359, 11;
	add.s32 	%r12364, %r12363, %r12358;
	shl.b32 	%r12365, %r12360, 10;
	add.s32 	%r12366, %r12365, %r12364;
	shl.b32 	%r12367, %r12361, 9;
	add.s32 	%r12368, %r12367, %r12366;
	shl.b32 	%r12369, %r12362, 8;
	add.s32 	%r12370, %r12369, %r12368;
	ld.local.v4.u32 	{%r12371, %r12372, %r12373, %r12374}, [%rd263+-1952];
	shl.b32 	%r12375, %r12371, 7;
	add.s32 	%r12376, %r12375, %r12370;
	shl.b32 	%r12377, %r12372, 6;
	add.s32 	%r12378, %r12377, %r12376;
	shl.b32 	%r12379, %r12373, 5;
	add.s32 	%r12380, %r12379, %r12378;
	shl.b32 	%r12381, %r12374, 4;
	add.s32 	%r12382, %r12381, %r12380;
	ld.local.v4.u32 	{%r12383, %r12384, %r12385, %r12386}, [%rd263+-1936];
	shl.b32 	%r12387, %r12383, 3;
	add.s32 	%r12388, %r12387, %r12382;
	shl.b32 	%r12389, %r12384, 2;
	add.s32 	%r12390, %r12389, %r12388;
	shl.b32 	%r12391, %r12385, 1;
	add.s32 	%r12392, %r12391, %r12390;
	add.s32 	%r12393, %r12386, %r12392;
	shl.b32 	%r12394, %r1357, 31;
	shl.b32 	%r12395, %r1358, 30;
	add.s32 	%r12396, %r12395, %r12394;
	shl.b32 	%r12397, %r1359, 29;
	add.s32 	%r12398, %r12397, %r12396;
	shl.b32 	%r12399, %r1360, 28;
	add.s32 	%r12400, %r12399, %r12398;
	shl.b32 	%r12401, %r1361, 27;
	add.s32 	%r12402, %r12401, %r12400;
	shl.b32 	%r12403, %r1362, 26;
	add.s32 	%r12404, %r12403, %r12402;
	shl.b32 	%r12405, %r1363, 25;
	add.s32 	%r12406, %r12405, %r12404;
	shl.b32 	%r12407, %r1364, 24;
	add.s32 	%r12408, %r12407, %r12406;
	shl.b32 	%r12409, %r1365, 23;
	add.s32 	%r12410, %r12409, %r12408;
	shl.b32 	%r12411, %r1366, 22;
	add.s32 	%r12412, %r12411, %r12410;
	shl.b32 	%r12413, %r1367, 21;
	add.s32 	%r12414, %r12413, %r12412;
	shl.b32 	%r12415, %r1368, 20;
	add.s32 	%r12416, %r12415, %r12414;
	shl.b32 	%r12417, %r1369, 19;
	add.s32 	%r12418, %r12417, %r12416;
	shl.b32 	%r12419, %r1370, 18;
	add.s32 	%r12420, %r12419, %r12418;
	shl.b32 	%r12421, %r1371, 17;
	add.s32 	%r12422, %r12421, %r12420;
	shl.b32 	%r12423, %r1372, 16;
	add.s32 	%r12424, %r12423, %r12422;
	shl.b32 	%r12425, %r1373, 15;
	add.s32 	%r12426, %r12425, %r12424;
	shl.b32 	%r12427, %r1374, 14;
	add.s32 	%r12428, %r12427, %r12426;
	shl.b32 	%r12429, %r1375, 13;
	add.s32 	%r12430, %r12429, %r12428;
	shl.b32 	%r12431, %r1376, 12;
	add.s32 	%r12432, %r12431, %r12430;
	shl.b32 	%r12433, %r1377, 11;
	add.s32 	%r12434, %r12433, %r12432;
	shl.b32 	%r12435, %r1378, 10;
	add.s32 	%r12436, %r12435, %r12434;
	shl.b32 	%r12437, %r1379, 9;
	add.s32 	%r12438, %r12437, %r12436;
	shl.b32 	%r12439, %r1380, 8;
	add.s32 	%r12440, %r12439, %r12438;
	shl.b32 	%r12441, %r1381, 7;
	add.s32 	%r12442, %r12441, %r12440;
	shl.b32 	%r12443, %r1382, 6;
	add.s32 	%r12444, %r12443, %r12442;
	shl.b32 	%r12445, %r1383, 5;
	add.s32 	%r12446, %r12445, %r12444;
	shl.b32 	%r12447, %r1384, 4;
	add.s32 	%r12448, %r12447, %r12446;
	shl.b32 	%r12449, %r1385, 3;
	add.s32 	%r12450, %r12449, %r12448;
	shl.b32 	%r12451, %r1386, 2;
	add.s32 	%r12452, %r12451, %r12450;
	shl.b32 	%r12453, %r1387, 1;
	add.s32 	%r12454, %r12453, %r12452;
	add.s32 	%r12455, %r1388, %r12454;
	bar.sync 	0;
	ld.local.v4.u32 	{%r12456, %r12457, %r12458, %r12459}, [%rd263+-896];
	shl.b32 	%r12460, %r12456, 31;
	shl.b32 	%r12461, %r12457, 30;
	add.s32 	%r12462, %r12461, %r12460;
	shl.b32 	%r12463, %r12458, 29;
	add.s32 	%r12464, %r12463, %r12462;
	shl.b32 	%r12465, %r12459, 28;
	add.s32 	%r12466, %r12465, %r12464;
	ld.local.v4.u32 	{%r12467, %r12468, %r12469, %r12470}, [%rd263+-880];
	shl.b32 	%r12471, %r12467, 27;
	add.s32 	%r12472, %r12471, %r12466;
	shl.b32 	%r12473, %r12468, 26;
	add.s32 	%r12474, %r12473, %r12472;
	shl.b32 	%r12475, %r12469, 25;
	add.s32 	%r12476, %r12475, %r12474;
	shl.b32 	%r12477, %r12470, 24;
	add.s32 	%r12478, %r12477, %r12476;
	ld.local.v4.u32 	{%r12479, %r12480, %r12481, %r12482}, [%rd263+-864];
	shl.b32 	%r12483, %r12479, 23;
	add.s32 	%r12484, %r12483, %r12478;
	shl.b32 	%r12485, %r12480, 22;
	add.s32 	%r12486, %r12485, %r12484;
	shl.b32 	%r12487, %r12481, 21;
	add.s32 	%r12488, %r12487, %r12486;
	shl.b32 	%r12489, %r12482, 20;
	add.s32 	%r12490, %r12489, %r12488;
	ld.local.v4.u32 	{%r12491, %r12492, %r12493, %r12494}, [%rd263+-848];
	shl.b32 	%r12495, %r12491, 19;
	add.s32 	%r12496, %r12495, %r12490;
	shl.b32 	%r12497, %r12492, 18;
	add.s32 	%r12498, %r12497, %r12496;
	shl.b32 	%r12499, %r12493, 17;
	add.s32 	%r12500, %r12499, %r12498;
	shl.b32 	%r12501, %r12494, 16;
	add.s32 	%r12502, %r12501, %r12500;
	ld.local.v4.u32 	{%r12503, %r12504, %r12505, %r12506}, [%rd263+-832];
	shl.b32 	%r12507, %r12503, 15;
	add.s32 	%r12508, %r12507, %r12502;
	shl.b32 	%r12509, %r12504, 14;
	add.s32 	%r12510, %r12509, %r12508;
	shl.b32 	%r12511, %r12505, 13;
	add.s32 	%r12512, %r12511, %r12510;
	shl.b32 	%r12513, %r12506, 12;
	add.s32 	%r12514, %r12513, %r12512;
	ld.local.v4.u32 	{%r12515, %r12516, %r12517, %r12518}, [%rd263+-816];
	shl.b32 	%r12519, %r12515, 11;
	add.s32 	%r12520, %r12519, %r12514;
	shl.b32 	%r12521, %r12516, 10;
	add.s32 	%r12522, %r12521, %r12520;
	shl.b32 	%r12523, %r12517, 9;
	add.s32 	%r12524, %r12523, %r12522;
	shl.b32 	%r12525, %r12518, 8;
	add.s32 	%r12526, %r12525, %r12524;
	ld.local.v4.u32 	{%r12527, %r12528, %r12529, %r12530}, [%rd263+-800];
	shl.b32 	%r12531, %r12527, 7;
	add.s32 	%r12532, %r12531, %r12526;
	shl.b32 	%r12533, %r12528, 6;
	add.s32 	%r12534, %r12533, %r12532;
	shl.b32 	%r12535, %r12529, 5;
	add.s32 	%r12536, %r12535, %r12534;
	shl.b32 	%r12537, %r12530, 4;
	add.s32 	%r12538, %r12537, %r12536;
	ld.local.v4.u32 	{%r12539, %r12540, %r12541, %r12542}, [%rd263+-784];
	shl.b32 	%r12543, %r12539, 3;
	add.s32 	%r12544, %r12543, %r12538;
	shl.b32 	%r12545, %r12540, 2;
	add.s32 	%r12546, %r12545, %r12544;
	shl.b32 	%r12547, %r12541, 1;
	add.s32 	%r12548, %r12547, %r12546;
	add.s32 	%r12549, %r12542, %r12548;
	shl.b32 	%r12550, %r12206, 31;
	shl.b32 	%r12551, %r12209, 30;
	add.s32 	%r12552, %r12551, %r12550;
	shl.b32 	%r12553, %r12212, 29;
	add.s32 	%r12554, %r12553, %r12552;
	shl.b32 	%r12555, %r12215, 28;
	add.s32 	%r12556, %r12555, %r12554;
	shl.b32 	%r12557, %r12218, 27;
	add.s32 	%r12558, %r12557, %r12556;
	shl.b32 	%r12559, %r12221, 26;
	add.s32 	%r12560, %r12559, %r12558;
	shl.b32 	%r12561, %r12224, 25;
	add.s32 	%r12562, %r12561, %r12560;
	shl.b32 	%r12563, %r12227, 24;
	add.s32 	%r12564, %r12563, %r12562;
	shl.b32 	%r12565, %r12230, 23;
	add.s32 	%r12566, %r12565, %r12564;
	shl.b32 	%r12567, %r12233, 22;
	add.s32 	%r12568, %r12567, %r12566;
	shl.b32 	%r12569, %r12236, 21;
	add.s32 	%r12570, %r12569, %r12568;
	shl.b32 	%r12571, %r12239, 20;
	add.s32 	%r12572, %r12571, %r12570;
	shl.b32 	%r12573, %r12242, 19;
	add.s32 	%r12574, %r12573, %r12572;
	shl.b32 	%r12575, %r12245, 18;
	add.s32 	%r12576, %r12575, %r12574;
	shl.b32 	%r12577, %r12248, 17;
	add.s32 	%r12578, %r12577, %r12576;
	shl.b32 	%r12579, %r12251, 16;
	add.s32 	%r12580, %r12579, %r12578;
	shl.b32 	%r12581, %r12254, 15;
	add.s32 	%r12582, %r12581, %r12580;
	shl.b32 	%r12583, %r12257, 14;
	add.s32 	%r12584, %r12583, %r12582;
	shl.b32 	%r12585, %r12260, 13;
	add.s32 	%r12586, %r12585, %r12584;
	shl.b32 	%r12587, %r12263, 12;
	add.s32 	%r12588, %r12587, %r12586;
	shl.b32 	%r12589, %r12266, 11;
	add.s32 	%r12590, %r12589, %r12588;
	shl.b32 	%r12591, %r12269, 10;
	add.s32 	%r12592, %r12591, %r12590;
	shl.b32 	%r12593, %r12272, 9;
	add.s32 	%r12594, %r12593, %r12592;
	shl.b32 	%r12595, %r12275, 8;
	add.s32 	%r12596, %r12595, %r12594;
	shl.b32 	%r12597, %r12278, 7;
	add.s32 	%r12598, %r12597, %r12596;
	shl.b32 	%r12599, %r12281, 6;
	add.s32 	%r12600, %r12599, %r12598;
	shl.b32 	%r12601, %r12284, 5;
	add.s32 	%r12602, %r12601, %r12600;
	shl.b32 	%r12603, %r12287, 4;
	add.s32 	%r12604, %r12603, %r12602;
	shl.b32 	%r12605, %r12290, 3;
	add.s32 	%r12606, %r12605, %r12604;
	shl.b32 	%r12607, %r12293, 2;
	add.s32 	%r12608, %r12607, %r12606;
	shl.b32 	%r12609, %r12296, 1;
	add.s32 	%r12610, %r12609, %r12608;
	add.s32 	%r12611, %r12299, %r12610;
	bar.sync 	0;
	add.s32 	%r12612, %r12455, %r12393;
	add.s32 	%r12613, %r12612, %r12549;
	add.s32 	%r20832, %r12613, %r12611;
	mov.b64 	%rd551, 0;
	{ // callseq 54, 0
	.param .b64 param0;
	st.param.b64 	[param0], 128;
	.param .b64 retval0;
	call.uni (retval0), 
	malloc, 
	(
	param0
	);
	ld.param.b64 	%rd264, [retval0];
	} // callseq 54
$L__BB1_124:
	shl.b64 	%rd265, %rd551, 2;
	add.s64 	%rd266, %rd264, %rd265;
	mov.b32 	%r12614, 0;
	st.u32 	[%rd266], %r12614;
	add.s64 	%rd55, %rd551, 1;
	setp.lt.u64 	%p73, %rd551, 31;
	mov.u64 	%rd551, %rd55;
	@%p73 bra 	$L__BB1_124;
	setp.eq.s32 	%p74, %r20832, 0;
	@%p74 bra 	$L__BB1_137;
	clz.b32 	%r12616, %r20832;
	sub.s32 	%r1462, 32, %r12616;
	xor.b32  	%r12617, %r12616, 31;
	setp.lt.u32 	%p75, %r12617, 7;
	mov.b32 	%r20831, 31;
	@%p75 bra 	$L__BB1_129;
	mov.b32 	%r20830, 0;
	mov.b32 	%r20831, 31;
$L__BB1_128:
	.pragma "nounroll";
	and.b32  	%r12620, %r20832, 1;
	mul.wide.s32 	%rd267, %r20831, 4;
	add.s64 	%rd268, %rd264, %rd267;
	st.u32 	[%rd268], %r12620;
	shr.u32 	%r12621, %r20832, 1;
	and.b32  	%r12622, %r12621, 1;
	st.u32 	[%rd268+-4], %r12622;
	shr.u32 	%r12623, %r20832, 2;
	and.b32  	%r12624, %r12623, 1;
	st.u32 	[%rd268+-8], %r12624;
	shr.u32 	%r12625, %r20832, 3;
	and.b32  	%r12626, %r12625, 1;
	st.u32 	[%rd268+-12], %r12626;
	shr.u32 	%r12627, %r20832, 4;
	and.b32  	%r12628, %r12627, 1;
	st.u32 	[%rd268+-16], %r12628;
	shr.u32 	%r12629, %r20832, 5;
	and.b32  	%r12630, %r12629, 1;
	st.u32 	[%rd268+-20], %r12630;
	shr.u32 	%r12631, %r20832, 6;
	and.b32  	%r12632, %r12631, 1;
	st.u32 	[%rd268+-24], %r12632;
	shr.u32 	%r12633, %r20832, 7;
	and.b32  	%r12634, %r12633, 1;
	st.u32 	[%rd268+-28], %r12634;
	shr.u32 	%r20832, %r20832, 8;
	add.s32 	%r20831, %r20831, -8;
	add.s32 	%r20830, %r20830, 8;
	and.b32  	%r12635, %r1462, 56;
	setp.ne.s32 	%p76, %r20830, %r12635;
	@%p76 bra 	$L__BB1_128;
$L__BB1_129:
	and.b32  	%r12636, %r1462, 7;
	setp.eq.s32 	%p77, %r12636, 0;
	@%p77 bra 	$L__BB1_137;
	and.b32  	%r12637, %r1462, 7;
	setp.lt.u32 	%p78, %r12637, 4;
	@%p78 bra 	$L__BB1_132;
	and.b32  	%r12638, %r20832, 1;
	mul.wide.s32 	%rd269, %r20831, 4;
	add.s64 	%rd270, %rd264, %rd269;
	st.u32 	[%rd270], %r12638;
	shr.u32 	%r12639, %r20832, 1;
	and.b32  	%r12640, %r12639, 1;
	st.u32 	[%rd270+-4], %r12640;
	shr.u32 	%r12641, %r20832, 2;
	and.b32  	%r12642, %r12641, 1;
	st.u32 	[%rd270+-8], %r12642;
	shr.u32 	%r12643, %r20832, 3;
	and.b32  	%r12644, %r12643, 1;
	st.u32 	[%rd270+-12], %r12644;
	shr.u32 	%r20832, %r20832, 4;
	add.s32 	%r20831, %r20831, -4;
$L__BB1_132:
	and.b32  	%r12645, %r1462, 3;
	setp.eq.s32 	%p79, %r12645, 0;
	@%p79 bra 	$L__BB1_137;
	and.b32  	%r12646, %r1462, 3;
	setp.eq.s32 	%p80, %r12646, 1;
	@%p80 bra 	$L__BB1_135;
	and.b32  	%r12647, %r20832, 1;
	mul.wide.s32 	%rd271, %r20831, 4;
	add.s64 	%rd272, %rd264, %rd271;
	st.u32 	[%rd272], %r12647;
	shr.u32 	%r12648, %r20832, 1;
	and.b32  	%r12649, %r12648, 1;
	st.u32 	[%rd272+-4], %r12649;
	shr.u32 	%r20832, %r20832, 2;
	add.s32 	%r20831, %r20831, -2;
$L__BB1_135:
	and.b32  	%r12650, %r1462, 1;
	setp.eq.b32 	%p81, %r12650, 1;
	not.pred 	%p82, %p81;
	@%p82 bra 	$L__BB1_137;
	and.b32  	%r12651, %r20832, 1;
	mul.wide.s32 	%rd273, %r20831, 4;
	add.s64 	%rd274, %rd264, %rd273;
	st.u32 	[%rd274], %r12651;
$L__BB1_137:
	mov.b64 	%rd552, 0;
$L__BB1_138:
	add.s64 	%rd276, %rd264, %rd552;
	ld.u8 	%rs7, [%rd276];
	mul.wide.u32 	%rd277, %r20767, 128;
	add.s64 	%rd278, %rd1, %rd277;
	add.s64 	%rd279, %rd278, %rd552;
	st.local.u8 	[%rd279], %rs7;
	add.s64 	%rd57, %rd552, 1;
	setp.lt.u64 	%p83, %rd552, 127;
	mov.u64 	%rd552, %rd57;
	@%p83 bra 	$L__BB1_138;
	add.s32 	%r20767, %r20767, 1;
	setp.ne.s32 	%p84, %r20767, 64;
	@%p84 bra 	$L__BB1_7;
	mov.u64 	%rd280, $str$3;
	cvta.global.u64 	%rd281, %rd280;
	{ // callseq 55, 0
	.param .b64 param0;
	st.param.b64 	[param0], %rd281;
	.param .b64 param1;
	st.param.b64 	[param1], 0;
	.param .b32 retval0;
	call.uni (retval0), 
	vprintf, 
	(
	param0, 
	param1
	);
	ld.param.b32 	%r12653, [retval0];
	} // callseq 55
	mov.b32 	%r20837, 0;
$L__BB1_141:
	mul.wide.u32 	%rd282, %r20837, 128;
	add.s64 	%rd283, %rd1, %rd282;
	ld.local.u32 	%r12655, [%rd283];
	add.u64 	%rd284, %SP, 8192;
	add.u64 	%rd285, %SPL, 8192;
	st.local.u32 	[%rd285], %r12655;
	mov.u64 	%rd286, $str$1;
	cvta.global.u64 	%rd287, %rd286;
	{ // callseq 56, 0
	.param .b64 param0;
	st.param.b64 	[param0], %rd287;
	.param .b64 param1;
	st.param.b64 	[param1], %rd284;
	.param .b32 retval0;
	call.uni (retval0), 
	vprintf, 
	(
	param0, 
	param1
	);
	ld.param.b32 	%r12656, [retval0];
	} // callseq 56
	ld.local.u32 	%r12658, [%rd283+4];
	st.local.u32 	[%rd285], %r12658;
	{ // callseq 57, 0
	.param .b64 param0;
	st.param.b64 	[param0], %rd287;
	.param .b64 param1;
	st.param.b64 	[param1], %rd284;
	.param .b32 retval0;
	call.uni (retval0), 
	vprintf, 
	(
	param0, 
	param1
	);
	ld.param.b32 	%r12659, [retval0];
	} // callseq 57
	ld.local.u32 	%r12661, [%rd283+8];
	st.local.u32 	[%rd285], %r12661;
	{ // callseq 58, 0
	.param .b64 param0;
	st.param.b64 	[param0], %rd287;
	.param .b64 param1;
	st.param.b64 	[param1], %rd284;
	.param .b32 retval0;
	call.uni (retval0), 
	vprintf, 
	(
	param0, 
	param1
	);
	ld.param.b32 	%r12662, [retval0];
	} // callseq 58
	ld.local.u32 	%r12664, [%rd283+12];
	st.local.u32 	[%rd285], %r12664;
	{ // callseq 59, 0
	.param .b64 param0;
	st.param.b64 	[param0], %rd287;
	.param .b64 param1;
	st.param.b64 	[param1], %rd284;
	.param .b32 retval0;
	call.uni (retval0), 
	vprintf, 
	(
	param0, 
	param1
	);
	ld.param.b32 	%r12665, [retval0];
	} // callseq 59
	ld.local.u32 	%r12667, [%rd283+16];
	st.local.u32 	[%rd285], %r12667;
	{ // callseq 60, 0
	.param .b64 param0;
	st.param.b64 	[param0], %rd287;
	.param .b64 param1;
	st.param.b64 	[param1], %rd284;
	.param .b32 retval0;
	call.uni (retval0), 
	vprintf, 
	(
	param0, 
	param1
	);
	ld.param.b32 	%r12668, [retval0];
	} // callseq 60
	ld.local.u32 	%r12670, [%rd283+20];
	st.local.u32 	[%rd285], %r12670;
	{ // callseq 61, 0
	.param .b64 param0;
	st.param.b64 	[param0], %rd287;
	.param .b64 param1;
	st.param.b64 	[param1], %rd284;
	.param .b32 retval0;
	call.uni (retval0), 
	vprintf, 
	(
	param0, 
	param1
	);
	ld.param.b32 	%r12671, [retval0];
	} // callseq 61
	ld.local.u32 	%r12673, [%rd283+24];
	st.local.u32 	[%rd285], %r12673;
	{ // callseq 62, 0
	.param .b64 param0;
	st.param.b64 	[param0], %rd287;
	.param .b64 param1;
	st.param.b64 	[param1], %rd284;
	.param .b32 retval0;
	call.uni (retval0), 
	vprintf, 
	(
	param0, 
	param1
	);
	ld.param.b32 	%r12674, [retval0];
	} // callseq 62
	ld.local.u32 	%r12676, [%rd283+28];
	st.local.u32 	[%rd285], %r12676;
	{ // callseq 63, 0
	.param .b64 param0;
	st.param.b64 	[param0], %rd287;
	.param .b64 param1;
	st.param.b64 	[param1], %rd284;
	.param .b32 retval0;
	call.uni (retval0), 
	vprintf, 
	(
	param0, 
	param1
	);
	ld.param.b32 	%r12677, [retval0];
	} // callseq 63
	ld.local.u32 	%r12679, [%rd283+32];
	st.local.u32 	[%rd285], %r12679;
	{ // callseq 64, 0
	.param .b64 param0;
	st.param.b64 	[param0], %rd287;
	.param .b64 param1;
	st.param.b64 	[param1], %rd284;
	.param .b32 retval0;
	call.uni (retval0), 
	vprintf, 
	(
	param0, 
	param1
	);
	ld.param.b32 	%r12680, [retval0];
	} // callseq 64
	ld.local.u32 	%r12682, [%rd283+36];
	st.local.u32 	[%rd285], %r12682;
	{ // callseq 65, 0
	.param .b64 param0;
	st.param.b64 	[param0], %rd287;
	.param .b64 param1;
	st.param.b64 	[param1], %rd284;
	.param .b32 retval0;
	call.uni (retval0), 
	vprintf, 
	(
	param0, 
	param1
	);
	ld.param.b32 	%r12683, [retval0];
	} // callseq 65
	ld.local.u32 	%r12685, [%rd283+40];
	st.local.u32 	[%rd285], %r12685;
	{ // callseq 66, 0
	.param .b64 param0;
	st.param.b64 	[param0], %rd287;
	.param .b64 param1;
	st.param.b64 	[param1], %rd284;
	.param .b32 retval0;
	call.uni (retval0), 
	vprintf, 
	(
	param0, 
	param1
	);
	ld.param.b32 	%r12686, [retval0];
	} // callseq 66
	ld.local.u32 	%r12688, [%rd283+44];
	st.local.u32 	[%rd285], %r12688;
	{ // callseq 67, 0
	.param .b64 param0;
	st.param.b64 	[param0], %rd287;
	.param .b64 param1;
	st.param.b64 	[param1], %rd284;
	.param .b32 retval0;
	call.uni (retval0), 
	vprintf, 
	(
	param0, 
	param1
	);
	ld.param.b32 	%r12689, [retval0];
	} // callseq 67
	ld.local.u32 	%r12691, [%rd283+48];
	st.local.u32 	[%rd285], %r12691;
	{ // callseq 68, 0
	.param .b64 param0;
	st.param.b64 	[param0], %rd287;
	.param .b64 param1;
	st.param.b64 	[param1], %rd284;
	.param .b32 retval0;
	call.uni (retval0), 
	vprintf, 
	(
	param0, 
	param1
	);
	ld.param.b32 	%r12692, [retval0];
	} // callseq 68
	ld.local.u32 	%r12694, [%rd283+52];
	st.local.u32 	[%rd285], %r12694;
	{ // callseq 69, 0
	.param .b64 param0;
	st.param.b64 	[param0], %rd287;
	.param .b64 param1;
	st.param.b64 	[param1], %rd284;
	.param .b32 retval0;
	call.uni (retval0), 
	vprintf, 
	(
	param0, 
	param1
	);
	ld.param.b32 	%r12695, [retval0];
	} // callseq 69
	ld.local.u32 	%r12697, [%rd283+56];
	st.local.u32 	[%rd285], %r12697;
	{ // callseq 70, 0
	.param .b64 param0;
	st.param.b64 	[param0], %rd287;
	.param .b64 param1;
	st.param.b64 	[param1], %rd284;
	.param .b32 retval0;
	call.uni (retval0), 
	vprintf, 
	(
	param0, 
	param1
	);
	ld.param.b32 	%r12698, [retval0];
	} // callseq 70
	ld.local.u32 	%r12700, [%rd283+60];
	st.local.u32 	[%rd285], %r12700;
	{ // callseq 71, 0
	.param .b64 param0;
	st.param.b64 	[param0], %rd287;
	.param .b64 param1;
	st.param.b64 	[param1], %rd284;
	.param .b32 retval0;
	call.uni (retval0), 
	vprintf, 
	(
	param0, 
	param1
	);
	ld.param.b32 	%r12701, [retval0];
	} // callseq 71
	ld.local.u32 	%r12703, [%rd283+64];
	st.local.u32 	[%rd285], %r12703;
	{ // callseq 72, 0
	.param .b64 param0;
	st.param.b64 	[param0], %rd287;
	.param .b64 param1;
	st.param.b64 	[param1], %rd284;
	.param .b32 retval0;
	call.uni (retval0), 
	vprintf, 
	(
	param0, 
	param1
	);
	ld.param.b32 	%r12704, [retval0];
	} // callseq 72
	ld.local.u32 	%r12706, [%rd283+68];
	st.local.u32 	[%rd285], %r12706;
	{ // callseq 73, 0
	.param .b64 param0;
	st.param.b64 	[param0], %rd287;
	.param .b64 param1;
	st.param.b64 	[param1], %rd284;
	.param .b32 retval0;
	call.uni (retval0), 
	vprintf, 
	(
	param0, 
	param1
	);
	ld.param.b32 	%r12707, [retval0];
	} // callseq 73
	ld.local.u32 	%r12709, [%rd283+72];
	st.local.u32 	[%rd285], %r12709;
	{ // callseq 74, 0
	.param .b64 param0;
	st.param.b64 	[param0], %rd287;
	.param .b64 param1;
	st.param.b64 	[param1], %rd284;
	.param .b32 retval0;
	call.uni (retval0), 
	vprintf, 
	(
	param0, 
	param1
	);
	ld.param.b32 	%r12710, [retval0];
	} // callseq 74
	ld.local.u32 	%r12712, [%rd283+76];
	st.local.u32 	[%rd285], %r12712;
	{ // callseq 75, 0
	.param .b64 param0;
	st.param.b64 	[param0], %rd287;
	.param .b64 param1;
	st.param.b64 	[param1], %rd284;
	.param .b32 retval0;
	call.uni (retval0), 
	vprintf, 
	(
	param0, 
	param1
	);
	ld.param.b32 	%r12713, [retval0];
	} // callseq 75
	ld.local.u32 	%r12715, [%rd283+80];
	st.local.u32 	[%rd285], %r12715;
	{ // callseq 76, 0
	.param .b64 param0;
	st.param.b64 	[param0], %rd287;
	.param .b64 param1;
	st.param.b64 	[param1], %rd284;
	.param .b32 retval0;
	call.uni (retval0), 
	vprintf, 
	(
	param0, 
	param1
	);
	ld.param.b32 	%r12716, [retval0];
	} // callseq 76
	ld.local.u32 	%r12718, [%rd283+84];
	st.local.u32 	[%rd285], %r12718;
	{ // callseq 77, 0
	.param .b64 param0;
	st.param.b64 	[param0], %rd287;
	.param .b64 param1;
	st.param.b64 	[param1], %rd284;
	.param .b32 retval0;
	call.uni (retval0), 
	vprintf, 
	(
	param0, 
	param1
	);
	ld.param.b32 	%r12719, [retval0];
	} // callseq 77
	ld.local.u32 	%r12721, [%rd283+88];
	st.local.u32 	[%rd285], %r12721;
	{ // callseq 78, 0
	.param .b64 param0;
	st.param.b64 	[param0], %rd287;
	.param .b64 param1;
	st.param.b64 	[param1], %rd284;
	.param .b32 retval0;
	call.uni (retval0), 
	vprintf, 
	(
	param0, 
	param1
	);
	ld.param.b32 	%r12722, [retval0];
	} // callseq 78
	ld.local.u32 	%r12724, [%rd283+92];
	st.local.u32 	[%rd285], %r12724;
	{ // callseq 79, 0
	.param .b64 param0;
	st.param.b64 	[param0], %rd287;
	.param .b64 param1;
	st.param.b64 	[param1], %rd284;
	.param .b32 retval0;
	call.uni (retval0), 
	vprintf, 
	(
	param0, 
	param1
	);
	ld.param.b32 	%r12725, [retval0];
	} // callseq 79
	ld.local.u32 	%r12727, [%rd283+96];
	st.local.u32 	[%rd285], %r12727;
	{ // callseq 80, 0
	.param .b64 param0;
	st.param.b64 	[param0], %rd287;
	.param .b64 param1;
	st.param.b64 	[param1], %rd284;
	.param .b32 retval0;
	call.uni (retval0), 
	vprintf, 
	(
	param0, 
	param1
	);
	ld.param.b32 	%r12728, [retval0];
	} // callseq 80
	ld.local.u32 	%r12730, [%rd283+100];
	st.local.u32 	[%rd285], %r12730;
	{ // callseq 81, 0
	.param .b64 param0;
	st.param.b64 	[param0], %rd287;
	.param .b64 param1;
	st.param.b64 	[param1], %rd284;
	.param .b32 retval0;
	call.uni (retval0), 
	vprintf, 
	(
	param0, 
	param1
	);
	ld.param.b32 	%r12731, [retval0];
	} // callseq 81
	ld.local.u32 	%r12733, [%rd283+104];
	st.local.u32 	[%rd285], %r12733;
	{ // callseq 82, 0
	.param .b64 param0;
	st.param.b64 	[param0], %rd287;
	.param .b64 param1;
	st.param.b64 	[param1], %rd284;
	.param .b32 retval0;
	call.uni (retval0), 
	vprintf, 
	(
	param0, 
	param1
	);
	ld.param.b32 	%r12734, [retval0];
	} // callseq 82
	ld.local.u32 	%r12736, [%rd283+108];
	st.local.u32 	[%rd285], %r12736;
	{ // callseq 83, 0
	.param .b64 param0;
	st.param.b64 	[param0], %rd287;
	.param .b64 param1;
	st.param.b64 	[param1], %rd284;
	.param .b32 retval0;
	call.uni (retval0), 
	vprintf, 
	(
	param0, 
	param1
	);
	ld.param.b32 	%r12737, [retval0];
	} // callseq 83
	ld.local.u32 	%r12739, [%rd283+112];
	st.local.u32 	[%rd285], %r12739;
	{ // callseq 84, 0
	.param .b64 param0;
	st.param.b64 	[param0], %rd287;
	.param .b64 param1;
	st.param.b64 	[param1], %rd284;
	.param .b32 retval0;
	call.uni (retval0), 
	vprintf, 
	(
	param0, 
	param1
	);
	ld.param.b32 	%r12740, [retval0];
	} // callseq 84
	ld.local.u32 	%r12742, [%rd283+116];
	st.local.u32 	[%rd285], %r12742;
	{ // callseq 85, 0
	.param .b64 param0;
	st.param.b64 	[param0], %rd287;
	.param .b64 param1;
	st.param.b64 	[param1], %rd284;
	.param .b32 retval0;
	call.uni (retval0), 
	vprintf, 
	(
	param0, 
	param1
	);
	ld.param.b32 	%r12743, [retval0];
	} // callseq 85
	ld.local.u32 	%r12745, [%rd283+120];
	st.local.u32 	[%rd285], %r12745;
	{ // callseq 86, 0
	.param .b64 param0;
	st.param.b64 	[param0], %rd287;
	.param .b64 param1;
	st.param.b64 	[param1], %rd284;
	.param .b32 retval0;
	call.uni (retval0), 
	vprintf, 
	(
	param0, 
	param1
	);
	ld.param.b32 	%r12746, [retval0];
	} // callseq 86
	ld.local.u32 	%r12748, [%rd283+124];
	st.local.u32 	[%rd285], %r12748;
	{ // callseq 87, 0
	.param .b64 param0;
	st.param.b64 	[param0], %rd287;
	.param .b64 param1;
	st.param.b64 	[param1], %rd284;
	.param .b32 retval0;
	call.uni (retval0), 
	vprintf, 
	(
	param0, 
	param1
	);
	ld.param.b32 	%r12749, [retval0];
	} // callseq 87
	mov.u64 	%rd288, $str$2;
	cvta.global.u64 	%rd289, %rd288;
	{ // callseq 88, 0
	.param .b64 param0;
	st.param.b64 	[param0], %rd289;
	.param .b64 param1;
	st.param.b64 	[param1], 0;
	.param .b32 retval0;
	call.uni (retval0), 
	vprintf, 
	(
	param0, 
	param1
	);
	ld.param.b32 	%r12751, [retval0];
	} // callseq 88
	add.s32 	%r20837, %r20837, 1;
	setp.ne.s32 	%p85, %r20837, 64;
	@%p85 bra 	$L__BB1_141;
	mov.u64 	%rd290, $str$2;
	cvta.global.u64 	%rd291, %rd290;
	{ // callseq 89, 0
	.param .b64 param0;
	st.param.b64 	[param0], %rd291;
	.param .b64 param1;
	st.param.b64 	[param1], 0;
	.param .b32 retval0;
	call.uni (retval0), 
	vprintf, 
	(
	param0, 
	param1
	);
	ld.param.b32 	%r12754, [retval0];
	} // callseq 89
	mov.b32 	%r21094, 0;
	mov.u32 	%r20838, %r20509;
	mov.u32 	%r20839, %r20510;
	mov.u32 	%r20840, %r20511;
	mov.u32 	%r20841, %r20512;
	mov.u32 	%r20842, %r20513;
	mov.u32 	%r20843, %r20514;
	mov.u32 	%r20844, %r20515;
	mov.u32 	%r20845, %r20516;
	mov.u32 	%r20846, %r20517;
	mov.u32 	%r20847, %r20518;
	mov.u32 	%r20848, %r20519;
	mov.u32 	%r20849, %r20520;
	mov.u32 	%r20850, %r20521;
	mov.u32 	%r20851, %r20522;
	mov.u32 	%r20852, %r20523;
	mov.u32 	%r20853, %r20524;
	mov.u32 	%r20854, %r20525;
	mov.u32 	%r20855, %r20526;
	mov.u32 	%r20856, %r20527;
	mov.u32 	%r20857, %r20528;
	mov.u32 	%r20858, %r20529;
	mov.u32 	%r20859, %r20530;
	mov.u32 	%r20860, %r20531;
	mov.u32 	%r20861, %r20532;
	mov.u32 	%r20862, %r20533;
	mov.u32 	%r20863, %r20534;
	mov.u32 	%r20864, %r20535;
	mov.u32 	%r20865, %r20536;
	mov.u32 	%r20866, %r20537;
	mov.u32 	%r20867, %r20538;
	mov.u32 	%r20868, %r20539;
	mov.u32 	%r20869, %r20540;
	mov.u32 	%r20870, %r20541;
	mov.u32 	%r20871, %r20542;
	mov.u32 	%r20872, %r20543;
	mov.u32 	%r20873, %r20544;
	mov.u32 	%r20874, %r20545;
	mov.u32 	%r20875, %r20546;
	mov.u32 	%r20876, %r20547;
	mov.u32 	%r20877, %r20548;
	mov.u32 	%r20878, %r20549;
	mov.u32 	%r20879, %r20550;
	mov.u32 	%r20880, %r20551;
	mov.u32 	%r20881, %r20552;
	mov.u32 	%r20882, %r20553;
	mov.u32 	%r20883, %r20554;
	mov.u32 	%r20884, %r20555;
	mov.u32 	%r20885, %r20556;
	mov.u32 	%r20886, %r20557;
	mov.u32 	%r20887, %r20558;
	mov.u32 	%r20888, %r20559;
	mov.u32 	%r20889, %r20560;
	mov.u32 	%r20890, %r20561;
	mov.u32 	%r20891, %r20562;
	mov.u32 	%r20892, %r20563;
	mov.u32 	%r20893, %r20564;
	mov.u32 	%r20894, %r20565;
	mov.u32 	%r20895, %r20566;
	mov.u32 	%r20896, %r20567;
	mov.u32 	%r20897, %r20568;
	mov.u32 	%r20898, %r20569;
	mov.u32 	%r20899, %r20570;
	mov.u32 	%r20900, %r20571;
	mov.u32 	%r20901, %r20572;
	mov.u32 	%r20902, %r20573;
	mov.u32 	%r20903, %r20574;
	mov.u32 	%r20904, %r20575;
	mov.u32 	%r20905, %r20576;
	mov.u32 	%r20906, %r20577;
	mov.u32 	%r20907, %r20578;
	mov.u32 	%r20908, %r20579;
	mov.u32 	%r20909, %r20580;
	mov.u32 	%r20910, %r20581;
	mov.u32 	%r20911, %r20582;
	mov.u32 	%r20912, %r20583;
	mov.u32 	%r20913, %r20584;
	mov.u32 	%r20914, %r20585;
	mov.u32 	%r20915, %r20586;
	mov.u32 	%r20916, %r20587;
	mov.u32 	%r20917, %r20588;
	mov.u32 	%r20918, %r20589;
	mov.u32 	%r20919, %r20590;
	mov.u32 	%r20920, %r20591;
	mov.u32 	%r20921, %r20592;
	mov.u32 	%r20922, %r20593;
	mov.u32 	%r20923, %r20594;
	mov.u32 	%r20924, %r20595;
	mov.u32 	%r20925, %r20596;
	mov.u32 	%r20926, %r20597;
	mov.u32 	%r20927, %r20598;
	mov.u32 	%r20928, %r20599;
	mov.u32 	%r20929, %r20600;
	mov.u32 	%r20930, %r20601;
	mov.u32 	%r20931, %r20602;
	mov.u32 	%r20932, %r20603;
	mov.u32 	%r20933, %r20604;
	mov.u32 	%r20934, %r20605;
	mov.u32 	%r20935, %r20606;
	mov.u32 	%r20936, %r20607;
	mov.u32 	%r20937, %r20608;
	mov.u32 	%r20938, %r20609;
	mov.u32 	%r20939, %r20610;
	mov.u32 	%r20940, %r20611;
	mov.u32 	%r20941, %r20612;
	mov.u32 	%r20942, %r20613;
	mov.u32 	%r20943, %r20614;
	mov.u32 	%r20944, %r20615;
	mov.u32 	%r20945, %r20616;
	mov.u32 	%r20946, %r20617;
	mov.u32 	%r20947, %r20618;
	mov.u32 	%r20948, %r20619;
	mov.u32 	%r20949, %r20620;
	mov.u32 	%r20950, %r20621;
	mov.u32 	%r20951, %r20622;
	mov.u32 	%r20952, %r20623;
	mov.u32 	%r20953, %r20624;
	mov.u32 	%r20954, %r20625;
	mov.u32 	%r20955, %r20626;
	mov.u32 	%r20956, %r20627;
	mov.u32 	%r20957, %r20628;
	mov.u32 	%r20958, %r20629;
	mov.u32 	%r20959, %r20630;
	mov.u32 	%r20960, %r20631;
	mov.u32 	%r20961, %r20632;
	mov.u32 	%r20962, %r20633;
	mov.u32 	%r20963, %r20634;
	mov.u32 	%r20964, %r20635;
	mov.u32 	%r20965, %r20636;
	mov.u32 	%r20966, %r20637;
	mov.u32 	%r20967, %r20638;
	mov.u32 	%r20968, %r20639;
	mov.u32 	%r20969, %r20640;
	mov.u32 	%r20970, %r20641;
	mov.u32 	%r20971, %r20642;
	mov.u32 	%r20972, %r20643;
	mov.u32 	%r20973, %r20644;
	mov.u32 	%r20974, %r20645;
	mov.u32 	%r20975, %r20646;
	mov.u32 	%r20976, %r20647;
	mov.u32 	%r20977, %r20648;
	mov.u32 	%r20978, %r20649;
	mov.u32 	%r20979, %r20650;
	mov.u32 	%r20980, %r20651;
	mov.u32 	%r20981, %r20652;
	mov.u32 	%r20982, %r20653;
	mov.u32 	%r20983, %r20654;
	mov.u32 	%r20984, %r20655;
	mov.u32 	%r20985, %r20656;
	mov.u32 	%r20986, %r20657;
	mov.u32 	%r20987, %r20658;
	mov.u32 	%r20988, %r20659;
	mov.u32 	%r20989, %r20660;
	mov.u32 	%r20990, %r20661;
	mov.u32 	%r20991, %r20662;
	mov.u32 	%r20992, %r20663;
	mov.u32 	%r20993, %r20664;
	mov.u32 	%r20994, %r20665;
	mov.u32 	%r20995, %r20666;
	mov.u32 	%r20996, %r20667;
	mov.u32 	%r20997, %r20668;
	mov.u32 	%r20998, %r20669;
	mov.u32 	%r20999, %r20670;
	mov.u32 	%r21000, %r20671;
	mov.u32 	%r21001, %r20672;
	mov.u32 	%r21002, %r20673;
	mov.u32 	%r21003, %r20674;
	mov.u32 	%r21004, %r20675;
	mov.u32 	%r21005, %r20676;
	mov.u32 	%r21006, %r20677;
	mov.u32 	%r21007, %r20678;
	mov.u32 	%r21008, %r20679;
	mov.u32 	%r21009, %r20680;
	mov.u32 	%r21010, %r20681;
	mov.u32 	%r21011, %r20682;
	mov.u32 	%r21012, %r20683;
	mov.u32 	%r21013, %r20684;
	mov.u32 	%r21014, %r20685;
	mov.u32 	%r21015, %r20686;
	mov.u32 	%r21016, %r20687;
	mov.u32 	%r21017, %r20688;
	mov.u32 	%r21018, %r20689;
	mov.u32 	%r21019, %r20690;
	mov.u32 	%r21020, %r20691;
	mov.u32 	%r21021, %r20692;
	mov.u32 	%r21022, %r20693;
	mov.u32 	%r21023, %r20694;
	mov.u32 	%r21024, %r20695;
	mov.u32 	%r21025, %r20696;
	mov.u32 	%r21026, %r20697;
	mov.u32 	%r21027, %r20698;
	mov.u32 	%r21028, %r20699;
	mov.u32 	%r21029, %r20700;
	mov.u32 	%r21030, %r20701;
	mov.u32 	%r21031, %r20702;
	mov.u32 	%r21032, %r20703;
	mov.u32 	%r21033, %r20704;
	mov.u32 	%r21034, %r20705;
	mov.u32 	%r21035, %r20706;
	mov.u32 	%r21036, %r20707;
	mov.u32 	%r21037, %r20708;
	mov.u32 	%r21038, %r20709;
	mov.u32 	%r21039, %r20710;
	mov.u32 	%r21040, %r20711;
	mov.u32 	%r21041, %r20712;
	mov.u32 	%r21042, %r20713;
	mov.u32 	%r21043, %r20714;
	mov.u32 	%r21044, %r20715;
	mov.u32 	%r21045, %r20716;
	mov.u32 	%r21046, %r20717;
	mov.u32 	%r21047, %r20718;
	mov.u32 	%r21048, %r20719;
	mov.u32 	%r21049, %r20720;
	mov.u32 	%r21050, %r20721;
	mov.u32 	%r21051, %r20722;
	mov.u32 	%r21052, %r20723;
	mov.u32 	%r21053, %r20724;
	mov.u32 	%r21054, %r20725;
	mov.u32 	%r21055, %r20726;
	mov.u32 	%r21056, %r20727;
	mov.u32 	%r21057, %r20728;
	mov.u32 	%r21058, %r20729;
	mov.u32 	%r21059, %r20730;
	mov.u32 	%r21060, %r20731;
	mov.u32 	%r21061, %r20732;
	mov.u32 	%r21062, %r20733;
	mov.u32 	%r21063, %r20734;
	mov.u32 	%r21064, %r20735;
	mov.u32 	%r21065, %r20736;
	mov.u32 	%r21066, %r20737;
	mov.u32 	%r21067, %r20738;
	mov.u32 	%r21068, %r20739;
	mov.u32 	%r21069, %r20740;
	mov.u32 	%r21070, %r20741;
	mov.u32 	%r21071, %r20742;
	mov.u32 	%r21072, %r20743;
	mov.u32 	%r21073, %r20744;
	mov.u32 	%r21074, %r20745;
	mov.u32 	%r21075, %r20746;
	mov.u32 	%r21076, %r20747;
	mov.u32 	%r21077, %r20748;
	mov.u32 	%r21078, %r20749;
	mov.u32 	%r21079, %r20750;
	mov.u32 	%r21080, %r20751;
	mov.u32 	%r21081, %r20752;
	mov.u32 	%r21082, %r20753;
	mov.u32 	%r21083, %r20754;
	mov.u32 	%r21084, %r20755;
	mov.u32 	%r21085, %r20756;
	mov.u32 	%r21086, %r20757;
	mov.u32 	%r21087, %r20758;
	mov.u32 	%r21088, %r20759;
	mov.u32 	%r21089, %r20760;
	mov.u32 	%r21090, %r20761;
	mov.u32 	%r21091, %r20762;
	mov.u32 	%r21092, %r20763;
	mov.u32 	%r21093, %r20764;
$L__BB1_143:
	mov.u32 	%r1737, %r21093;
	mov.u32 	%r1736, %r21092;
	mov.u32 	%r1735, %r21091;
	mov.u32 	%r1734, %r21090;
	mov.u32 	%r1733, %r21089;
	mov.u32 	%r1732, %r21088;
	mov.u32 	%r1731, %r21087;
	mov.u32 	%r1730, %r21086;
	mov.u32 	%r1729, %r21085;
	mov.u32 	%r1728, %r21084;
	mov.u32 	%r1727, %r21083;
	mov.u32 	%r1726, %r21082;
	mov.u32 	%r1725, %r21081;
	mov.u32 	%r1724, %r21080;
	mov.u32 	%r1723, %r21079;
	mov.u32 	%r1722, %r21078;
	mov.u32 	%r1721, %r21077;
	mov.u32 	%r1720, %r21076;
	mov.u32 	%r1719, %r21075;
	mov.u32 	%r1718, %r21074;
	mov.u32 	%r1717, %r21073;
	mov.u32 	%r1716, %r21072;
	mov.u32 	%r1715, %r21071;
	mov.u32 	%r1714, %r21070;
	mov.u32 	%r1713, %r21069;
	mov.u32 	%r1712, %r21068;
	mov.u32 	%r1711, %r21067;
	mov.u32 	%r1710, %r21066;
	mov.u32 	%r1709, %r21065;
	mov.u32 	%r1708, %r21064;
	mov.u32 	%r1707, %r21063;
	mov.u32 	%r1706, %r21062;
	mov.u32 	%r21093, %r21061;
	mov.u32 	%r21092, %r21060;
	mov.u32 	%r21091, %r21059;
	mov.u32 	%r21090, %r21058;
	mov.u32 	%r21089, %r21057;
	mov.u32 	%r21088, %r21056;
	mov.u32 	%r21087, %r21055;
	mov.u32 	%r21086, %r21054;
	mov.u32 	%r21085, %r21053;
	mov.u32 	%r21084, %r21052;
	mov.u32 	%r21083, %r21051;
	mov.u32 	%r21082, %r21050;
	mov.u32 	%r21081, %r21049;
	mov.u32 	%r21080, %r21048;
	mov.u32 	%r21079, %r21047;
	mov.u32 	%r21078, %r21046;
	mov.u32 	%r21077, %r21045;
	mov.u32 	%r21076, %r21044;
	mov.u32 	%r21075, %r21043;
	mov.u32 	%r21074, %r21042;
	mov.u32 	%r21073, %r21041;
	mov.u32 	%r21072, %r21040;
	mov.u32 	%r21071, %r21039;
	mov.u32 	%r21070, %r21038;
	mov.u32 	%r21069, %r21037;
	mov.u32 	%r21068, %r21036;
	mov.u32 	%r21067, %r21035;
	mov.u32 	%r21066, %r21034;
	mov.u32 	%r21065, %r21033;
	mov.u32 	%r21064, %r21032;
	mov.u32 	%r21063, %r21031;
	mov.u32 	%r21062, %r21030;
	mov.u32 	%r21061, %r21029;
	mov.u32 	%r21060, %r21028;
	mov.u32 	%r21059, %r21027;
	mov.u32 	%r21058, %r21026;
	mov.u32 	%r21057, %r21025;
	mov.u32 	%r21056, %r21024;
	mov.u32 	%r21055, %r21023;
	mov.u32 	%r21054, %r21022;
	mov.u32 	%r21053, %r21021;
	mov.u32 	%r21052, %r21020;
	mov.u32 	%r21051, %r21019;
	mov.u32 	%r21050, %r21018;
	mov.u32 	%r21049, %r21017;
	mov.u32 	%r21048, %r21016;
	mov.u32 	%r21047, %r21015;
	mov.u32 	%r21046, %r21014;
	mov.u32 	%r21045, %r21013;
	mov.u32 	%r21044, %r21012;
	mov.u32 	%r21043, %r21011;
	mov.u32 	%r21042, %r21010;
	mov.u32 	%r21041, %r21009;
	mov.u32 	%r21040, %r21008;
	mov.u32 	%r21039, %r21007;
	mov.u32 	%r21038, %r21006;
	mov.u32 	%r21037, %r21005;
	mov.u32 	%r21036, %r21004;
	mov.u32 	%r21035, %r21003;
	mov.u32 	%r21034, %r21002;
	mov.u32 	%r21033, %r21001;
	mov.u32 	%r21032, %r21000;
	mov.u32 	%r21031, %r20999;
	mov.u32 	%r21030, %r20998;
	mov.u32 	%r21029, %r20997;
	mov.u32 	%r21028, %r20996;
	mov.u32 	%r21027, %r20995;
	mov.u32 	%r21026, %r20994;
	mov.u32 	%r21025, %r20993;
	mov.u32 	%r21024, %r20992;
	mov.u32 	%r21023, %r20991;
	mov.u32 	%r21022, %r20990;
	mov.u32 	%r21021, %r20989;
	mov.u32 	%r21020, %r20988;
	mov.u32 	%r21019, %r20987;
	mov.u32 	%r21018, %r20986;
	mov.u32 	%r21017, %r20985;
	mov.u32 	%r21016, %r20984;
	mov.u32 	%r21015, %r20983;
	mov.u32 	%r21014, %r20982;
	mov.u32 	%r21013, %r20981;
	mov.u32 	%r21012, %r20980;
	mov.u32 	%r21011, %r20979;
	mov.u32 	%r21010, %r20978;
	mov.u32 	%r21009, %r20977;
	mov.u32 	%r21008, %r20976;
	mov.u32 	%r21007, %r20975;
	mov.u32 	%r21006, %r20974;
	mov.u32 	%r21005, %r20973;
	mov.u32 	%r21004, %r20972;
	mov.u32 	%r21003, %r20971;
	mov.u32 	%r21002, %r20970;
	mov.u32 	%r21001, %r20969;
	mov.u32 	%r21000, %r20968;
	mov.u32 	%r20999, %r20967;
	mov.u32 	%r20998, %r20966;
	mov.u32 	%r1609, %r20965;
	mov.u32 	%r1608, %r20964;
	mov.u32 	%r1607, %r20963;
	mov.u32 	%r1606, %r20962;
	mov.u32 	%r1605, %r20961;
	mov.u32 	%r1604, %r20960;
	mov.u32 	%r1603, %r20959;
	mov.u32 	%r1602, %r20958;
	mov.u32 	%r1601, %r20957;
	mov.u32 	%r1600, %r20956;
	mov.u32 	%r1599, %r20955;
	mov.u32 	%r1598, %r20954;
	mov.u32 	%r1597, %r20953;
	mov.u32 	%r1596, %r20952;
	mov.u32 	%r1595, %r20951;
	mov.u32 	%r1594, %r20950;
	mov.u32 	%r1593, %r20949;
	mov.u32 	%r1592, %r20948;
	mov.u32 	%r1591, %r20947;
	mov.u32 	%r1590, %r20946;
	mov.u32 	%r1589, %r20945;
	mov.u32 	%r1588, %r20944;
	mov.u32 	%r1587, %r20943;
	mov.u32 	%r1586, %r20942;
	mov.u32 	%r1585, %r20941;
	mov.u32 	%r1584, %r20940;
	mov.u32 	%r1583, %r20939;
	mov.u32 	%r1582, %r20938;
	mov.u32 	%r1581, %r20937;
	mov.u32 	%r1580, %r20936;
	mov.u32 	%r1579, %r20935;
	mov.u32 	%r1578, %r20934;
	mov.u32 	%r20965, %r20933;
	mov.u32 	%r20964, %r20932;
	mov.u32 	%r20963, %r20931;
	mov.u32 	%r20962, %r20930;
	mov.u32 	%r20961, %r20929;
	mov.u32 	%r20960, %r20928;
	mov.u32 	%r20959, %r20927;
	mov.u32 	%r20958, %r20926;
	mov.u32 	%r20957, %r20925;
	mov.u32 	%r20956, %r20924;
	mov.u32 	%r20955, %r20923;
	mov.u32 	%r20954, %r20922;
	mov.u32 	%r20953, %r20921;
	mov.u32 	%r20952, %r20920;
	mov.u32 	%r20951, %r20919;
	mov.u32 	%r20950, %r20918;
	mov.u32 	%r20949, %r20917;
	mov.u32 	%r20948, %r20916;
	mov.u32 	%r20947, %r20915;
	mov.u32 	%r20946, %r20914;
	mov.u32 	%r20945, %r20913;
	mov.u32 	%r20944, %r20912;
	mov.u32 	%r20943, %r20911;
	mov.u32 	%r20942, %r20910;
	mov.u32 	%r20941, %r20909;
	mov.u32 	%r20940, %r20908;
	mov.u32 	%r20939, %r20907;
	mov.u32 	%r20938, %r20906;
	mov.u32 	%r20937, %r20905;
	mov.u32 	%r20936, %r20904;
	mov.u32 	%r20935, %r20903;
	mov.u32 	%r20934, %r20902;
	mov.u32 	%r20933, %r20901;
	mov.u32 	%r20932, %r20900;
	mov.u32 	%r20931, %r20899;
	mov.u32 	%r20930, %r20898;
	mov.u32 	%r20929, %r20897;
	mov.u32 	%r20928, %r20896;
	mov.u32 	%r20927, %r20895;
	mov.u32 	%r20926, %r20894;
	mov.u32 	%r20925, %r20893;
	mov.u32 	%r20924, %r20892;
	mov.u32 	%r20923, %r20891;
	mov.u32 	%r20922, %r20890;
	mov.u32 	%r20921, %r20889;
	mov.u32 	%r20920, %r20888;
	mov.u32 	%r20919, %r20887;
	mov.u32 	%r20918, %r20886;
	mov.u32 	%r20917, %r20885;
	mov.u32 	%r20916, %r20884;
	mov.u32 	%r20915, %r20883;
	mov.u32 	%r20914, %r20882;
	mov.u32 	%r20913, %r20881;
	mov.u32 	%r20912, %r20880;
	mov.u32 	%r20911, %r20879;
	mov.u32 	%r20910, %r20878;
	mov.u32 	%r20909, %r20877;
	mov.u32 	%r20908, %r20876;
	mov.u32 	%r20907, %r20875;
	mov.u32 	%r20906, %r20874;
	mov.u32 	%r20905, %r20873;
	mov.u32 	%r20904, %r20872;
	mov.u32 	%r20903, %r20871;
	mov.u32 	%r20902, %r20870;
	mov.u32 	%r20901, %r20869;
	mov.u32 	%r20900, %r20868;
	mov.u32 	%r20899, %r20867;
	mov.u32 	%r20898, %r20866;
	mov.u32 	%r20897, %r20865;
	mov.u32 	%r20896, %r20864;
	mov.u32 	%r20895, %r20863;
	mov.u32 	%r20894, %r20862;
	mov.u32 	%r20893, %r20861;
	mov.u32 	%r20892, %r20860;
	mov.u32 	%r20891, %r20859;
	mov.u32 	%r20890, %r20858;
	mov.u32 	%r20889, %r20857;
	mov.u32 	%r20888, %r20856;
	mov.u32 	%r20887, %r20855;
	mov.u32 	%r20886, %r20854;
	mov.u32 	%r20885, %r20853;
	mov.u32 	%r20884, %r20852;
	mov.u32 	%r20883, %r20851;
	mov.u32 	%r20882, %r20850;
	mov.u32 	%r20881, %r20849;
	mov.u32 	%r20880, %r20848;
	mov.u32 	%r20879, %r20847;
	mov.u32 	%r20878, %r20846;
	mov.u32 	%r20877, %r20845;
	mov.u32 	%r20876, %r20844;
	mov.u32 	%r20875, %r20843;
	mov.u32 	%r20874, %r20842;
	mov.u32 	%r20873, %r20841;
	mov.u32 	%r20872, %r20840;
	mov.u32 	%r20871, %r20839;
	mov.u32 	%r20870, %r20838;
	{ // callseq 90, 0
	.param .b64 param0;
	st.param.b64 	[param0], 128;
	.param .b64 retval0;
	call.uni (retval0), 
	malloc, 
	(
	param0
	);
	ld.param.b64 	%rd292, [retval0];
	} // callseq 90
	st.u8 	[%rd292], %r21029;
	shr.u32 	%r12758, %r21029, 24;
	st.u8 	[%rd292+3], %r12758;
	shr.u32 	%r12759, %r21029, 16;
	st.u8 	[%rd292+2], %r12759;
	shr.u32 	%r12760, %r21029, 8;
	st.u8 	[%rd292+1], %r12760;
	st.u8 	[%rd292+4], %r21028;
	shr.u32 	%r12761, %r21028, 24;
	st.u8 	[%rd292+7], %r12761;
	shr.u32 	%r12762, %r21028, 16;
	st.u8 	[%rd292+6], %r12762;
	shr.u32 	%r12763, %r21028, 8;
	st.u8 	[%rd292+5], %r12763;
	st.u8 	[%rd292+8], %r21027;
	shr.u32 	%r12764, %r21027, 24;
	st.u8 	[%rd292+11], %r12764;
	shr.u32 	%r12765, %r21027, 16;
	st.u8 	[%rd292+10], %r12765;
	shr.u32 	%r12766, %r21027, 8;
	st.u8 	[%rd292+9], %r12766;
	st.u8 	[%rd292+12], %r21026;
	shr.u32 	%r12767, %r21026, 24;
	st.u8 	[%rd292+15], %r12767;
	shr.u32 	%r12768, %r21026, 16;
	st.u8 	[%rd292+14], %r12768;
	shr.u32 	%r12769, %r21026, 8;
	st.u8 	[%rd292+13], %r12769;
	st.u8 	[%rd292+16], %r21025;
	shr.u32 	%r12770, %r21025, 24;
	st.u8 	[%rd292+19], %r12770;
	shr.u32 	%r12771, %r21025, 16;
	st.u8 	[%rd292+18], %r12771;
	shr.u32 	%r12772, %r21025, 8;
	st.u8 	[%rd292+17], %r12772;
	st.u8 	[%rd292+20], %r21024;
	shr.u32 	%r12773, %r21024, 24;
	st.u8 	[%rd292+23], %r12773;
	shr.u32 	%r12774, %r21024, 16;
	st.u8 	[%rd292+22], %r12774;
	shr.u32 	%r12775, %r21024, 8;
	st.u8 	[%rd292+21], %r12775;
	st.u8 	[%rd292+24], %r21023;
	shr.u32 	%r12776, %r21023, 24;
	st.u8 	[%rd292+27], %r12776;
	shr.u32 	%r12777, %r21023, 16;
	st.u8 	[%rd292+26], %r12777;
	shr.u32 	%r12778, %r21023, 8;
	st.u8 	[%rd292+25], %r12778;
	st.u8 	[%rd292+28], %r21022;
	shr.u32 	%r12779, %r21022, 24;
	st.u8 	[%rd292+31], %r12779;
	shr.u32 	%r12780, %r21022, 16;
	st.u8 	[%rd292+30], %r12780;
	shr.u32 	%r12781, %r21022, 8;
	st.u8 	[%rd292+29], %r12781;
	st.u8 	[%rd292+32], %r21021;
	shr.u32 	%r12782, %r21021, 24;
	st.u8 	[%rd292+35], %r12782;
	shr.u32 	%r12783, %r21021, 16;
	st.u8 	[%rd292+34], %r12783;
	shr.u32 	%r12784, %r21021, 8;
	st.u8 	[%rd292+33], %r12784;
	st.u8 	[%rd292+36], %r21020;
	shr.u32 	%r12785, %r21020, 24;
	st.u8 	[%rd292+39], %r12785;
	shr.u32 	%r12786, %r21020, 16;
	st.u8 	[%rd292+38], %r12786;
	shr.u32 	%r12787, %r21020, 8;
	st.u8 	[%rd292+37], %r12787;
	st.u8 	[%rd292+40], %r21019;
	shr.u32 	%r12788, %r21019, 24;
	st.u8 	[%rd292+43], %r12788;
	shr.u32 	%r12789, %r21019, 16;
	st.u8 	[%rd292+42], %r12789;
	shr.u32 	%r12790, %r21019, 8;
	st.u8 	[%rd292+41], %r12790;
	st.u8 	[%rd292+44], %r21018;
	shr.u32 	%r12791, %r21018, 24;
	st.u8 	[%rd292+47], %r12791;
	shr.u32 	%r12792, %r21018, 16;
	st.u8 	[%rd292+46], %r12792;
	shr.u32 	%r12793, %r21018, 8;
	st.u8 	[%rd292+45], %r12793;
	st.u8 	[%rd292+48], %r21017;
	shr.u32 	%r12794, %r21017, 24;
	st.u8 	[%rd292+51], %r12794;
	shr.u32 	%r12795, %r21017, 16;
	st.u8 	[%rd292+50], %r12795;
	shr.u32 	%r12796, %r21017, 8;
	st.u8 	[%rd292+49], %r12796;
	st.u8 	[%rd292+52], %r21016;
	shr.u32 	%r12797, %r21016, 24;
	st.u8 	[%rd292+55], %r12797;
	shr.u32 	%r12798, %r21016, 16;
	st.u8 	[%rd292+54], %r12798;
	shr.u32 	%r12799, %r21016, 8;
	st.u8 	[%rd292+53], %r12799;
	st.u8 	[%rd292+56], %r21015;
	shr.u32 	%r12800, %r21015, 24;
	st.u8 	[%rd292+59], %r12800;
	shr.u32 	%r12801, %r21015, 16;
	st.u8 	[%rd292+58], %r12801;
	shr.u32 	%r12802, %r21015, 8;
	st.u8 	[%rd292+57], %r12802;
	st.u8 	[%rd292+60], %r21014;
	shr.u32 	%r12803, %r21014, 24;
	st.u8 	[%rd292+63], %r12803;
	shr.u32 	%r12804, %r21014, 16;
	st.u8 	[%rd292+62], %r12804;
	shr.u32 	%r12805, %r21014, 8;
	st.u8 	[%rd292+61], %r12805;
	st.u8 	[%rd292+64], %r21013;
	shr.u32 	%r12806, %r21013, 24;
	st.u8 	[%rd292+67], %r12806;
	shr.u32 	%r12807, %r21013, 16;
	st.u8 	[%rd292+66], %r12807;
	shr.u32 	%r12808, %r21013, 8;
	st.u8 	[%rd292+65], %r12808;
	st.u8 	[%rd292+68], %r21012;
	shr.u32 	%r12809, %r21012, 24;
	st.u8 	[%rd292+71], %r12809;
	shr.u32 	%r12810, %r21012, 16;
	st.u8 	[%rd292+70], %r12810;
	shr.u32 	%r12811, %r21012, 8;
	st.u8 	[%rd292+69], %r12811;
	st.u8 	[%rd292+72], %r21011;
	shr.u32 	%r12812, %r21011, 24;
	st.u8 	[%rd292+75], %r12812;
	shr.u32 	%r12813, %r21011, 16;
	st.u8 	[%rd292+74], %r12813;
	shr.u32 	%r12814, %r21011, 8;
	st.u8 	[%rd292+73], %r12814;
	st.u8 	[%rd292+76], %r21010;
	shr.u32 	%r12815, %r21010, 24;
	st.u8 	[%rd292+79], %r12815;
	shr.u32 	%r12816, %r21010, 16;
	st.u8 	[%rd292+78], %r12816;
	shr.u32 	%r12817, %r21010, 8;
	st.u8 	[%rd292+77], %r12817;
	st.u8 	[%rd292+80], %r21009;
	shr.u32 	%r12818, %r21009, 24;
	st.u8 	[%rd292+83], %r12818;
	shr.u32 	%r12819, %r21009, 16;
	st.u8 	[%rd292+82], %r12819;
	shr.u32 	%r12820, %r21009, 8;
	st.u8 	[%rd292+81], %r12820;
	st.u8 	[%rd292+84], %r21008;
	shr.u32 	%r12821, %r21008, 24;
	st.u8 	[%rd292+87], %r12821;
	shr.u32 	%r12822, %r21008, 16;
	st.u8 	[%rd292+86], %r12822;
	shr.u32 	%r12823, %r21008, 8;
	st.u8 	[%rd292+85], %r12823;
	st.u8 	[%rd292+88], %r21007;
	shr.u32 	%r12824, %r21007, 24;
	st.u8 	[%rd292+91], %r12824;
	shr.u32 	%r12825, %r21007, 16;
	st.u8 	[%rd292+90], %r12825;
	shr.u32 	%r12826, %r21007, 8;
	st.u8 	[%rd292+89], %r12826;
	st.u8 	[%rd292+92], %r21006;
	shr.u32 	%r12827, %r21006, 24;
	st.u8 	[%rd292+95], %r12827;
	shr.u32 	%r12828, %r21006, 16;
	st.u8 	[%rd292+94], %r12828;
	shr.u32 	%r12829, %r21006, 8;
	st.u8 	[%rd292+93], %r12829;
	st.u8 	[%rd292+96], %r21005;
	shr.u32 	%r12830, %r21005, 24;
	st.u8 	[%rd292+99], %r12830;
	shr.u32 	%r12831, %r21005, 16;
	st.u8 	[%rd292+98], %r12831;
	shr.u32 	%r12832, %r21005, 8;
	st.u8 	[%rd292+97], %r12832;
	st.u8 	[%rd292+100], %r21004;
	shr.u32 	%r12833, %r21004, 24;
	st.u8 	[%rd292+103], %r12833;
	shr.u32 	%r12834, %r21004, 16;
	st.u8 	[%rd292+102], %r12834;
	shr.u32 	%r12835, %r21004, 8;
	st.u8 	[%rd292+101], %r12835;
	st.u8 	[%rd292+104], %r21003;
	shr.u32 	%r12836, %r21003, 24;
	st.u8 	[%rd292+107], %r12836;
	shr.u32 	%r12837, %r21003, 16;
	st.u8 	[%rd292+106], %r12837;
	shr.u32 	%r12838, %r21003, 8;
	st.u8 	[%rd292+105], %r12838;
	st.u8 	[%rd292+108], %r21002;
	shr.u32 	%r12839, %r21002, 24;
	st.u8 	[%rd292+111], %r12839;
	shr.u32 	%r12840, %r21002, 16;
	st.u8 	[%rd292+110], %r12840;
	shr.u32 	%r12841, %r21002, 8;
	st.u8 	[%rd292+109], %r12841;
	st.u8 	[%rd292+112], %r21001;
	shr.u32 	%r12842, %r21001, 24;
	st.u8 	[%rd292+115], %r12842;
	shr.u32 	%r12843, %r21001, 16;
	st.u8 	[%rd292+114], %r12843;
	shr.u32 	%r12844, %r21001, 8;
	st.u8 	[%rd292+113], %r12844;
	st.u8 	[%rd292+116], %r21000;
	shr.u32 	%r12845, %r21000, 24;
	st.u8 	[%rd292+119], %r12845;
	shr.u32 	%r12846, %r21000, 16;
	st.u8 	[%rd292+118], %r12846;
	shr.u32 	%r12847, %r21000, 8;
	st.u8 	[%rd292+117], %r12847;
	st.u8 	[%rd292+120], %r20999;
	shr.u32 	%r12848, %r20999, 24;
	st.u8 	[%rd292+123], %r12848;
	shr.u32 	%r12849, %r20999, 16;
	st.u8 	[%rd292+122], %r12849;
	shr.u32 	%r12850, %r20999, 8;
	st.u8 	[%rd292+121], %r12850;
	st.u8 	[%rd292+124], %r20998;
	shr.u32 	%r12851, %r20998, 24;
	st.u8 	[%rd292+127], %r12851;
	shr.u32 	%r12852, %r20998, 16;
	st.u8 	[%rd292+126], %r12852;
	shr.u32 	%r12853, %r20998, 8;
	st.u8 	[%rd292+125], %r12853;
	mov.b32 	%r21096, 0;
	mov.b32 	%r21095, 31;
	mov.u32 	%r21097, %r21096;
$L__BB1_144:
	max.u32 	%r1742, %r21095, 1;
	setp.eq.s32 	%p86, %r21097, 31;
	mov.b32 	%r21102, 1;
	@%p86 bra 	$L__BB1_153;
	and.b32  	%r1743, %r1742, 3;
	setp.lt.u32 	%p87, %r21095, 4;
	mov.b32 	%r21101, 2;
	@%p87 bra 	$L__BB1_149;
	and.b32  	%r1744, %r1742, -4;
	mov.b32 	%r21099, 0;
	mov.b32 	%r21098, 1;
$L__BB1_147:
	mov.u32 	%r1745, %r21098;
	shl.b32 	%r21098, %r1745, 4;
	add.s32 	%r21099, %r21099, 4;
	setp.ne.s32 	%p88, %r21099, %r1744;
	@%p88 bra 	$L__BB1_147;
	shl.b32 	%r21102, %r1745, 4;
	shl.b32 	%r21101, %r1745, 5;
$L__BB1_149:
	setp.eq.s32 	%p89, %r1743, 0;
	@%p89 bra 	$L__BB1_153;
	setp.eq.s32 	%p90, %r1743, 1;
	@%p90 bra 	$L__BB1_152;
	setp.eq.s32 	%p91, %r1743, 2;
	selp.b32 	%r12859, 1, 2, %p91;
	shl.b32 	%r21102, %r21101, %r12859;
	bra.uni 	$L__BB1_153;
$L__BB1_152:
	mov.u32 	%r21102, %r21101;
$L__BB1_153:
	mul.wide.u32 	%rd293, %r21097, 4;
	add.s64 	%rd294, %rd292, %rd293;
	ld.u32 	%r12860, [%rd294];
	mad.lo.s32 	%r21096, %r12860, %r21102, %r21096;
	add.s32 	%r21097, %r21097, 1;
	add.s32 	%r21095, %r21095, -1;
	setp.ne.s32 	%p92, %r21097, 32;
	@%p92 bra 	$L__BB1_144;
	mov.b64 	%rd553, 0;
	{ // callseq 91, 0
	.param .b64 param0;
	st.param.b64 	[param0], 128;
	.param .b64 retval0;
	call.uni (retval0), 
	malloc, 
	(
	param0
	);
	ld.param.b64 	%rd296, [retval0];
	} // callseq 91
$L__BB1_155:
	shl.b64 	%rd297, %rd553, 2;
	add.s64 	%rd298, %rd296, %rd297;
	mov.b32 	%r12861, 0;
	st.u32 	[%rd298], %r12861;
	add.s64 	%rd61, %rd553, 1;
	setp.lt.u64 	%p93, %rd553, 31;
	mov.u64 	%rd553, %rd61;
	@%p93 bra 	$L__BB1_155;
	setp.eq.s32 	%p94, %r21096, 0;
	@%p94 bra 	$L__BB1_159;
	shf.l.wrap.b32 	%r21104, %r21096, %r21096, 26;
	mov.b32 	%r21103, 31;
$L__BB1_158:
	and.b32  	%r12863, %r21104, 1;
	mul.wide.s32 	%rd299, %r21103, 4;
	add.s64 	%rd300, %rd296, %rd299;
	st.u32 	[%rd300], %r12863;
	shr.u32 	%r1761, %r21104, 1;
	add.s32 	%r21103, %r21103, -1;
	setp.gt.u32 	%p95, %r21104, 1;
	mov.u32 	%r21104, %r1761;
	@%p95 bra 	$L__BB1_158;
$L__BB1_159:
	{ // callseq 92, 0
	.param .b64 param0;
	st.param.b64 	[param0], 128;
	.param .b64 retval0;
	call.uni (retval0), 
	malloc, 
	(
	param0
	);
	ld.param.b64 	%rd301, [retval0];
	} // callseq 92
	st.u8 	[%rd301], %r21029;
	shr.u32 	%r12866, %r21029, 24;
	st.u8 	[%rd301+3], %r12866;
	shr.u32 	%r12867, %r21029, 16;
	st.u8 	[%rd301+2], %r12867;
	shr.u32 	%r12868, %r21029, 8;
	st.u8 	[%rd301+1], %r12868;
	st.u8 	[%rd301+4], %r21028;
	shr.u32 	%r12869, %r21028, 24;
	st.u8 	[%rd301+7], %r12869;
	shr.u32 	%r12870, %r21028, 16;
	st.u8 	[%rd301+6], %r12870;
	shr.u32 	%r12871, %r21028, 8;
	st.u8 	[%rd301+5], %r12871;
	st.u8 	[%rd301+8], %r21027;
	shr.u32 	%r12872, %r21027, 24;
	st.u8 	[%rd301+11], %r12872;
	shr.u32 	%r12873, %r21027, 16;
	st.u8 	[%rd301+10], %r12873;
	shr.u32 	%r12874, %r21027, 8;
	st.u8 	[%rd301+9], %r12874;
	st.u8 	[%rd301+12], %r21026;
	shr.u32 	%r12875, %r21026, 24;
	st.u8 	[%rd301+15], %r12875;
	shr.u32 	%r12876, %r21026, 16;
	st.u8 	[%rd301+14], %r12876;
	shr.u32 	%r12877, %r21026, 8;
	st.u8 	[%rd301+13], %r12877;
	st.u8 	[%rd301+16], %r21025;
	shr.u32 	%r12878, %r21025, 24;
	st.u8 	[%rd301+19], %r12878;
	shr.u32 	%r12879, %r21025, 16;
	st.u8 	[%rd301+18], %r12879;
	shr.u32 	%r12880, %r21025, 8;
	st.u8 	[%rd301+17], %r12880;
	st.u8 	[%rd301+20], %r21024;
	shr.u32 	%r12881, %r21024, 24;
	st.u8 	[%rd301+23], %r12881;
	shr.u32 	%r12882, %r21024, 16;
	st.u8 	[%rd301+22], %r12882;
	shr.u32 	%r12883, %r21024, 8;
	st.u8 	[%rd301+21], %r12883;
	st.u8 	[%rd301+24], %r21023;
	shr.u32 	%r12884, %r21023, 24;
	st.u8 	[%rd301+27], %r12884;
	shr.u32 	%r12885, %r21023, 16;
	st.u8 	[%rd301+26], %r12885;
	shr.u32 	%r12886, %r21023, 8;
	st.u8 	[%rd301+25], %r12886;
	st.u8 	[%rd301+28], %r21022;
	shr.u32 	%r12887, %r21022, 24;
	st.u8 	[%rd301+31], %r12887;
	shr.u32 	%r12888, %r21022, 16;
	st.u8 	[%rd301+30], %r12888;
	shr.u32 	%r12889, %r21022, 8;
	st.u8 	[%rd301+29], %r12889;
	st.u8 	[%rd301+32], %r21021;
	shr.u32 	%r12890, %r21021, 24;
	st.u8 	[%rd301+35], %r12890;
	shr.u32 	%r12891, %r21021, 16;
	st.u8 	[%rd301+34], %r12891;
	shr.u32 	%r12892, %r21021, 8;
	st.u8 	[%rd301+33], %r12892;
	st.u8 	[%rd301+36], %r21020;
	shr.u32 	%r12893, %r21020, 24;
	st.u8 	[%rd301+39], %r12893;
	shr.u32 	%r12894, %r21020, 16;
	st.u8 	[%rd301+38], %r12894;
	shr.u32 	%r12895, %r21020, 8;
	st.u8 	[%rd301+37], %r12895;
	st.u8 	[%rd301+40], %r21019;
	shr.u32 	%r12896, %r21019, 24;
	st.u8 	[%rd301+43], %r12896;
	shr.u32 	%r12897, %r21019, 16;
	st.u8 	[%rd301+42], %r12897;
	shr.u32 	%r12898, %r21019, 8;
	st.u8 	[%rd301+41], %r12898;
	st.u8 	[%rd301+44], %r21018;
	shr.u32 	%r12899, %r21018, 24;
	st.u8 	[%rd301+47], %r12899;
	shr.u32 	%r12900, %r21018, 16;
	st.u8 	[%rd301+46], %r12900;
	shr.u32 	%r12901, %r21018, 8;
	st.u8 	[%rd301+45], %r12901;
	st.u8 	[%rd301+48], %r21017;
	shr.u32 	%r12902, %r21017, 24;
	st.u8 	[%rd301+51], %r12902;
	shr.u32 	%r12903, %r21017, 16;
	st.u8 	[%rd301+50], %r12903;
	shr.u32 	%r12904, %r21017, 8;
	st.u8 	[%rd301+49], %r12904;
	st.u8 	[%rd301+52], %r21016;
	shr.u32 	%r12905, %r21016, 24;
	st.u8 	[%rd301+55], %r12905;
	shr.u32 	%r12906, %r21016, 16;
	st.u8 	[%rd301+54], %r12906;
	shr.u32 	%r12907, %r21016, 8;
	st.u8 	[%rd301+53], %r12907;
	st.u8 	[%rd301+56], %r21015;
	shr.u32 	%r12908, %r21015, 24;
	st.u8 	[%rd301+59], %r12908;
	shr.u32 	%r12909, %r21015, 16;
	st.u8 	[%rd301+58], %r12909;
	shr.u32 	%r12910, %r21015, 8;
	st.u8 	[%rd301+57], %r12910;
	st.u8 	[%rd301+60], %r21014;
	shr.u32 	%r12911, %r21014, 24;
	st.u8 	[%rd301+63], %r12911;
	shr.u32 	%r12912, %r21014, 16;
	st.u8 	[%rd301+62], %r12912;
	shr.u32 	%r12913, %r21014, 8;
	st.u8 	[%rd301+61], %r12913;
	st.u8 	[%rd301+64], %r21013;
	shr.u32 	%r12914, %r21013, 24;
	st.u8 	[%rd301+67], %r12914;
	shr.u32 	%r12915, %r21013, 16;
	st.u8 	[%rd301+66], %r12915;
	shr.u32 	%r12916, %r21013, 8;
	st.u8 	[%rd301+65], %r12916;
	st.u8 	[%rd301+68], %r21012;
	shr.u32 	%r12917, %r21012, 24;
	st.u8 	[%rd301+71], %r12917;
	shr.u32 	%r12918, %r21012, 16;
	st.u8 	[%rd301+70], %r12918;
	shr.u32 	%r12919, %r21012, 8;
	st.u8 	[%rd301+69], %r12919;
	st.u8 	[%rd301+72], %r21011;
	shr.u32 	%r12920, %r21011, 24;
	st.u8 	[%rd301+75], %r12920;
	shr.u32 	%r12921, %r21011, 16;
	st.u8 	[%rd301+74], %r12921;
	shr.u32 	%r12922, %r21011, 8;
	st.u8 	[%rd301+73], %r12922;
	st.u8 	[%rd301+76], %r21010;
	shr.u32 	%r12923, %r21010, 24;
	st.u8 	[%rd301+79], %r12923;
	shr.u32 	%r12924, %r21010, 16;
	st.u8 	[%rd301+78], %r12924;
	shr.u32 	%r12925, %r21010, 8;
	st.u8 	[%rd301+77], %r12925;
	st.u8 	[%rd301+80], %r21009;
	shr.u32 	%r12926, %r21009, 24;
	st.u8 	[%rd301+83], %r12926;
	shr.u32 	%r12927, %r21009, 16;
	st.u8 	[%rd301+82], %r12927;
	shr.u32 	%r12928, %r21009, 8;
	st.u8 	[%rd301+81], %r12928;
	st.u8 	[%rd301+84], %r21008;
	shr.u32 	%r12929, %r21008, 24;
	st.u8 	[%rd301+87], %r12929;
	shr.u32 	%r12930, %r21008, 16;
	st.u8 	[%rd301+86], %r12930;
	shr.u32 	%r12931, %r21008, 8;
	st.u8 	[%rd301+85], %r12931;
	st.u8 	[%rd301+88], %r21007;
	shr.u32 	%r12932, %r21007, 24;
	st.u8 	[%rd301+91], %r12932;
	shr.u32 	%r12933, %r21007, 16;
	st.u8 	[%rd301+90], %r12933;
	shr.u32 	%r12934, %r21007, 8;
	st.u8 	[%rd301+89], %r12934;
	st.u8 	[%rd301+92], %r21006;
	shr.u32 	%r12935, %r21006, 24;
	st.u8 	[%rd301+95], %r12935;
	shr.u32 	%r12936, %r21006, 16;
	st.u8 	[%rd301+94], %r12936;
	shr.u32 	%r12937, %r21006, 8;
	st.u8 	[%rd301+93], %r12937;
	st.u8 	[%rd301+96], %r21005;
	shr.u32 	%r12938, %r21005, 24;
	st.u8 	[%rd301+99], %r12938;
	shr.u32 	%r12939, %r21005, 16;
	st.u8 	[%rd301+98], %r12939;
	shr.u32 	%r12940, %r21005, 8;
	st.u8 	[%rd301+97], %r12940;
	st.u8 	[%rd301+100], %r21004;
	shr.u32 	%r12941, %r21004, 24;
	st.u8 	[%rd301+103], %r12941;
	shr.u32 	%r12942, %r21004, 16;
	st.u8 	[%rd301+102], %r12942;
	shr.u32 	%r12943, %r21004, 8;
	st.u8 	[%rd301+101], %r12943;
	st.u8 	[%rd301+104], %r21003;
	shr.u32 	%r12944, %r21003, 24;
	st.u8 	[%rd301+107], %r12944;
	shr.u32 	%r12945, %r21003, 16;
	st.u8 	[%rd301+106], %r12945;
	shr.u32 	%r12946, %r21003, 8;
	st.u8 	[%rd301+105], %r12946;
	st.u8 	[%rd301+108], %r21002;
	shr.u32 	%r12947, %r21002, 24;
	st.u8 	[%rd301+111], %r12947;
	shr.u32 	%r12948, %r21002, 16;
	st.u8 	[%rd301+110], %r12948;
	shr.u32 	%r12949, %r21002, 8;
	st.u8 	[%rd301+109], %r12949;
	st.u8 	[%rd301+112], %r21001;
	shr.u32 	%r12950, %r21001, 24;
	st.u8 	[%rd301+115], %r12950;
	shr.u32 	%r12951, %r21001, 16;
	st.u8 	[%rd301+114], %r12951;
	shr.u32 	%r12952, %r21001, 8;
	st.u8 	[%rd301+113], %r12952;
	st.u8 	[%rd301+116], %r21000;
	shr.u32 	%r12953, %r21000, 24;
	st.u8 	[%rd301+119], %r12953;
	shr.u32 	%r12954, %r21000, 16;
	st.u8 	[%rd301+118], %r12954;
	shr.u32 	%r12955, %r21000, 8;
	st.u8 	[%rd301+117], %r12955;
	st.u8 	[%rd301+120], %r20999;
	shr.u32 	%r12956, %r20999, 24;
	st.u8 	[%rd301+123], %r12956;
	shr.u32 	%r12957, %r20999, 16;
	st.u8 	[%rd301+122], %r12957;
	shr.u32 	%r12958, %r20999, 8;
	st.u8 	[%rd301+121], %r12958;
	st.u8 	[%rd301+124], %r20998;
	shr.u32 	%r12959, %r20998, 24;
	st.u8 	[%rd301+127], %r12959;
	shr.u32 	%r12960, %r20998, 16;
	st.u8 	[%rd301+126], %r12960;
	shr.u32 	%r12961, %r20998, 8;
	st.u8 	[%rd301+125], %r12961;
	mov.b32 	%r21106, 0;
	mov.b32 	%r21105, 31;
	mov.u32 	%r21107, %r21106;
$L__BB1_160:
	max.u32 	%r1766, %r21105, 1;
	setp.eq.s32 	%p96, %r21107, 31;
	mov.b32 	%r21112, 1;
	@%p96 bra 	$L__BB1_169;
	and.b32  	%r1767, %r1766, 3;
	setp.lt.u32 	%p97, %r21105, 4;
	mov.b32 	%r21111, 2;
	@%p97 bra 	$L__BB1_165;
	and.b32  	%r1768, %r1766, -4;
	mov.b32 	%r21109, 0;
	mov.b32 	%r21108, 1;
$L__BB1_163:
	mov.u32 	%r1769, %r21108;
	shl.b32 	%r21108, %r1769, 4;
	add.s32 	%r21109, %r21109, 4;
	setp.ne.s32 	%p98, %r21109, %r1768;
	@%p98 bra 	$L__BB1_163;
	shl.b32 	%r21112, %r1769, 4;
	shl.b32 	%r21111, %r1769, 5;
$L__BB1_165:
	setp.eq.s32 	%p99, %r1767, 0;
	@%p99 bra 	$L__BB1_169;
	setp.eq.s32 	%p100, %r1767, 1;
	@%p100 bra 	$L__BB1_168;
	setp.eq.s32 	%p101, %r1767, 2;
	selp.b32 	%r12967, 1, 2, %p101;
	shl.b32 	%r21112, %r21111, %r12967;
	bra.uni 	$L__BB1_169;
$L__BB1_168:
	mov.u32 	%r21112, %r21111;
$L__BB1_169:
	mul.wide.u32 	%rd302, %r21107, 4;
	add.s64 	%rd303, %rd301, %rd302;
	ld.u32 	%r12968, [%rd303];
	mad.lo.s32 	%r21106, %r12968, %r21112, %r21106;
	add.s32 	%r21107, %r21107, 1;
	add.s32 	%r21105, %r21105, -1;
	setp.ne.s32 	%p102, %r21107, 32;
	@%p102 bra 	$L__BB1_160;
	mov.b64 	%rd554, 0;
	{ // callseq 93, 0
	.param .b64 param0;
	st.param.b64 	[param0], 128;
	.param .b64 retval0;
	call.uni (retval0), 
	malloc, 
	(
	param0
	);
	ld.param.b64 	%rd305, [retval0];
	} // callseq 93
$L__BB1_171:
	shl.b64 	%rd306, %rd554, 2;
	add.s64 	%rd307, %rd305, %rd306;
	mov.b32 	%r12969, 0;
	st.u32 	[%rd307], %r12969;
	add.s64 	%rd65, %rd554, 1;
	setp.lt.u64 	%p103, %rd554, 31;
	mov.u64 	%rd554, %rd65;
	@%p103 bra 	$L__BB1_171;
	setp.eq.s32 	%p104, %r21106, 0;
	@%p104 bra 	$L__BB1_175;
	shf.l.wrap.b32 	%r21114, %r21106, %r21106, 21;
	mov.b32 	%r21113, 31;
$L__BB1_174:
	and.b32  	%r12971, %r21114, 1;
	mul.wide.s32 	%rd308, %r21113, 4;
	add.s64 	%rd309, %rd305, %rd308;
	st.u32 	[%rd309], %r12971;
	shr.u32 	%r1785, %r21114, 1;
	add.s32 	%r21113, %r21113, -1;
	setp.gt.u32 	%p105, %r21114, 1;
	mov.u32 	%r21114, %r1785;
	@%p105 bra 	$L__BB1_174;
$L__BB1_175:
	mov.b64 	%rd555, 0;
	{ // callseq 94, 0
	.param .b64 param0;
	st.param.b64 	[param0], 128;
	.param .b64 retval0;
	call.uni (retval0), 
	malloc, 
	(
	param0
	);
	ld.param.b64 	%rd311, [retval0];
	} // callseq 94
$L__BB1_176:
	shl.b64 	%rd312, %rd555, 2;
	add.s64 	%rd313, %rd311, %rd312;
	mov.b32 	%r12972, 0;
	st.u32 	[%rd313], %r12972;
	add.s64 	%rd68, %rd555, 1;
	setp.lt.u64 	%p106, %rd555, 31;
	mov.u64 	%rd555, %rd68;
	@%p106 bra 	$L__BB1_176;
	ld.u32 	%r12975, [%rd296];
	ld.u32 	%r12976, [%rd305];
	xor.b32  	%r12977, %r12976, %r12975;
	st.u32 	[%rd311], %r12977;
	ld.u32 	%r12978, [%rd296+4];
	ld.u32 	%r12979, [%rd305+4];
	xor.b32  	%r12980, %r12979, %r12978;
	st.u32 	[%rd311+4], %r12980;
	ld.u32 	%r12981, [%rd296+8];
	ld.u32 	%r12982, [%rd305+8];
	xor.b32  	%r12983, %r12982, %r12981;
	st.u32 	[%rd311+8], %r12983;
	ld.u32 	%r12984, [%rd296+12];
	ld.u32 	%r12985, [%rd305+12];
	xor.b32  	%r12986, %r12985, %r12984;
	st.u32 	[%rd311+12], %r12986;
	ld.u32 	%r12987, [%rd296+16];
	ld.u32 	%r12988, [%rd305+16];
	xor.b32  	%r12989, %r12988, %r12987;
	st.u32 	[%rd311+16], %r12989;
	ld.u32 	%r12990, [%rd296+20];
	ld.u32 	%r12991, [%rd305+20];
	xor.b32  	%r12992, %r12991, %r12990;
	st.u32 	[%rd311+20], %r12992;
	ld.u32 	%r12993, [%rd296+24];
	ld.u32 	%r12994, [%rd305+24];
	xor.b32  	%r12995, %r12994, %r12993;
	st.u32 	[%rd311+24], %r12995;
	ld.u32 	%r12996, [%rd296+28];
	ld.u32 	%r12997, [%rd305+28];
	xor.b32  	%r12998, %r12997, %r12996;
	st.u32 	[%rd311+28], %r12998;
	ld.u32 	%r12999, [%rd296+32];
	ld.u32 	%r13000, [%rd305+32];
	xor.b32  	%r13001, %r13000, %r12999;
	st.u32 	[%rd311+32], %r13001;
	ld.u32 	%r13002, [%rd296+36];
	ld.u32 	%r13003, [%rd305+36];
	xor.b32  	%r13004, %r13003, %r13002;
	st.u32 	[%rd311+36], %r13004;
	ld.u32 	%r13005, [%rd296+40];
	ld.u32 	%r13006, [%rd305+40];
	xor.b32  	%r13007, %r13006, %r13005;
	st.u32 	[%rd311+40], %r13007;
	ld.u32 	%r13008, [%rd296+44];
	ld.u32 	%r13009, [%rd305+44];
	xor.b32  	%r13010, %r13009, %r13008;
	st.u32 	[%rd311+44], %r13010;
	ld.u32 	%r13011, [%rd296+48];
	ld.u32 	%r13012, [%rd305+48];
	xor.b32  	%r13013, %r13012, %r13011;
	st.u32 	[%rd311+48], %r13013;
	ld.u32 	%r13014, [%rd296+52];
	ld.u32 	%r13015, [%rd305+52];
	xor.b32  	%r13016, %r13015, %r13014;
	st.u32 	[%rd311+52], %r13016;
	ld.u32 	%r13017, [%rd296+56];
	ld.u32 	%r13018, [%rd305+56];
	xor.b32  	%r13019, %r13018, %r13017;
	st.u32 	[%rd311+56], %r13019;
	ld.u32 	%r13020, [%rd296+60];
	ld.u32 	%r13021, [%rd305+60];
	xor.b32  	%r13022, %r13021, %r13020;
	st.u32 	[%rd311+60], %r13022;
	ld.u32 	%r13023, [%rd296+64];
	ld.u32 	%r13024, [%rd305+64];
	xor.b32  	%r13025, %r13024, %r13023;
	st.u32 	[%rd311+64], %r13025;
	ld.u32 	%r13026, [%rd296+68];
	ld.u32 	%r13027, [%rd305+68];
	xor.b32  	%r13028, %r13027, %r13026;
	st.u32 	[%rd311+68], %r13028;
	ld.u32 	%r13029, [%rd296+72];
	ld.u32 	%r13030, [%rd305+72];
	xor.b32  	%r13031, %r13030, %r13029;
	st.u32 	[%rd311+72], %r13031;
	ld.u32 	%r13032, [%rd296+76];
	ld.u32 	%r13033, [%rd305+76];
	xor.b32  	%r13034, %r13033, %r13032;
	st.u32 	[%rd311+76], %r13034;
	ld.u32 	%r13035, [%rd296+80];
	ld.u32 	%r13036, [%rd305+80];
	xor.b32  	%r13037, %r13036, %r13035;
	st.u32 	[%rd311+80], %r13037;
	ld.u32 	%r13038, [%rd296+84];
	ld.u32 	%r13039, [%rd305+84];
	xor.b32  	%r13040, %r13039, %r13038;
	st.u32 	[%rd311+84], %r13040;
	ld.u32 	%r13041, [%rd296+88];
	ld.u32 	%r13042, [%rd305+88];
	xor.b32  	%r13043, %r13042, %r13041;
	st.u32 	[%rd311+88], %r13043;
	ld.u32 	%r13044, [%rd296+92];
	ld.u32 	%r13045, [%rd305+92];
	xor.b32  	%r13046, %r13045, %r13044;
	st.u32 	[%rd311+92], %r13046;
	ld.u32 	%r13047, [%rd296+96];
	ld.u32 	%r13048, [%rd305+96];
	xor.b32  	%r13049, %r13048, %r13047;
	st.u32 	[%rd311+96], %r13049;
	ld.u32 	%r13050, [%rd296+100];
	ld.u32 	%r13051, [%rd305+100];
	xor.b32  	%r13052, %r13051, %r13050;
	st.u32 	[%rd311+100], %r13052;
	ld.u32 	%r13053, [%rd296+104];
	ld.u32 	%r13054, [%rd305+104];
	xor.b32  	%r13055, %r13054, %r13053;
	st.u32 	[%rd311+104], %r13055;
	ld.u32 	%r13056, [%rd296+108];
	ld.u32 	%r13057, [%rd305+108];
	xor.b32  	%r13058, %r13057, %r13056;
	st.u32 	[%rd311+108], %r13058;
	ld.u32 	%r13059, [%rd296+112];
	ld.u32 	%r13060, [%rd305+112];
	xor.b32  	%r13061, %r13060, %r13059;
	st.u32 	[%rd311+112], %r13061;
	ld.u32 	%r13062, [%rd296+116];
	ld.u32 	%r13063, [%rd305+116];
	xor.b32  	%r13064, %r13063, %r13062;
	st.u32 	[%rd311+116], %r13064;
	ld.u32 	%r13065, [%rd296+120];
	ld.u32 	%r13066, [%rd305+120];
	xor.b32  	%r13067, %r13066, %r13065;
	st.u32 	[%rd311+120], %r13067;
	ld.u32 	%r13068, [%rd296+124];
	ld.u32 	%r13069, [%rd305+124];
	xor.b32  	%r13070, %r13069, %r13068;
	st.u32 	[%rd311+124], %r13070;
	{ // callseq 95, 0
	.param .b64 param0;
	st.param.b64 	[param0], 128;
	.param .b64 retval0;
	call.uni (retval0), 
	malloc, 
	(
	param0
	);
	ld.param.b64 	%rd314, [retval0];
	} // callseq 95
	shr.u32 	%r13071, %r21029, 24;
	st.u8 	[%rd314+3], %r13071;
	shr.u32 	%r13072, %r21029, 16;
	st.u8 	[%rd314+2], %r13072;
	shr.u32 	%r13073, %r21029, 8;
	st.u8 	[%rd314+1], %r13073;
	st.u8 	[%rd314], %r21029;
	shr.u32 	%r13074, %r21028, 24;
	st.u8 	[%rd314+7], %r13074;
	shr.u32 	%r13075, %r21028, 16;
	st.u8 	[%rd314+6], %r13075;
	shr.u32 	%r13076, %r21028, 8;
	st.u8 	[%rd314+5], %r13076;
	st.u8 	[%rd314+4], %r21028;
	shr.u32 	%r13077, %r21027, 24;
	st.u8 	[%rd314+11], %r13077;
	shr.u32 	%r13078, %r21027, 16;
	st.u8 	[%rd314+10], %r13078;
	shr.u32 	%r13079, %r21027, 8;
	st.u8 	[%rd314+9], %r13079;
	st.u8 	[%rd314+8], %r21027;
	shr.u32 	%r13080, %r21026, 24;
	st.u8 	[%rd314+15], %r13080;
	shr.u32 	%r13081, %r21026, 16;
	st.u8 	[%rd314+14], %r13081;
	shr.u32 	%r13082, %r21026, 8;
	st.u8 	[%rd314+13], %r13082;
	st.u8 	[%rd314+12], %r21026;
	shr.u32 	%r13083, %r21025, 24;
	st.u8 	[%rd314+19], %r13083;
	shr.u32 	%r13084, %r21025, 16;
	st.u8 	[%rd314+18], %r13084;
	shr.u32 	%r13085, %r21025, 8;
	st.u8 	[%rd314+17], %r13085;
	st.u8 	[%rd314+16], %r21025;
	shr.u32 	%r13086, %r21024, 24;
	st.u8 	[%rd314+23], %r13086;
	shr.u32 	%r13087, %r21024, 16;
	st.u8 	[%rd314+22], %r13087;
	shr.u32 	%r13088, %r21024, 8;
	st.u8 	[%rd314+21], %r13088;
	st.u8 	[%rd314+20], %r21024;
	shr.u32 	%r13089, %r21023, 24;
	st.u8 	[%rd314+27], %r13089;
	shr.u32 	%r13090, %r21023, 16;
	st.u8 	[%rd314+26], %r13090;
	shr.u32 	%r13091, %r21023, 8;
	st.u8 	[%rd314+25], %r13091;
	st.u8 	[%rd314+24], %r21023;
	shr.u32 	%r13092, %r21022, 24;
	st.u8 	[%rd314+31], %r13092;
	shr.u32 	%r13093, %r21022, 16;
	st.u8 	[%rd314+30], %r13093;
	shr.u32 	%r13094, %r21022, 8;
	st.u8 	[%rd314+29], %r13094;
	st.u8 	[%rd314+28], %r21022;
	shr.u32 	%r13095, %r21021, 24;
	st.u8 	[%rd314+35], %r13095;
	shr.u32 	%r13096, %r21021, 16;
	st.u8 	[%rd314+34], %r13096;
	shr.u32 	%r13097, %r21021, 8;
	st.u8 	[%rd314+33], %r13097;
	st.u8 	[%rd314+32], %r21021;
	shr.u32 	%r13098, %r21020, 24;
	st.u8 	[%rd314+39], %r13098;
	shr.u32 	%r13099, %r21020, 16;
	st.u8 	[%rd314+38], %r13099;
	shr.u32 	%r13100, %r21020, 8;
	st.u8 	[%rd314+37], %r13100;
	st.u8 	[%rd314+36], %r21020;
	shr.u32 	%r13101, %r21019, 24;
	st.u8 	[%rd314+43], %r13101;
	shr.u32 	%r13102, %r21019, 16;
	st.u8 	[%rd314+42], %r13102;
	shr.u32 	%r13103, %r21019, 8;
	st.u8 	[%rd314+41], %r13103;
	st.u8 	[%rd314+40], %r21019;
	shr.u32 	%r13104, %r21018, 24;
	st.u8 	[%rd314+47], %r13104;
	shr.u32 	%r13105, %r21018, 16;
	st.u8 	[%rd314+46], %r13105;
	shr.u32 	%r13106, %r21018, 8;
	st.u8 	[%rd314+45], %r13106;
	st.u8 	[%rd314+44], %r21018;
	shr.u32 	%r13107, %r21017, 24;
	st.u8 	[%rd314+51], %r13107;
	shr.u32 	%r13108, %r21017, 16;
	st.u8 	[%rd314+50], %r13108;
	shr.u32 	%r13109, %r21017, 8;
	st.u8 	[%rd314+49], %r13109;
	st.u8 	[%rd314+48], %r21017;
	shr.u32 	%r13110, %r21016, 24;
	st.u8 	[%rd314+55], %r13110;
	shr.u32 	%r13111, %r21016, 16;
	st.u8 	[%rd314+54], %r13111;
	shr.u32 	%r13112, %r21016, 8;
	st.u8 	[%rd314+53], %r13112;
	st.u8 	[%rd314+52], %r21016;
	shr.u32 	%r13113, %r21015, 24;
	st.u8 	[%rd314+59], %r13113;
	shr.u32 	%r13114, %r21015, 16;
	st.u8 	[%rd314+58], %r13114;
	shr.u32 	%r13115, %r21015, 8;
	st.u8 	[%rd314+57], %r13115;
	st.u8 	[%rd314+56], %r21015;
	shr.u32 	%r13116, %r21014, 24;
	st.u8 	[%rd314+63], %r13116;
	shr.u32 	%r13117, %r21014, 16;
	st.u8 	[%rd314+62], %r13117;
	shr.u32 	%r13118, %r21014, 8;
	st.u8 	[%rd314+61], %r13118;
	st.u8 	[%rd314+60], %r21014;
	shr.u32 	%r13119, %r21013, 24;
	st.u8 	[%rd314+67], %r13119;
	shr.u32 	%r13120, %r21013, 16;
	st.u8 	[%rd314+66], %r13120;
	shr.u32 	%r13121, %r21013, 8;
	st.u8 	[%rd314+65], %r13121;
	st.u8 	[%rd314+64], %r21013;
	shr.u32 	%r13122, %r21012, 24;
	st.u8 	[%rd314+71], %r13122;
	shr.u32 	%r13123, %r21012, 16;
	st.u8 	[%rd314+70], %r13123;
	shr.u32 	%r13124, %r21012, 8;
	st.u8 	[%rd314+69], %r13124;
	st.u8 	[%rd314+68], %r21012;
	shr.u32 	%r13125, %r21011, 24;
	st.u8 	[%rd314+75], %r13125;
	shr.u32 	%r13126, %r21011, 16;
	st.u8 	[%rd314+74], %r13126;
	shr.u32 	%r13127, %r21011, 8;
	st.u8 	[%rd314+73], %r13127;
	st.u8 	[%rd314+72], %r21011;
	shr.u32 	%r13128, %r21010, 24;
	st.u8 	[%rd314+79], %r13128;
	shr.u32 	%r13129, %r21010, 16;
	st.u8 	[%rd314+78], %r13129;
	shr.u32 	%r13130, %r21010, 8;
	st.u8 	[%rd314+77], %r13130;
	st.u8 	[%rd314+76], %r21010;
	shr.u32 	%r13131, %r21009, 24;
	st.u8 	[%rd314+83], %r13131;
	shr.u32 	%r13132, %r21009, 16;
	st.u8 	[%rd314+82], %r13132;
	shr.u32 	%r13133, %r21009, 8;
	st.u8 	[%rd314+81], %r13133;
	st.u8 	[%rd314+80], %r21009;
	shr.u32 	%r13134, %r21008, 24;
	st.u8 	[%rd314+87], %r13134;
	shr.u32 	%r13135, %r21008, 16;
	st.u8 	[%rd314+86], %r13135;
	shr.u32 	%r13136, %r21008, 8;
	st.u8 	[%rd314+85], %r13136;
	st.u8 	[%rd314+84], %r21008;
	shr.u32 	%r13137, %r21007, 24;
	st.u8 	[%rd314+91], %r13137;
	shr.u32 	%r13138, %r21007, 16;
	st.u8 	[%rd314+90], %r13138;
	shr.u32 	%r13139, %r21007, 8;
	st.u8 	[%rd314+89], %r13139;
	st.u8 	[%rd314+88], %r21007;
	shr.u32 	%r13140, %r21006, 24;
	st.u8 	[%rd314+95], %r13140;
	shr.u32 	%r13141, %r21006, 16;
	st.u8 	[%rd314+94], %r13141;
	shr.u32 	%r13142, %r21006, 8;
	st.u8 	[%rd314+93], %r13142;
	st.u8 	[%rd314+92], %r21006;
	shr.u32 	%r13143, %r21005, 24;
	st.u8 	[%rd314+99], %r13143;
	shr.u32 	%r13144, %r21005, 16;
	st.u8 	[%rd314+98], %r13144;
	shr.u32 	%r13145, %r21005, 8;
	st.u8 	[%rd314+97], %r13145;
	st.u8 	[%rd314+96], %r21005;
	shr.u32 	%r13146, %r21004, 24;
	st.u8 	[%rd314+103], %r13146;
	shr.u32 	%r13147, %r21004, 16;
	st.u8 	[%rd314+102], %r13147;
	shr.u32 	%r13148, %r21004, 8;
	st.u8 	[%rd314+101], %r13148;
	st.u8 	[%rd314+100], %r21004;
	shr.u32 	%r13149, %r21003, 24;
	st.u8 	[%rd314+107], %r13149;
	shr.u32 	%r13150, %r21003, 16;
	st.u8 	[%rd314+106], %r13150;
	shr.u32 	%r13151, %r21003, 8;
	st.u8 	[%rd314+105], %r13151;
	st.u8 	[%rd314+104], %r21003;
	shr.u32 	%r13152, %r21002, 24;
	st.u8 	[%rd314+111], %r13152;
	shr.u32 	%r13153, %r21002, 16;
	st.u8 	[%rd314+110], %r13153;
	shr.u32 	%r13154, %r21002, 8;
	st.u8 	[%rd314+109], %r13154;
	st.u8 	[%rd314+108], %r21002;
	shr.u32 	%r13155, %r21001, 24;
	st.u8 	[%rd314+115], %r13155;
	shr.u32 	%r13156, %r21001, 16;
	st.u8 	[%rd314+114], %r13156;
	shr.u32 	%r13157, %r21001, 8;
	st.u8 	[%rd314+113], %r13157;
	st.u8 	[%rd314+112], %r21001;
	shr.u32 	%r13158, %r21000, 24;
	st.u8 	[%rd314+119], %r13158;
	shr.u32 	%r13159, %r21000, 16;
	st.u8 	[%rd314+118], %r13159;
	shr.u32 	%r13160, %r21000, 8;
	st.u8 	[%rd314+117], %r13160;
	st.u8 	[%rd314+116], %r21000;
	shr.u32 	%r13161, %r20999, 24;
	st.u8 	[%rd314+123], %r13161;
	shr.u32 	%r13162, %r20999, 16;
	st.u8 	[%rd314+122], %r13162;
	shr.u32 	%r13163, %r20999, 8;
	st.u8 	[%rd314+121], %r13163;
	st.u8 	[%rd314+120], %r20999;
	shr.u32 	%r13164, %r20998, 24;
	st.u8 	[%rd314+127], %r13164;
	shr.u32 	%r13165, %r20998, 16;
	st.u8 	[%rd314+126], %r13165;
	shr.u32 	%r13166, %r20998, 8;
	st.u8 	[%rd314+125], %r13166;
	st.u8 	[%rd314+124], %r20998;
	mov.b32 	%r21116, 0;
	mov.b32 	%r21115, 31;
	mov.u32 	%r21117, %r21116;
$L__BB1_178:
	max.u32 	%r1790, %r21115, 1;
	setp.eq.s32 	%p107, %r21117, 31;
	mov.b32 	%r21122, 1;
	@%p107 bra 	$L__BB1_187;
	and.b32  	%r1791, %r1790, 3;
	setp.lt.u32 	%p108, %r21115, 4;
	mov.b32 	%r21121, 2;
	@%p108 bra 	$L__BB1_183;
	and.b32  	%r1792, %r1790, -4;
	mov.b32 	%r21119, 0;
	mov.b32 	%r21118, 1;
$L__BB1_181:
	mov.u32 	%r1793, %r21118;
	shl.b32 	%r21118, %r1793, 4;
	add.s32 	%r21119, %r21119, 4;
	setp.ne.s32 	%p109, %r21119, %r1792;
	@%p109 bra 	$L__BB1_181;
	shl.b32 	%r21122, %r1793, 4;
	shl.b32 	%r21121, %r1793, 5;
$L__BB1_183:
	setp.eq.s32 	%p110, %r1791, 0;
	@%p110 bra 	$L__BB1_187;
	setp.eq.s32 	%p111, %r1791, 1;
	@%p111 bra 	$L__BB1_186;
	setp.eq.s32 	%p112, %r1791, 2;
	selp.b32 	%r13172, 1, 2, %p112;
	shl.b32 	%r21122, %r21121, %r13172;
	bra.uni 	$L__BB1_187;
$L__BB1_186:
	mov.u32 	%r21122, %r21121;
$L__BB1_187:
	mul.wide.u32 	%rd315, %r21117, 4;
	add.s64 	%rd316, %rd314, %rd315;
	ld.u32 	%r13173, [%rd316];
	mad.lo.s32 	%r21116, %r13173, %r21122, %r21116;
	add.s32 	%r21117, %r21117, 1;
	add.s32 	%r21115, %r21115, -1;
	setp.ne.s32 	%p113, %r21117, 32;
	@%p113 bra 	$L__BB1_178;
	mov.b64 	%rd556, 0;
	{ // callseq 96, 0
	.param .b64 param0;
	st.param.b64 	[param0], 128;
	.param .b64 retval0;
	call.uni (retval0), 
	malloc, 
	(
	param0
	);
	ld.param.b64 	%rd318, [retval0];
	} // callseq 96
$L__BB1_189:
	shl.b64 	%rd319, %rd556, 2;
	add.s64 	%rd320, %rd318, %rd319;
	mov.b32 	%r13174, 0;
	st.u32 	[%rd320], %r13174;
	add.s64 	%rd72, %rd556, 1;
	setp.lt.u64 	%p114, %rd556, 31;
	mov.u64 	%rd556, %rd72;
	@%p114 bra 	$L__BB1_189;
	setp.eq.s32 	%p115, %r21116, 0;
	@%p115 bra 	$L__BB1_193;
	shf.l.wrap.b32 	%r21124, %r21116, %r21116, 7;
	mov.b32 	%r21123, 31;
$L__BB1_192:
	and.b32  	%r13176, %r21124, 1;
	mul.wide.s32 	%rd321, %r21123, 4;
	add.s64 	%rd322, %rd318, %rd321;
	st.u32 	[%rd322], %r13176;
	shr.u32 	%r1809, %r21124, 1;
	add.s32 	%r21123, %r21123, -1;
	setp.gt.u32 	%p116, %r21124, 1;
	mov.u32 	%r21124, %r1809;
	@%p116 bra 	$L__BB1_192;
$L__BB1_193:
	mov.b64 	%rd557, 0;
	{ // callseq 97, 0
	.param .b64 param0;
	st.param.b64 	[param0], 128;
	.param .b64 retval0;
	call.uni (retval0), 
	malloc, 
	(
	param0
	);
	ld.param.b64 	%rd324, [retval0];
	} // callseq 97
$L__BB1_194:
	shl.b64 	%rd325, %rd557, 2;
	add.s64 	%rd326, %rd324, %rd325;
	mov.b32 	%r13177, 0;
	st.u32 	[%rd326], %r13177;
	add.s64 	%rd75, %rd557, 1;
	setp.lt.u64 	%p117, %rd557, 31;
	mov.u64 	%rd557, %rd75;
	@%p117 bra 	$L__BB1_194;
	ld.u32 	%r13178, [%rd311];
	ld.u32 	%r13179, [%rd318];
	xor.b32  	%r1811, %r13179, %r13178;
	st.u32 	[%rd324], %r1811;
	ld.u32 	%r13180, [%rd311+4];
	ld.u32 	%r13181, [%rd318+4];
	xor.b32  	%r1812, %r13181, %r13180;
	st.u32 	[%rd324+4], %r1812;
	ld.u32 	%r13182, [%rd311+8];
	ld.u32 	%r13183, [%rd318+8];
	xor.b32  	%r1813, %r13183, %r13182;
	st.u32 	[%rd324+8], %r1813;
	ld.u32 	%r13184, [%rd311+12];
	ld.u32 	%r13185, [%rd318+12];
	xor.b32  	%r1814, %r13185, %r13184;
	st.u32 	[%rd324+12], %r1814;
	ld.u32 	%r13186, [%rd311+16];
	ld.u32 	%r13187, [%rd318+16];
	xor.b32  	%r1815, %r13187, %r13186;
	st.u32 	[%rd324+16], %r1815;
	ld.u32 	%r13188, [%rd311+20];
	ld.u32 	%r13189, [%rd318+20];
	xor.b32  	%r1816, %r13189, %r13188;
	st.u32 	[%rd324+20], %r1816;
	ld.u32 	%r13190, [%rd311+24];
	ld.u32 	%r13191, [%rd318+24];
	xor.b32  	%r1817, %r13191, %r13190;
	st.u32 	[%rd324+24], %r1817;
	ld.u32 	%r13192, [%rd311+28];
	ld.u32 	%r13193, [%rd318+28];
	xor.b32  	%r1818, %r13193, %r13192;
	st.u32 	[%rd324+28], %r1818;
	ld.u32 	%r13194, [%rd311+32];
	ld.u32 	%r13195, [%rd318+32];
	xor.b32  	%r1819, %r13195, %r13194;
	st.u32 	[%rd324+32], %r1819;
	ld.u32 	%r13196, [%rd311+36];
	ld.u32 	%r13197, [%rd318+36];
	xor.b32  	%r1820, %r13197, %r13196;
	st.u32 	[%rd324+36], %r1820;
	ld.u32 	%r13198, [%rd311+40];
	ld.u32 	%r13199, [%rd318+40];
	xor.b32  	%r1821, %r13199, %r13198;
	st.u32 	[%rd324+40], %r1821;
	ld.u32 	%r13200, [%rd311+44];
	ld.u32 	%r13201, [%rd318+44];
	xor.b32  	%r1822, %r13201, %r13200;
	st.u32 	[%rd324+44], %r1822;
	ld.u32 	%r13202, [%rd311+48];
	ld.u32 	%r13203, [%rd318+48];
	xor.b32  	%r1823, %r13203, %r13202;
	st.u32 	[%rd324+48], %r1823;
	ld.u32 	%r13204, [%rd311+52];
	ld.u32 	%r13205, [%rd318+52];
	xor.b32  	%r1824, %r13205, %r13204;
	st.u32 	[%rd324+52], %r1824;
	ld.u32 	%r13206, [%rd311+56];
	ld.u32 	%r13207, [%rd318+56];
	xor.b32  	%r1825, %r13207, %r13206;
	st.u32 	[%rd324+56], %r1825;
	ld.u32 	%r13208, [%rd311+60];
	ld.u32 	%r13209, [%rd318+60];
	xor.b32  	%r1826, %r13209, %r13208;
	st.u32 	[%rd324+60], %r1826;
	ld.u32 	%r13210, [%rd311+64];
	ld.u32 	%r13211, [%rd318+64];
	xor.b32  	%r1827, %r13211, %r13210;
	st.u32 	[%rd324+64], %r1827;
	ld.u32 	%r13212, [%rd311+68];
	ld.u32 	%r13213, [%rd318+68];
	xor.b32  	%r1828, %r13213, %r13212;
	st.u32 	[%rd324+68], %r1828;
	ld.u32 	%r13214, [%rd311+72];
	ld.u32 	%r13215, [%rd318+72];
	xor.b32  	%r1829, %r13215, %r13214;
	st.u32 	[%rd324+72], %r1829;
	ld.u32 	%r13216, [%rd311+76];
	ld.u32 	%r13217, [%rd318+76];
	xor.b32  	%r1830, %r13217, %r13216;
	st.u32 	[%rd324+76], %r1830;
	ld.u32 	%r13218, [%rd311+80];
	ld.u32 	%r13219, [%rd318+80];
	xor.b32  	%r1831, %r13219, %r13218;
	st.u32 	[%rd324+80], %r1831;
	ld.u32 	%r13220, [%rd311+84];
	ld.u32 	%r13221, [%rd318+84];
	xor.b32  	%r1832, %r13221, %r13220;
	st.u32 	[%rd324+84], %r1832;
	ld.u32 	%r13222, [%rd311+88];
	ld.u32 	%r13223, [%rd318+88];
	xor.b32  	%r1833, %r13223, %r13222;
	st.u32 	[%rd324+88], %r1833;
	ld.u32 	%r13224, [%rd311+92];
	ld.u32 	%r13225, [%rd318+92];
	xor.b32  	%r1834, %r13225, %r13224;
	st.u32 	[%rd324+92], %r1834;
	ld.u32 	%r13226, [%rd311+96];
	ld.u32 	%r13227, [%rd318+96];
	xor.b32  	%r1835, %r13227, %r13226;
	st.u32 	[%rd324+96], %r1835;
	ld.u32 	%r13228, [%rd311+100];
	ld.u32 	%r13229, [%rd318+100];
	xor.b32  	%r1836, %r13229, %r13228;
	st.u32 	[%rd324+100], %r1836;
	ld.u32 	%r13230, [%rd311+104];
	ld.u32 	%r13231, [%rd318+104];
	xor.b32  	%r1837, %r13231, %r13230;
	st.u32 	[%rd324+104], %r1837;
	ld.u32 	%r13232, [%rd311+108];
	ld.u32 	%r13233, [%rd318+108];
	xor.b32  	%r1838, %r13233, %r13232;
	st.u32 	[%rd324+108], %r1838;
	ld.u32 	%r13234, [%rd311+112];
	ld.u32 	%r13235, [%rd318+112];
	xor.b32  	%r1839, %r13235, %r13234;
	st.u32 	[%rd324+112], %r1839;
	ld.u32 	%r13236, [%rd311+116];
	ld.u32 	%r13237, [%rd318+116];
	xor.b32  	%r1840, %r13237, %r13236;
	st.u32 	[%rd324+116], %r1840;
	ld.u32 	%r13238, [%rd311+120];
	ld.u32 	%r13239, [%rd318+120];
	xor.b32  	%r1841, %r13239, %r13238;
	st.u32 	[%rd324+120], %r1841;
	ld.u32 	%r13240, [%rd311+124];
	ld.u32 	%r13241, [%rd318+124];
	xor.b32  	%r1842, %r13241, %r13240;
	st.u32 	[%rd324+124], %r1842;
	{ // callseq 98, 0
	.param .b64 param0;
	st.param.b64 	[param0], 128;
	.param .b64 retval0;
	call.uni (retval0), 
	malloc, 
	(
	param0
	);
	ld.param.b64 	%rd328, [retval0];
	} // callseq 98
	and.b32  	%r13242, %r21061, %r21029;
	st.u32 	[%rd328], %r13242;
	and.b32  	%r13243, %r21060, %r21028;
	st.u32 	[%rd328+4], %r13243;
	and.b32  	%r13244, %r21059, %r21027;
	st.u32 	[%rd328+8], %r13244;
	and.b32  	%r13245, %r21058, %r21026;
	st.u32 	[%rd328+12], %r13245;
	and.b32  	%r13246, %r21057, %r21025;
	st.u32 	[%rd328+16], %r13246;
	and.b32  	%r13247, %r21056, %r21024;
	st.u32 	[%rd328+20], %r13247;
	and.b32  	%r13248, %r21055, %r21023;
	st.u32 	[%rd328+24], %r13248;
	and.b32  	%r13249, %r21054, %r21022;
	st.u32 	[%rd328+28], %r13249;
	and.b32  	%r13250, %r21053, %r21021;
	st.u32 	[%rd328+32], %r13250;
	and.b32  	%r13251, %r21052, %r21020;
	st.u32 	[%rd328+36], %r13251;
	and.b32  	%r13252, %r21051, %r21019;
	st.u32 	[%rd328+40], %r13252;
	and.b32  	%r13253, %r21050, %r21018;
	st.u32 	[%rd328+44], %r13253;
	and.b32  	%r13254, %r21049, %r21017;
	st.u32 	[%rd328+48], %r13254;
	and.b32  	%r13255, %r21048, %r21016;
	st.u32 	[%rd328+52], %r13255;
	and.b32  	%r13256, %r21047, %r21015;
	st.u32 	[%rd328+56], %r13256;
	and.b32  	%r13257, %r21046, %r21014;
	st.u32 	[%rd328+60], %r13257;
	and.b32  	%r13258, %r21045, %r21013;
	st.u32 	[%rd328+64], %r13258;
	and.b32  	%r13259, %r21044, %r21012;
	st.u32 	[%rd328+68], %r13259;
	and.b32  	%r13260, %r21043, %r21011;
	st.u32 	[%rd328+72], %r13260;
	and.b32  	%r13261, %r21042, %r21010;
	st.u32 	[%rd328+76], %r13261;
	and.b32  	%r13262, %r21041, %r21009;
	st.u32 	[%rd328+80], %r13262;
	and.b32  	%r13263, %r21040, %r21008;
	st.u32 	[%rd328+84], %r13263;
	and.b32  	%r13264, %r21039, %r21007;
	st.u32 	[%rd328+88], %r13264;
	and.b32  	%r13265, %r21038, %r21006;
	st.u32 	[%rd328+92], %r13265;
	and.b32  	%r13266, %r21037, %r21005;
	st.u32 	[%rd328+96], %r13266;
	and.b32  	%r13267, %r21036, %r21004;
	st.u32 	[%rd328+100], %r13267;
	and.b32  	%r13268, %r21035, %r21003;
	st.u32 	[%rd328+104], %r13268;
	and.b32  	%r13269, %r21034, %r21002;
	st.u32 	[%rd328+108], %r13269;
	and.b32  	%r13270, %r21033, %r21001;
	st.u32 	[%rd328+112], %r13270;
	and.b32  	%r13271, %r21032, %r21000;
	st.u32 	[%rd328+116], %r13271;
	and.b32  	%r13272, %r21031, %r20999;
	st.u32 	[%rd328+120], %r13272;
	and.b32  	%r13273, %r21030, %r20998;
	st.u32 	[%rd328+124], %r13273;
	{ // callseq 99, 0
	.param .b64 param0;
	st.param.b64 	[param0], 128;
	.param .b64 retval0;
	call.uni (retval0), 
	malloc, 
	(
	param0
	);
	ld.param.b64 	%rd329, [retval0];
	} // callseq 99
	setp.eq.s32 	%p118, %r21029, 0;
	selp.u32 	%r13274, 1, 0, %p118;
	st.u32 	[%rd329], %r13274;
	setp.eq.s32 	%p119, %r21028, 0;
	selp.u32 	%r13275, 1, 0, %p119;
	st.u32 	[%rd329+4], %r13275;
	setp.eq.s32 	%p120, %r21027, 0;
	selp.u32 	%r13276, 1, 0, %p120;
	st.u32 	[%rd329+8], %r13276;
	setp.eq.s32 	%p121, %r21026, 0;
	selp.u32 	%r13277, 1, 0, %p121;
	st.u32 	[%rd329+12], %r13277;
	setp.eq.s32 	%p122, %r21025, 0;
	selp.u32 	%r13278, 1, 0, %p122;
	st.u32 	[%rd329+16], %r13278;
	setp.eq.s32 	%p123, %r21024, 0;
	selp.u32 	%r13279, 1, 0, %p123;
	st.u32 	[%rd329+20], %r13279;
	setp.eq.s32 	%p124, %r21023, 0;
	selp.u32 	%r13280, 1, 0, %p124;
	st.u32 	[%rd329+24], %r13280;
	setp.eq.s32 	%p125, %r21022, 0;
	selp.u32 	%r13281, 1, 0, %p125;
	st.u32 	[%rd329+28], %r13281;
	setp.eq.s32 	%p126, %r21021, 0;
	selp.u32 	%r13282, 1, 0, %p126;
	st.u32 	[%rd329+32], %r13282;
	setp.eq.s32 	%p127, %r21020, 0;
	selp.u32 	%r13283, 1, 0, %p127;
	st.u32 	[%rd329+36], %r13283;
	setp.eq.s32 	%p128, %r21019, 0;
	selp.u32 	%r13284, 1, 0, %p128;
	st.u32 	[%rd329+40], %r13284;
	setp.eq.s32 	%p129, %r21018, 0;
	selp.u32 	%r13285, 1, 0, %p129;
	st.u32 	[%rd329+44], %r13285;
	setp.eq.s32 	%p130, %r21017, 0;
	selp.u32 	%r13286, 1, 0, %p130;
	st.u32 	[%rd329+48], %r13286;
	setp.eq.s32 	%p131, %r21016, 0;
	selp.u32 	%r13287, 1, 0, %p131;
	st.u32 	[%rd329+52], %r13287;
	setp.eq.s32 	%p132, %r21015, 0;
	selp.u32 	%r13288, 1, 0, %p132;
	st.u32 	[%rd329+56], %r13288;
	setp.eq.s32 	%p133, %r21014, 0;
	selp.u32 	%r13289, 1, 0, %p133;
	st.u32 	[%rd329+60], %r13289;
	setp.eq.s32 	%p134, %r21013, 0;
	selp.u32 	%r13290, 1, 0, %p134;
	st.u32 	[%rd329+64], %r13290;
	setp.eq.s32 	%p135, %r21012, 0;
	selp.u32 	%r13291, 1, 0, %p135;
	st.u32 	[%rd329+68], %r13291;
	setp.eq.s32 	%p136, %r21011, 0;
	selp.u32 	%r13292, 1, 0, %p136;
	st.u32 	[%rd329+72], %r13292;
	setp.eq.s32 	%p137, %r21010, 0;
	selp.u32 	%r13293, 1, 0, %p137;
	st.u32 	[%rd329+76], %r13293;
	setp.eq.s32 	%p138, %r21009, 0;
	selp.u32 	%r13294, 1, 0, %p138;
	st.u32 	[%rd329+80], %r13294;
	setp.eq.s32 	%p139, %r21008, 0;
	selp.u32 	%r13295, 1, 0, %p139;
	st.u32 	[%rd329+84], %r13295;
	setp.eq.s32 	%p140, %r21007, 0;
	selp.u32 	%r13296, 1, 0, %p140;
	st.u32 	[%rd329+88], %r13296;
	setp.eq.s32 	%p141, %r21006, 0;
	selp.u32 	%r13297, 1, 0, %p141;
	st.u32 	[%rd329+92], %r13297;
	setp.eq.s32 	%p142, %r21005, 0;
	selp.u32 	%r13298, 1, 0, %p142;
	st.u32 	[%rd329+96], %r13298;
	setp.eq.s32 	%p143, %r21004, 0;
	selp.u32 	%r13299, 1, 0, %p143;
	st.u32 	[%rd329+100], %r13299;
	setp.eq.s32 	%p144, %r21003, 0;
	selp.u32 	%r13300, 1, 0, %p144;
	st.u32 	[%rd329+104], %r13300;
	setp.eq.s32 	%p145, %r21002, 0;
	selp.u32 	%r13301, 1, 0, %p145;
	st.u32 	[%rd329+108], %r13301;
	setp.eq.s32 	%p146, %r21001, 0;
	selp.u32 	%r13302, 1, 0, %p146;
	st.u32 	[%rd329+112], %r13302;
	setp.eq.s32 	%p147, %r21000, 0;
	selp.u32 	%r13303, 1, 0, %p147;
	st.u32 	[%rd329+116], %r13303;
	setp.eq.s32 	%p148, %r20999, 0;
	selp.u32 	%r13304, 1, 0, %p148;
	st.u32 	[%rd329+120], %r13304;
	setp.eq.s32 	%p149, %r20998, 0;
	selp.u32 	%r13305, 1, 0, %p149;
	st.u32 	[%rd329+124], %r13305;
	mov.b64 	%rd558, 0;
	{ // callseq 100, 0
	.param .b64 param0;
	st.param.b64 	[param0], 128;
	.param .b64 retval0;
	call.uni (retval0), 
	malloc, 
	(
	param0
	);
	ld.param.b64 	%rd330, [retval0];
	} // callseq 100
$L__BB1_196:
	shl.b64 	%rd331, %rd558, 2;
	add.s64 	%rd332, %rd330, %rd331;
	mov.b32 	%r13306, 0;
	st.u32 	[%rd332], %r13306;
	add.s64 	%rd80, %rd558, 1;
	setp.lt.u64 	%p150, %rd558, 31;
	mov.u64 	%rd558, %rd80;
	@%p150 bra 	$L__BB1_196;
	ld.u32 	%r13307, [%rd329];
	and.b32  	%r13308, %r21093, %r13307;
	st.u32 	[%rd330], %r13308;
	ld.u32 	%r13309, [%rd329+4];
	and.b32  	%r13310, %r21092, %r13309;
	st.u32 	[%rd330+4], %r13310;
	ld.u32 	%r13311, [%rd329+8];
	and.b32  	%r13312, %r21091, %r13311;
	st.u32 	[%rd330+8], %r13312;
	ld.u32 	%r13313, [%rd329+12];
	and.b32  	%r13314, %r21090, %r13313;
	st.u32 	[%rd330+12], %r13314;
	ld.u32 	%r13315, [%rd329+16];
	and.b32  	%r13316, %r21089, %r13315;
	st.u32 	[%rd330+16], %r13316;
	ld.u32 	%r13317, [%rd329+20];
	and.b32  	%r13318, %r21088, %r13317;
	st.u32 	[%rd330+20], %r13318;
	ld.u32 	%r13319, [%rd329+24];
	and.b32  	%r13320, %r21087, %r13319;
	st.u32 	[%rd330+24], %r13320;
	ld.u32 	%r13321, [%rd329+28];
	and.b32  	%r13322, %r21086, %r13321;
	st.u32 	[%rd330+28], %r13322;
	ld.u32 	%r13323, [%rd329+32];
	and.b32  	%r13324, %r21085, %r13323;
	st.u32 	[%rd330+32], %r13324;
	ld.u32 	%r13325, [%rd329+36];
	and.b32  	%r13326, %r21084, %r13325;
	st.u32 	[%rd330+36], %r13326;
	ld.u32 	%r13327, [%rd329+40];
	and.b32  	%r13328, %r21083, %r13327;
	st.u32 	[%rd330+40], %r13328;
	ld.u32 	%r13329, [%rd329+44];
	and.b32  	%r13330, %r21082, %r13329;
	st.u32 	[%rd330+44], %r13330;
	ld.u32 	%r13331, [%rd329+48];
	and.b32  	%r13332, %r21081, %r13331;
	st.u32 	[%rd330+48], %r13332;
	ld.u32 	%r13333, [%rd329+52];
	and.b32  	%r13334, %r21080, %r13333;
	st.u32 	[%rd330+52], %r13334;
	ld.u32 	%r13335, [%rd329+56];
	and.b32  	%r13336, %r21079, %r13335;
	st.u32 	[%rd330+56], %r13336;
	ld.u32 	%r13337, [%rd329+60];
	and.b32  	%r13338, %r21078, %r13337;
	st.u32 	[%rd330+60], %r13338;
	ld.u32 	%r13339, [%rd329+64];
	and.b32  	%r13340, %r21077, %r13339;
	st.u32 	[%rd330+64], %r13340;
	ld.u32 	%r13341, [%rd329+68];
	and.b32  	%r13342, %r21076, %r13341;
	st.u32 	[%rd330+68], %r13342;
	ld.u32 	%r13343, [%rd329+72];
	and.b32  	%r13344, %r21075, %r13343;
	st.u32 	[%rd330+72], %r13344;
	ld.u32 	%r13345, [%rd329+76];
	and.b32  	%r13346, %r21074, %r13345;
	st.u32 	[%rd330+76], %r13346;
	ld.u32 	%r13347, [%rd329+80];
	and.b32  	%r13348, %r21073, %r13347;
	st.u32 	[%rd330+80], %r13348;
	ld.u32 	%r13349, [%rd329+84];
	and.b32  	%r13350, %r21072, %r13349;
	st.u32 	[%rd330+84], %r13350;
	ld.u32 	%r13351, [%rd329+88];
	and.b32  	%r13352, %r21071, %r13351;
	st.u32 	[%rd330+88], %r13352;
	ld.u32 	%r13353, [%rd329+92];
	and.b32  	%r13354, %r21070, %r13353;
	st.u32 	[%rd330+92], %r13354;
	ld.u32 	%r13355, [%rd329+96];
	and.b32  	%r13356, %r21069, %r13355;
	st.u32 	[%rd330+96], %r13356;
	ld.u32 	%r13357, [%rd329+100];
	and.b32  	%r13358, %r21068, %r13357;
	st.u32 	[%rd330+100], %r13358;
	ld.u32 	%r13359, [%rd329+104];
	and.b32  	%r13360, %r21067, %r13359;
	st.u32 	[%rd330+104], %r13360;
	ld.u32 	%r13361, [%rd329+108];
	and.b32  	%r13362, %r21066, %r13361;
	st.u32 	[%rd330+108], %r13362;
	ld.u32 	%r13363, [%rd329+112];
	and.b32  	%r13364, %r21065, %r13363;
	st.u32 	[%rd330+112], %r13364;
	ld.u32 	%r13365, [%rd329+116];
	and.b32  	%r13366, %r21064, %r13365;
	st.u32 	[%rd330+116], %r13366;
	ld.u32 	%r13367, [%rd329+120];
	and.b32  	%r13368, %r21063, %r13367;
	st.u32 	[%rd330+120], %r13368;
	ld.u32 	%r13369, [%rd329+124];
	and.b32  	%r13370, %r21062, %r13369;
	st.u32 	[%rd330+124], %r13370;
	mov.b64 	%rd559, 0;
	{ // callseq 101, 0
	.param .b64 param0;
	st.param.b64 	[param0], 128;
	.param .b64 retval0;
	call.uni (retval0), 
	malloc, 
	(
	param0
	);
	ld.param.b64 	%rd334, [retval0];
	} // callseq 101
$L__BB1_198:
	shl.b64 	%rd335, %rd559, 2;
	add.s64 	%rd336, %rd334, %rd335;
	mov.b32 	%r13371, 0;
	st.u32 	[%rd336], %r13371;
	add.s64 	%rd83, %rd559, 1;
	setp.lt.u64 	%p151, %rd559, 31;
	mov.u64 	%rd559, %rd83;
	@%p151 bra 	$L__BB1_198;
	ld.u32 	%r13372, [%rd328];
	ld.u32 	%r13373, [%rd330];
	xor.b32  	%r13374, %r13373, %r13372;
	st.u32 	[%rd334], %r13374;
	ld.u32 	%r13375, [%rd328+4];
	ld.u32 	%r13376, [%rd330+4];
	xor.b32  	%r13377, %r13376, %r13375;
	st.u32 	[%rd334+4], %r13377;
	ld.u32 	%r13378, [%rd328+8];
	ld.u32 	%r13379, [%rd330+8];
	xor.b32  	%r13380, %r13379, %r13378;
	st.u32 	[%rd334+8], %r13380;
	ld.u32 	%r13381, [%rd328+12];
	ld.u32 	%r13382, [%rd330+12];
	xor.b32  	%r13383, %r13382, %r13381;
	st.u32 	[%rd334+12], %r13383;
	ld.u32 	%r13384, [%rd328+16];
	ld.u32 	%r13385, [%rd330+16];
	xor.b32  	%r13386, %r13385, %r13384;
	st.u32 	[%rd334+16], %r13386;
	ld.u32 	%r13387, [%rd328+20];
	ld.u32 	%r13388, [%rd330+20];
	xor.b32  	%r13389, %r13388, %r13387;
	st.u32 	[%rd334+20], %r13389;
	ld.u32 	%r13390, [%rd328+24];
	ld.u32 	%r13391, [%rd330+24];
	xor.b32  	%r13392, %r13391, %r13390;
	st.u32 	[%rd334+24], %r13392;
	ld.u32 	%r13393, [%rd328+28];
	ld.u32 	%r13394, [%rd330+28];
	xor.b32  	%r13395, %r13394, %r13393;
	st.u32 	[%rd334+28], %r13395;
	ld.u32 	%r13396, [%rd328+32];
	ld.u32 	%r13397, [%rd330+32];
	xor.b32  	%r13398, %r13397, %r13396;
	st.u32 	[%rd334+32], %r13398;
	ld.u32 	%r13399, [%rd328+36];
	ld.u32 	%r13400, [%rd330+36];
	xor.b32  	%r13401, %r13400, %r13399;
	st.u32 	[%rd334+36], %r13401;
	ld.u32 	%r13402, [%rd328+40];
	ld.u32 	%r13403, [%rd330+40];
	xor.b32  	%r13404, %r13403, %r13402;
	st.u32 	[%rd334+40], %r13404;
	ld.u32 	%r13405, [%rd328+44];
	ld.u32 	%r13406, [%rd330+44];
	xor.b32  	%r13407, %r13406, %r13405;
	st.u32 	[%rd334+44], %r13407;
	ld.u32 	%r13408, [%rd328+48];
	ld.u32 	%r13409, [%rd330+48];
	xor.b32  	%r13410, %r13409, %r13408;
	st.u32 	[%rd334+48], %r13410;
	ld.u32 	%r13411, [%rd328+52];
	ld.u32 	%r13412, [%rd330+52];
	xor.b32  	%r13413, %r13412, %r13411;
	st.u32 	[%rd334+52], %r13413;
	ld.u32 	%r13414, [%rd328+56];
	ld.u32 	%r13415, [%rd330+56];
	xor.b32  	%r13416, %r13415, %r13414;
	st.u32 	[%rd334+56], %r13416;
	ld.u32 	%r13417, [%rd328+60];
	ld.u32 	%r13418, [%rd330+60];
	xor.b32  	%r13419, %r13418, %r13417;
	st.u32 	[%rd334+60], %r13419;
	ld.u32 	%r13420, [%rd328+64];
	ld.u32 	%r13421, [%rd330+64];
	xor.b32  	%r13422, %r13421, %r13420;
	st.u32 	[%rd334+64], %r13422;
	ld.u32 	%r13423, [%rd328+68];
	ld.u32 	%r13424, [%rd330+68];
	xor.b32  	%r13425, %r13424, %r13423;
	st.u32 	[%rd334+68], %r13425;
	ld.u32 	%r13426, [%rd328+72];
	ld.u32 	%r13427, [%rd330+72];
	xor.b32  	%r13428, %r13427, %r13426;
	st.u32 	[%rd334+72], %r13428;
	ld.u32 	%r13429, [%rd328+76];
	ld.u32 	%r13430, [%rd330+76];
	xor.b32  	%r13431, %r13430, %r13429;
	st.u32 	[%rd334+76], %r13431;
	ld.u32 	%r13432, [%rd328+80];
	ld.u32 	%r13433, [%rd330+80];
	xor.b32  	%r13434, %r13433, %r13432;
	st.u32 	[%rd334+80], %r13434;
	ld.u32 	%r13435, [%rd328+84];
	ld.u32 	%r13436, [%rd330+84];
	xor.b32  	%r13437, %r13436, %r13435;
	st.u32 	[%rd334+84], %r13437;
	ld.u32 	%r13438, [%rd328+88];
	ld.u32 	%r13439, [%rd330+88];
	xor.b32  	%r13440, %r13439, %r13438;
	st.u32 	[%rd334+88], %r13440;
	ld.u32 	%r13441, [%rd328+92];
	ld.u32 	%r13442, [%rd330+92];
	xor.b32  	%r13443, %r13442, %r13441;
	st.u32 	[%rd334+92], %r13443;
	ld.u32 	%r13444, [%rd328+96];
	ld.u32 	%r13445, [%rd330+96];
	xor.b32  	%r13446, %r13445, %r13444;
	st.u32 	[%rd334+96], %r13446;
	ld.u32 	%r13447, [%rd328+100];
	ld.u32 	%r13448, [%rd330+100];
	xor.b32  	%r13449, %r13448, %r13447;
	st.u32 	[%rd334+100], %r13449;
	ld.u32 	%r13450, [%rd328+104];
	ld.u32 	%r13451, [%rd330+104];
	xor.b32  	%r13452, %r13451, %r13450;
	st.u32 	[%rd334+104], %r13452;
	ld.u32 	%r13453, [%rd328+108];
	ld.u32 	%r13454, [%rd330+108];
	xor.b32  	%r13455, %r13454, %r13453;
	st.u32 	[%rd334+108], %r13455;
	ld.u32 	%r13456, [%rd328+112];
	ld.u32 	%r13457, [%rd330+112];
	xor.b32  	%r13458, %r13457, %r13456;
	st.u32 	[%rd334+112], %r13458;
	ld.u32 	%r13459, [%rd328+116];
	ld.u32 	%r13460, [%rd330+116];
	xor.b32  	%r13461, %r13460, %r13459;
	st.u32 	[%rd334+116], %r13461;
	ld.u32 	%r13462, [%rd328+120];
	ld.u32 	%r13463, [%rd330+120];
	xor.b32  	%r13464, %r13463, %r13462;
	st.u32 	[%rd334+120], %r13464;
	ld.u32 	%r13465, [%rd328+124];
	ld.u32 	%r13466, [%rd330+124];
	xor.b32  	%r13467, %r13466, %r13465;
	st.u32 	[%rd334+124], %r13467;
	shl.b32 	%r13468, %r1737, 31;
	shl.b32 	%r13469, %r1736, 30;
	add.s32 	%r13470, %r13469, %r13468;
	shl.b32 	%r13471, %r1735, 29;
	add.s32 	%r13472, %r13471, %r13470;
	shl.b32 	%r13473, %r1734, 28;
	add.s32 	%r13474, %r13473, %r13472;
	shl.b32 	%r13475, %r1733, 27;
	add.s32 	%r13476, %r13475, %r13474;
	shl.b32 	%r13477, %r1732, 26;
	add.s32 	%r13478, %r13477, %r13476;
	shl.b32 	%r13479, %r1731, 25;
	add.s32 	%r13480, %r13479, %r13478;
	shl.b32 	%r13481, %r1730, 24;
	add.s32 	%r13482, %r13481, %r13480;
	shl.b32 	%r13483, %r1729, 23;
	add.s32 	%r13484, %r13483, %r13482;
	shl.b32 	%r13485, %r1728, 22;
	add.s32 	%r13486, %r13485, %r13484;
	shl.b32 	%r13487, %r1727, 21;
	add.s32 	%r13488, %r13487, %r13486;
	shl.b32 	%r13489, %r1726, 20;
	add.s32 	%r13490, %r13489, %r13488;
	shl.b32 	%r13491, %r1725, 19;
	add.s32 	%r13492, %r13491, %r13490;
	shl.b32 	%r13493, %r1724, 18;
	add.s32 	%r13494, %r13493, %r13492;
	shl.b32 	%r13495, %r1723, 17;
	add.s32 	%r13496, %r13495, %r13494;
	shl.b32 	%r13497, %r1722, 16;
	add.s32 	%r13498, %r13497, %r13496;
	shl.b32 	%r13499, %r1721, 15;
	add.s32 	%r13500, %r13499, %r13498;
	shl.b32 	%r13501, %r1720, 14;
	add.s32 	%r13502, %r13501, %r13500;
	shl.b32 	%r13503, %r1719, 13;
	add.s32 	%r13504, %r13503, %r13502;
	shl.b32 	%r13505, %r1718, 12;
	add.s32 	%r13506, %r13505, %r13504;
	shl.b32 	%r13507, %r1717, 11;
	add.s32 	%r13508, %r13507, %r13506;
	shl.b32 	%r13509, %r1716, 10;
	add.s32 	%r13510, %r13509, %r13508;
	shl.b32 	%r13511, %r1715, 9;
	add.s32 	%r13512, %r13511, %r13510;
	shl.b32 	%r13513, %r1714, 8;
	add.s32 	%r13514, %r13513, %r13512;
	shl.b32 	%r13515, %r1713, 7;
	add.s32 	%r13516, %r13515, %r13514;
	shl.b32 	%r13517, %r1712, 6;
	add.s32 	%r13518, %r13517, %r13516;
	shl.b32 	%r13519, %r1711, 5;
	add.s32 	%r13520, %r13519, %r13518;
	shl.b32 	%r13521, %r1710, 4;
	add.s32 	%r13522, %r13521, %r13520;
	shl.b32 	%r13523, %r1709, 3;
	add.s32 	%r13524, %r13523, %r13522;
	shl.b32 	%r13525, %r1708, 2;
	add.s32 	%r13526, %r13525, %r13524;
	shl.b32 	%r13527, %r1707, 1;
	add.s32 	%r13528, %r13527, %r13526;
	add.s32 	%r13529, %r1706, %r13528;
	shl.b32 	%r13530, %r1811, 31;
	shl.b32 	%r13531, %r1812, 30;
	add.s32 	%r13532, %r13531, %r13530;
	shl.b32 	%r13533, %r1813, 29;
	add.s32 	%r13534, %r13533, %r13532;
	shl.b32 	%r13535, %r1814, 28;
	add.s32 	%r13536, %r13535, %r13534;
	shl.b32 	%r13537, %r1815, 27;
	add.s32 	%r13538, %r13537, %r13536;
	shl.b32 	%r13539, %r1816, 26;
	add.s32 	%r13540, %r13539, %r13538;
	shl.b32 	%r13541, %r1817, 25;
	add.s32 	%r13542, %r13541, %r13540;
	shl.b32 	%r13543, %r1818, 24;
	add.s32 	%r13544, %r13543, %r13542;
	shl.b32 	%r13545, %r1819, 23;
	add.s32 	%r13546, %r13545, %r13544;
	shl.b32 	%r13547, %r1820, 22;
	add.s32 	%r13548, %r13547, %r13546;
	shl.b32 	%r13549, %r1821, 21;
	add.s32 	%r13550, %r13549, %r13548;
	shl.b32 	%r13551, %r1822, 20;
	add.s32 	%r13552, %r13551, %r13550;
	shl.b32 	%r13553, %r1823, 19;
	add.s32 	%r13554, %r13553, %r13552;
	shl.b32 	%r13555, %r1824, 18;
	add.s32 	%r13556, %r13555, %r13554;
	shl.b32 	%r13557, %r1825, 17;
	add.s32 	%r13558, %r13557, %r13556;
	shl.b32 	%r13559, %r1826, 16;
	add.s32 	%r13560, %r13559, %r13558;
	shl.b32 	%r13561, %r1827, 15;
	add.s32 	%r13562, %r13561, %r13560;
	shl.b32 	%r13563, %r1828, 14;
	add.s32 	%r13564, %r13563, %r13562;
	shl.b32 	%r13565, %r1829, 13;
	add.s32 	%r13566, %r13565, %r13564;
	shl.b32 	%r13567, %r1830, 12;
	add.s32 	%r13568, %r13567, %r13566;
	shl.b32 	%r13569, %r1831, 11;
	add.s32 	%r13570, %r13569, %r13568;
	shl.b32 	%r13571, %r1832, 10;
	add.s32 	%r13572, %r13571, %r13570;
	shl.b32 	%r13573, %r1833, 9;
	add.s32 	%r13574, %r13573, %r13572;
	shl.b32 	%r13575, %r1834, 8;
	add.s32 	%r13576, %r13575, %r13574;
	shl.b32 	%r13577, %r1835, 7;
	add.s32 	%r13578, %r13577, %r13576;
	shl.b32 	%r13579, %r1836, 6;
	add.s32 	%r13580, %r13579, %r13578;
	shl.b32 	%r13581, %r1837, 5;
	add.s32 	%r13582, %r13581, %r13580;
	shl.b32 	%r13583, %r1838, 4;
	add.s32 	%r13584, %r13583, %r13582;
	shl.b32 	%r13585, %r1839, 3;
	add.s32 	%r13586, %r13585, %r13584;
	shl.b32 	%r13587, %r1840, 2;
	add.s32 	%r13588, %r13587, %r13586;
	shl.b32 	%r13589, %r1841, 1;
	add.s32 	%r13590, %r13589, %r13588;
	add.s32 	%r13591, %r1842, %r13590;
	bar.sync 	0;
	mul.wide.u32 	%rd338, %r21094, 128;
	add.s64 	%rd339, %rd1, %rd338;
	shl.b32 	%r13592, %r13374, 31;
	shl.b32 	%r13593, %r13377, 30;
	add.s32 	%r13594, %r13593, %r13592;
	shl.b32 	%r13595, %r13380, 29;
	add.s32 	%r13596, %r13595, %r13594;
	shl.b32 	%r13597, %r13383, 28;
	add.s32 	%r13598, %r13597, %r13596;
	shl.b32 	%r13599, %r13386, 27;
	add.s32 	%r13600, %r13599, %r13598;
	shl.b32 	%r13601, %r13389, 26;
	add.s32 	%r13602, %r13601, %r13600;
	shl.b32 	%r13603, %r13392, 25;
	add.s32 	%r13604, %r13603, %r13602;
	shl.b32 	%r13605, %r13395, 24;
	add.s32 	%r13606, %r13605, %r13604;
	shl.b32 	%r13607, %r13398, 23;
	add.s32 	%r13608, %r13607, %r13606;
	shl.b32 	%r13609, %r13401, 22;
	add.s32 	%r13610, %r13609, %r13608;
	shl.b32 	%r13611, %r13404, 21;
	add.s32 	%r13612, %r13611, %r13610;
	shl.b32 	%r13613, %r13407, 20;
	add.s32 	%r13614, %r13613, %r13612;
	shl.b32 	%r13615, %r13410, 19;
	add.s32 	%r13616, %r13615, %r13614;
	shl.b32 	%r13617, %r13413, 18;
	add.s32 	%r13618, %r13617, %r13616;
	shl.b32 	%r13619, %r13416, 17;
	add.s32 	%r13620, %r13619, %r13618;
	shl.b32 	%r13621, %r13419, 16;
	add.s32 	%r13622, %r13621, %r13620;
	shl.b32 	%r13623, %r13422, 15;
	add.s32 	%r13624, %r13623, %r13622;
	shl.b32 	%r13625, %r13425, 14;
	add.s32 	%r13626, %r13625, %r13624;
	shl.b32 	%r13627, %r13428, 13;
	add.s32 	%r13628, %r13627, %r13626;
	shl.b32 	%r13629, %r13431, 12;
	add.s32 	%r13630, %r13629, %r13628;
	shl.b32 	%r13631, %r13434, 11;
	add.s32 	%r13632, %r13631, %r13630;
	shl.b32 	%r13633, %r13437, 10;
	add.s32 	%r13634, %r13633, %r13632;
	shl.b32 	%r13635, %r13440, 9;
	add.s32 	%r13636, %r13635, %r13634;
	shl.b32 	%r13637, %r13443, 8;
	add.s32 	%r13638, %r13637, %r13636;
	shl.b32 	%r13639, %r13446, 7;
	add.s32 	%r13640, %r13639, %r13638;
	shl.b32 	%r13641, %r13449, 6;
	add.s32 	%r13642, %r13641, %r13640;
	shl.b32 	%r13643, %r13452, 5;
	add.s32 	%r13644, %r13643, %r13642;
	shl.b32 	%r13645, %r13455, 4;
	add.s32 	%r13646, %r13645, %r13644;
	shl.b32 	%r13647, %r13458, 3;
	add.s32 	%r13648, %r13647, %r13646;
	shl.b32 	%r13649, %r13461, 2;
	add.s32 	%r13650, %r13649, %r13648;
	shl.b32 	%r13651, %r13464, 1;
	add.s32 	%r13652, %r13651, %r13650;
	add.s32 	%r13653, %r13467, %r13652;
	ld.local.v4.u32 	{%r13654, %r13655, %r13656, %r13657}, [%rd339];
	shl.b32 	%r13658, %r13654, 31;
	shl.b32 	%r13659, %r13655, 30;
	add.s32 	%r13660, %r13659, %r13658;
	shl.b32 	%r13661, %r13656, 29;
	add.s32 	%r13662, %r13661, %r13660;
	shl.b32 	%r13663, %r13657, 28;
	add.s32 	%r13664, %r13663, %r13662;
	ld.local.v4.u32 	{%r13665, %r13666, %r13667, %r13668}, [%rd339+16];
	shl.b32 	%r13669, %r13665, 27;
	add.s32 	%r13670, %r13669, %r13664;
	shl.b32 	%r13671, %r13666, 26;
	add.s32 	%r13672, %r13671, %r13670;
	shl.b32 	%r13673, %r13667, 25;
	add.s32 	%r13674, %r13673, %r13672;
	shl.b32 	%r13675, %r13668, 24;
	add.s32 	%r13676, %r13675, %r13674;
	ld.local.v4.u32 	{%r13677, %r13678, %r13679, %r13680}, [%rd339+32];
	shl.b32 	%r13681, %r13677, 23;
	add.s32 	%r13682, %r13681, %r13676;
	shl.b32 	%r13683, %r13678, 22;
	add.s32 	%r13684, %r13683, %r13682;
	shl.b32 	%r13685, %r13679, 21;
	add.s32 	%r13686, %r13685, %r13684;
	shl.b32 	%r13687, %r13680, 20;
	add.s32 	%r13688, %r13687, %r13686;
	ld.local.v4.u32 	{%r13689, %r13690, %r13691, %r13692}, [%rd339+48];
	shl.b32 	%r13693, %r13689, 19;
	add.s32 	%r13694, %r13693, %r13688;
	shl.b32 	%r13695, %r13690, 18;
	add.s32 	%r13696, %r13695, %r13694;
	shl.b32 	%r13697, %r13691, 17;
	add.s32 	%r13698, %r13697, %r13696;
	shl.b32 	%r13699, %r13692, 16;
	add.s32 	%r13700, %r13699, %r13698;
	ld.local.v4.u32 	{%r13701, %r13702, %r13703, %r13704}, [%rd339+64];
	shl.b32 	%r13705, %r13701, 15;
	add.s32 	%r13706, %r13705, %r13700;
	shl.b32 	%r13707, %r13702, 14;
	add.s32 	%r13708, %r13707, %r13706;
	shl.b32 	%r13709, %r13703, 13;
	add.s32 	%r13710, %r13709, %r13708;
	shl.b32 	%r13711, %r13704, 12;
	add.s32 	%r13712, %r13711, %r13710;
	ld.local.v4.u32 	{%r13713, %r13714, %r13715, %r13716}, [%rd339+80];
	shl.b32 	%r13717, %r13713, 11;
	add.s32 	%r13718, %r13717, %r13712;
	shl.b32 	%r13719, %r13714, 10;
	add.s32 	%r13720, %r13719, %r13718;
	shl.b32 	%r13721, %r13715, 9;
	add.s32 	%r13722, %r13721, %r13720;
	shl.b32 	%r13723, %r13716, 8;
	add.s32 	%r13724, %r13723, %r13722;
	ld.local.v4.u32 	{%r13725, %r13726, %r13727, %r13728}, [%rd339+96];
	shl.b32 	%r13729, %r13725, 7;
	add.s32 	%r13730, %r13729, %r13724;
	shl.b32 	%r13731, %r13726, 6;
	add.s32 	%r13732, %r13731, %r13730;
	shl.b32 	%r13733, %r13727, 5;
	add.s32 	%r13734, %r13733, %r13732;
	shl.b32 	%r13735, %r13728, 4;
	add.s32 	%r13736, %r13735, %r13734;
	ld.local.v4.u32 	{%r13737, %r13738, %r13739, %r13740}, [%rd339+112];
	shl.b32 	%r13741, %r13737, 3;
	add.s32 	%r13742, %r13741, %r13736;
	shl.b32 	%r13743, %r13738, 2;
	add.s32 	%r13744, %r13743, %r13742;
	shl.b32 	%r13745, %r13739, 1;
	add.s32 	%r13746, %r13745, %r13744;
	add.s32 	%r13747, %r13740, %r13746;
	bar.sync 	0;
	mul.wide.u32 	%rd340, %r21094, 4;
	mov.u64 	%rd341, round_consts;
	add.s64 	%rd342, %rd341, %rd340;
	ld.const.u32 	%r13748, [%rd342];
	add.s32 	%r13749, %r13591, %r13529;
	add.s32 	%r13750, %r13749, %r13653;
	add.s32 	%r13751, %r13750, %r13747;
	add.s32 	%r21129, %r13751, %r13748;
	mov.b64 	%rd560, 0;
	{ // callseq 102, 0
	.param .b64 param0;
	st.param.b64 	[param0], 128;
	.param .b64 retval0;
	call.uni (retval0), 
	malloc, 
	(
	param0
	);
	ld.param.b64 	%rd343, [retval0];
	} // callseq 102
$L__BB1_200:
	shl.b64 	%rd344, %rd560, 2;
	add.s64 	%rd345, %rd343, %rd344;
	mov.b32 	%r13752, 0;
	st.u32 	[%rd345], %r13752;
	add.s64 	%rd86, %rd560, 1;
	setp.lt.u64 	%p152, %rd560, 31;
	mov.u64 	%rd560, %rd86;
	@%p152 bra 	$L__BB1_200;
	setp.eq.s32 	%p153, %r21129, 0;
	@%p153 bra 	$L__BB1_213;
	clz.b32 	%r13754, %r21129;
	sub.s32 	%r1844, 32, %r13754;
	xor.b32  	%r13755, %r13754, 31;
	setp.lt.u32 	%p154, %r13755, 7;
	mov.b32 	%r21128, 31;
	@%p154 bra 	$L__BB1_205;
	mov.b32 	%r21127, 0;
	mov.b32 	%r21128, 31;
$L__BB1_204:
	.pragma "nounroll";
	and.b32  	%r13758, %r21129, 1;
	mul.wide.s32 	%rd346, %r21128, 4;
	add.s64 	%rd347, %rd343, %rd346;
	st.u32 	[%rd347], %r13758;
	shr.u32 	%r13759, %r21129, 1;
	and.b32  	%r13760, %r13759, 1;
	st.u32 	[%rd347+-4], %r13760;
	shr.u32 	%r13761, %r21129, 2;
	and.b32  	%r13762, %r13761, 1;
	st.u32 	[%rd347+-8], %r13762;
	shr.u32 	%r13763, %r21129, 3;
	and.b32  	%r13764, %r13763, 1;
	st.u32 	[%rd347+-12], %r13764;
	shr.u32 	%r13765, %r21129, 4;
	and.b32  	%r13766, %r13765, 1;
	st.u32 	[%rd347+-16], %r13766;
	shr.u32 	%r13767, %r21129, 5;
	and.b32  	%r13768, %r13767, 1;
	st.u32 	[%rd347+-20], %r13768;
	shr.u32 	%r13769, %r21129, 6;
	and.b32  	%r13770, %r13769, 1;
	st.u32 	[%rd347+-24], %r13770;
	shr.u32 	%r13771, %r21129, 7;
	and.b32  	%r13772, %r13771, 1;
	st.u32 	[%rd347+-28], %r13772;
	shr.u32 	%r21129, %r21129, 8;
	add.s32 	%r21128, %r21128, -8;
	add.s32 	%r21127, %r21127, 8;
	and.b32  	%r13773, %r1844, 56;
	setp.ne.s32 	%p155, %r21127, %r13773;
	@%p155 bra 	$L__BB1_204;
$L__BB1_205:
	and.b32  	%r13774, %r1844, 7;
	setp.eq.s32 	%p156, %r13774, 0;
	@%p156 bra 	$L__BB1_213;
	and.b32  	%r13775, %r1844, 7;
	setp.lt.u32 	%p157, %r13775, 4;
	@%p157 bra 	$L__BB1_208;
	and.b32  	%r13776, %r21129, 1;
	mul.wide.s32 	%rd348, %r21128, 4;
	add.s64 	%rd349, %rd343, %rd348;
	st.u32 	[%rd349], %r13776;
	shr.u32 	%r13777, %r21129, 1;
	and.b32  	%r13778, %r13777, 1;
	st.u32 	[%rd349+-4], %r13778;
	shr.u32 	%r13779, %r21129, 2;
	and.b32  	%r13780, %r13779, 1;
	st.u32 	[%rd349+-8], %r13780;
	shr.u32 	%r13781, %r21129, 3;
	and.b32  	%r13782, %r13781, 1;
	st.u32 	[%rd349+-12], %r13782;
	shr.u32 	%r21129, %r21129, 4;
	add.s32 	%r21128, %r21128, -4;
$L__BB1_208:
	and.b32  	%r13783, %r1844, 3;
	setp.eq.s32 	%p158, %r13783, 0;
	@%p158 bra 	$L__BB1_213;
	and.b32  	%r13784, %r1844, 3;
	setp.eq.s32 	%p159, %r13784, 1;
	@%p159 bra 	$L__BB1_211;
	and.b32  	%r13785, %r21129, 1;
	mul.wide.s32 	%rd350, %r21128, 4;
	add.s64 	%rd351, %rd343, %rd350;
	st.u32 	[%rd351], %r13785;
	shr.u32 	%r13786, %r21129, 1;
	and.b32  	%r13787, %r13786, 1;
	st.u32 	[%rd351+-4], %r13787;
	shr.u32 	%r21129, %r21129, 2;
	add.s32 	%r21128, %r21128, -2;
$L__BB1_211:
	and.b32  	%r13788, %r1844, 1;
	setp.eq.b32 	%p160, %r13788, 1;
	not.pred 	%p161, %p160;
	@%p161 bra 	$L__BB1_213;
	and.b32  	%r13789, %r21129, 1;
	mul.wide.s32 	%rd352, %r21128, 4;
	add.s64 	%rd353, %rd343, %rd352;
	st.u32 	[%rd353], %r13789;
$L__BB1_213:
	ld.u8 	%r13792, [%rd343];
	ld.u8 	%r13793, [%rd343+1];
	shl.b32 	%r13794, %r13793, 8;
	or.b32  	%r13795, %r13794, %r13792;
	ld.u8 	%r13796, [%rd343+2];
	shl.b32 	%r13797, %r13796, 16;
	ld.u8 	%r13798, [%rd343+3];
	shl.b32 	%r13799, %r13798, 24;
	or.b32  	%r13800, %r13799, %r13797;
	or.b32  	%r1861, %r13800, %r13795;
	ld.u8 	%r13801, [%rd343+4];
	ld.u8 	%r13802, [%rd343+5];
	shl.b32 	%r13803, %r13802, 8;
	or.b32  	%r13804, %r13803, %r13801;
	ld.u8 	%r13805, [%rd343+6];
	shl.b32 	%r13806, %r13805, 16;
	ld.u8 	%r13807, [%rd343+7];
	shl.b32 	%r13808, %r13807, 24;
	or.b32  	%r13809, %r13808, %r13806;
	or.b32  	%r1862, %r13809, %r13804;
	ld.u8 	%r13810, [%rd343+8];
	ld.u8 	%r13811, [%rd343+9];
	shl.b32 	%r13812, %r13811, 8;
	or.b32  	%r13813, %r13812, %r13810;
	ld.u8 	%r13814, [%rd343+10];
	shl.b32 	%r13815, %r13814, 16;
	ld.u8 	%r13816, [%rd343+11];
	shl.b32 	%r13817, %r13816, 24;
	or.b32  	%r13818, %r13817, %r13815;
	or.b32  	%r1863, %r13818, %r13813;
	ld.u8 	%r13819, [%rd343+12];
	ld.u8 	%r13820, [%rd343+13];
	shl.b32 	%r13821, %r13820, 8;
	or.b32  	%r13822, %r13821, %r13819;
	ld.u8 	%r13823, [%rd343+14];
	shl.b32 	%r13824, %r13823, 16;
	ld.u8 	%r13825, [%rd343+15];
	shl.b32 	%r13826, %r13825, 24;
	or.b32  	%r13827, %r13826, %r13824;
	or.b32  	%r1864, %r13827, %r13822;
	ld.u8 	%r13828, [%rd343+16];
	ld.u8 	%r13829, [%rd343+17];
	shl.b32 	%r13830, %r13829, 8;
	or.b32  	%r13831, %r13830, %r13828;
	ld.u8 	%r13832, [%rd343+18];
	shl.b32 	%r13833, %r13832, 16;
	ld.u8 	%r13834, [%rd343+19];
	shl.b32 	%r13835, %r13834, 24;
	or.b32  	%r13836, %r13835, %r13833;
	or.b32  	%r1865, %r13836, %r13831;
	ld.u8 	%r13837, [%rd343+20];
	ld.u8 	%r13838, [%rd343+21];
	shl.b32 	%r13839, %r13838, 8;
	or.b32  	%r13840, %r13839, %r13837;
	ld.u8 	%r13841, [%rd343+22];
	shl.b32 	%r13842, %r13841, 16;
	ld.u8 	%r13843, [%rd343+23];
	shl.b32 	%r13844, %r13843, 24;
	or.b32  	%r13845, %r13844, %r13842;
	or.b32  	%r1866, %r13845, %r13840;
	ld.u8 	%r13846, [%rd343+24];
	ld.u8 	%r13847, [%rd343+25];
	shl.b32 	%r13848, %r13847, 8;
	or.b32  	%r13849, %r13848, %r13846;
	ld.u8 	%r13850, [%rd343+26];
	shl.b32 	%r13851, %r13850, 16;
	ld.u8 	%r13852, [%rd343+27];
	shl.b32 	%r13853, %r13852, 24;
	or.b32  	%r13854, %r13853, %r13851;
	or.b32  	%r1867, %r13854, %r13849;
	ld.u8 	%r13855, [%rd343+28];
	ld.u8 	%r13856, [%rd343+29];
	shl.b32 	%r13857, %r13856, 8;
	or.b32  	%r13858, %r13857, %r13855;
	ld.u8 	%r13859, [%rd343+30];
	shl.b32 	%r13860, %r13859, 16;
	ld.u8 	%r13861, [%rd343+31];
	shl.b32 	%r13862, %r13861, 24;
	or.b32  	%r13863, %r13862, %r13860;
	or.b32  	%r1868, %r13863, %r13858;
	ld.u8 	%r13864, [%rd343+32];
	ld.u8 	%r13865, [%rd343+33];
	shl.b32 	%r13866, %r13865, 8;
	or.b32  	%r13867, %r13866, %r13864;
	ld.u8 	%r13868, [%rd343+34];
	shl.b32 	%r13869, %r13868, 16;
	ld.u8 	%r13870, [%rd343+35];
	shl.b32 	%r13871, %r13870, 24;
	or.b32  	%r13872, %r13871, %r13869;
	or.b32  	%r1869, %r13872, %r13867;
	ld.u8 	%r13873, [%rd343+36];
	ld.u8 	%r13874, [%rd343+37];
	shl.b32 	%r13875, %r13874, 8;
	or.b32  	%r13876, %r13875, %r13873;
	ld.u8 	%r13877, [%rd343+38];
	shl.b32 	%r13878, %r13877, 16;
	ld.u8 	%r13879, [%rd343+39];
	shl.b32 	%r13880, %r13879, 24;
	or.b32  	%r13881, %r13880, %r13878;
	or.b32  	%r1870, %r13881, %r13876;
	ld.u8 	%r13882, [%rd343+40];
	ld.u8 	%r13883, [%rd343+41];
	shl.b32 	%r13884, %r13883, 8;
	or.b32  	%r13885, %r13884, %r13882;
	ld.u8 	%r13886, [%rd343+42];
	shl.b32 	%r13887, %r13886, 16;
	ld.u8 	%r13888, [%rd343+43];
	shl.b32 	%r13889, %r13888, 24;
	or.b32  	%r13890, %r13889, %r13887;
	or.b32  	%r1871, %r13890, %r13885;
	ld.u8 	%r13891, [%rd343+44];
	ld.u8 	%r13892, [%rd343+45];
	shl.b32 	%r13893, %r13892, 8;
	or.b32  	%r13894, %r13893, %r13891;
	ld.u8 	%r13895, [%rd343+46];
	shl.b32 	%r13896, %r13895, 16;
	ld.u8 	%r13897, [%rd343+47];
	shl.b32 	%r13898, %r13897, 24;
	or.b32  	%r13899, %r13898, %r13896;
	or.b32  	%r1872, %r13899, %r13894;
	ld.u8 	%r13900, [%rd343+48];
	ld.u8 	%r13901, [%rd343+49];
	shl.b32 	%r13902, %r13901, 8;
	or.b32  	%r13903, %r13902, %r13900;
	ld.u8 	%r13904, [%rd343+50];
	shl.b32 	%r13905, %r13904, 16;
	ld.u8 	%r13906, [%rd343+51];
	shl.b32 	%r13907, %r13906, 24;
	or.b32  	%r13908, %r13907, %r13905;
	or.b32  	%r1873, %r13908, %r13903;
	ld.u8 	%r13909, [%rd343+52];
	ld.u8 	%r13910, [%rd343+53];
	shl.b32 	%r13911, %r13910, 8;
	or.b32  	%r13912, %r13911, %r13909;
	ld.u8 	%r13913, [%rd343+54];
	shl.b32 	%r13914, %r13913, 16;
	ld.u8 	%r13915, [%rd343+55];
	shl.b32 	%r13916, %r13915, 24;
	or.b32  	%r13917, %r13916, %r13914;
	or.b32  	%r1874, %r13917, %r13912;
	ld.u8 	%r13918, [%rd343+56];
	ld.u8 	%r13919, [%rd343+57];
	shl.b32 	%r13920, %r13919, 8;
	or.b32  	%r13921, %r13920, %r13918;
	ld.u8 	%r13922, [%rd343+58];
	shl.b32 	%r13923, %r13922, 16;
	ld.u8 	%r13924, [%rd343+59];
	shl.b32 	%r13925, %r13924, 24;
	or.b32  	%r13926, %r13925, %r13923;
	or.b32  	%r1875, %r13926, %r13921;
	ld.u8 	%r13927, [%rd343+60];
	ld.u8 	%r13928, [%rd343+61];
	shl.b32 	%r13929, %r13928, 8;
	or.b32  	%r13930, %r13929, %r13927;
	ld.u8 	%r13931, [%rd343+62];
	shl.b32 	%r13932, %r13931, 16;
	ld.u8 	%r13933, [%rd343+63];
	shl.b32 	%r13934, %r13933, 24;
	or.b32  	%r13935, %r13934, %r13932;
	or.b32  	%r1876, %r13935, %r13930;
	ld.u8 	%r13936, [%rd343+64];
	ld.u8 	%r13937, [%rd343+65];
	shl.b32 	%r13938, %r13937, 8;
	or.b32  	%r13939, %r13938, %r13936;
	ld.u8 	%r13940, [%rd343+66];
	shl.b32 	%r13941, %r13940, 16;
	ld.u8 	%r13942, [%rd343+67];
	shl.b32 	%r13943, %r13942, 24;
	or.b32  	%r13944, %r13943, %r13941;
	or.b32  	%r1877, %r13944, %r13939;
	ld.u8 	%r13945, [%rd343+68];
	ld.u8 	%r13946, [%rd343+69];
	shl.b32 	%r13947, %r13946, 8;
	or.b32  	%r13948, %r13947, %r13945;
	ld.u8 	%r13949, [%rd343+70];
	shl.b32 	%r13950, %r13949, 16;
	ld.u8 	%r13951, [%rd343+71];
	shl.b32 	%r13952, %r13951, 24;
	or.b32  	%r13953, %r13952, %r13950;
	or.b32  	%r1878, %r13953, %r13948;
	ld.u8 	%r13954, [%rd343+72];
	ld.u8 	%r13955, [%rd343+73];
	shl.b32 	%r13956, %r13955, 8;
	or.b32  	%r13957, %r13956, %r13954;
	ld.u8 	%r13958, [%rd343+74];
	shl.b32 	%r13959, %r13958, 16;
	ld.u8 	%r13960, [%rd343+75];
	shl.b32 	%r13961, %r13960, 24;
	or.b32  	%r13962, %r13961, %r13959;
	or.b32  	%r1879, %r13962, %r13957;
	ld.u8 	%r13963, [%rd343+76];
	ld.u8 	%r13964, [%rd343+77];
	shl.b32 	%r13965, %r13964, 8;
	or.b32  	%r13966, %r13965, %r13963;
	ld.u8 	%r13967, [%rd343+78];
	shl.b32 	%r13968, %r13967, 16;
	ld.u8 	%r13969, [%rd343+79];
	shl.b32 	%r13970, %r13969, 24;
	or.b32  	%r13971, %r13970, %r13968;
	or.b32  	%r1880, %r13971, %r13966;
	ld.u8 	%r13972, [%rd343+80];
	ld.u8 	%r13973, [%rd343+81];
	shl.b32 	%r13974, %r13973, 8;
	or.b32  	%r13975, %r13974, %r13972;
	ld.u8 	%r13976, [%rd343+82];
	shl.b32 	%r13977, %r13976, 16;
	ld.u8 	%r13978, [%rd343+83];
	shl.b32 	%r13979, %r13978, 24;
	or.b32  	%r13980, %r13979, %r13977;
	or.b32  	%r1881, %r13980, %r13975;
	ld.u8 	%r13981, [%rd343+84];
	ld.u8 	%r13982, [%rd343+85];
	shl.b32 	%r13983, %r13982, 8;
	or.b32  	%r13984, %r13983, %r13981;
	ld.u8 	%r13985, [%rd343+86];
	shl.b32 	%r13986, %r13985, 16;
	ld.u8 	%r13987, [%rd343+87];
	shl.b32 	%r13988, %r13987, 24;
	or.b32  	%r13989, %r13988, %r13986;
	or.b32  	%r1882, %r13989, %r13984;
	ld.u8 	%r13990, [%rd343+88];
	ld.u8 	%r13991, [%rd343+89];
	shl.b32 	%r13992, %r13991, 8;
	or.b32  	%r13993, %r13992, %r13990;
	ld.u8 	%r13994, [%rd343+90];
	shl.b32 	%r13995, %r13994, 16;
	ld.u8 	%r13996, [%rd343+91];
	shl.b32 	%r13997, %r13996, 24;
	or.b32  	%r13998, %r13997, %r13995;
	or.b32  	%r1883, %r13998, %r13993;
	ld.u8 	%r13999, [%rd343+92];
	ld.u8 	%r14000, [%rd343+93];
	shl.b32 	%r14001, %r14000, 8;
	or.b32  	%r14002, %r14001, %r13999;
	ld.u8 	%r14003, [%rd343+94];
	shl.b32 	%r14004, %r14003, 16;
	ld.u8 	%r14005, [%rd343+95];
	shl.b32 	%r14006, %r14005, 24;
	or.b32  	%r14007, %r14006, %r14004;
	or.b32  	%r1884, %r14007, %r14002;
	ld.u8 	%r14008, [%rd343+96];
	ld.u8 	%r14009, [%rd343+97];
	shl.b32 	%r14010, %r14009, 8;
	or.b32  	%r14011, %r14010, %r14008;
	ld.u8 	%r14012, [%rd343+98];
	shl.b32 	%r14013, %r14012, 16;
	ld.u8 	%r14014, [%rd343+99];
	shl.b32 	%r14015, %r14014, 24;
	or.b32  	%r14016, %r14015, %r14013;
	or.b32  	%r1885, %r14016, %r14011;
	ld.u8 	%r14017, [%rd343+100];
	ld.u8 	%r14018, [%rd343+101];
	shl.b32 	%r14019, %r14018, 8;
	or.b32  	%r14020, %r14019, %r14017;
	ld.u8 	%r14021, [%rd343+102];
	shl.b32 	%r14022, %r14021, 16;
	ld.u8 	%r14023, [%rd343+103];
	shl.b32 	%r14024, %r14023, 24;
	or.b32  	%r14025, %r14024, %r14022;
	or.b32  	%r1886, %r14025, %r14020;
	ld.u8 	%r14026, [%rd343+104];
	ld.u8 	%r14027, [%rd343+105];
	shl.b32 	%r14028, %r14027, 8;
	or.b32  	%r14029, %r14028, %r14026;
	ld.u8 	%r14030, [%rd343+106];
	shl.b32 	%r14031, %r14030, 16;
	ld.u8 	%r14032, [%rd343+107];
	shl.b32 	%r14033, %r14032, 24;
	or.b32  	%r14034, %r14033, %r14031;
	or.b32  	%r1887, %r14034, %r14029;
	ld.u8 	%r14035, [%rd343+108];
	ld.u8 	%r14036, [%rd343+109];
	shl.b32 	%r14037, %r14036, 8;
	or.b32  	%r14038, %r14037, %r14035;
	ld.u8 	%r14039, [%rd343+110];
	shl.b32 	%r14040, %r14039, 16;
	ld.u8 	%r14041, [%rd343+111];
	shl.b32 	%r14042, %r14041, 24;
	or.b32  	%r14043, %r14042, %r14040;
	or.b32  	%r1888, %r14043, %r14038;
	ld.u8 	%r14044, [%rd343+112];
	ld.u8 	%r14045, [%rd343+113];
	shl.b32 	%r14046, %r14045, 8;
	or.b32  	%r14047, %r14046, %r14044;
	ld.u8 	%r14048, [%rd343+114];
	shl.b32 	%r14049, %r14048, 16;
	ld.u8 	%r14050, [%rd343+115];
	shl.b32 	%r14051, %r14050, 24;
	or.b32  	%r14052, %r14051, %r14049;
	or.b32  	%r1889, %r14052, %r14047;
	ld.u8 	%r14053, [%rd343+116];
	ld.u8 	%r14054, [%rd343+117];
	shl.b32 	%r14055, %r14054, 8;
	or.b32  	%r14056, %r14055, %r14053;
	ld.u8 	%r14057, [%rd343+118];
	shl.b32 	%r14058, %r14057, 16;
	ld.u8 	%r14059, [%rd343+119];
	shl.b32 	%r14060, %r14059, 24;
	or.b32  	%r14061, %r14060, %r14058;
	or.b32  	%r1890, %r14061, %r14056;
	ld.u8 	%r14062, [%rd343+120];
	ld.u8 	%r14063, [%rd343+121];
	shl.b32 	%r14064, %r14063, 8;
	or.b32  	%r14065, %r14064, %r14062;
	ld.u8 	%r14066, [%rd343+122];
	shl.b32 	%r14067, %r14066, 16;
	ld.u8 	%r14068, [%rd343+123];
	shl.b32 	%r14069, %r14068, 24;
	or.b32  	%r14070, %r14069, %r14067;
	or.b32  	%r1891, %r14070, %r14065;
	ld.u8 	%r14071, [%rd343+124];
	ld.u8 	%r14072, [%rd343+125];
	shl.b32 	%r14073, %r14072, 8;
	or.b32  	%r14074, %r14073, %r14071;
	ld.u8 	%r14075, [%rd343+126];
	shl.b32 	%r14076, %r14075, 16;
	ld.u8 	%r14077, [%rd343+127];
	shl.b32 	%r14078, %r14077, 24;
	or.b32  	%r14079, %r14078, %r14076;
	or.b32  	%r1892, %r14079, %r14074;
	{ // callseq 103, 0
	.param .b64 param0;
	st.param.b64 	[param0], 128;
	.param .b64 retval0;
	call.uni (retval0), 
	malloc, 
	(
	param0
	);
	ld.param.b64 	%rd354, [retval0];
	} // callseq 103
	shr.u32 	%r14080, %r20901, 24;
	st.u8 	[%rd354+3], %r14080;
	shr.u32 	%r14081, %r20901, 16;
	st.u8 	[%rd354+2], %r14081;
	shr.u32 	%r14082, %r20901, 8;
	st.u8 	[%rd354+1], %r14082;
	st.u8 	[%rd354], %r20901;
	shr.u32 	%r14083, %r20900, 24;
	st.u8 	[%rd354+7], %r14083;
	shr.u32 	%r14084, %r20900, 16;
	st.u8 	[%rd354+6], %r14084;
	shr.u32 	%r14085, %r20900, 8;
	st.u8 	[%rd354+5], %r14085;
	st.u8 	[%rd354+4], %r20900;
	shr.u32 	%r14086, %r20899, 24;
	st.u8 	[%rd354+11], %r14086;
	shr.u32 	%r14087, %r20899, 16;
	st.u8 	[%rd354+10], %r14087;
	shr.u32 	%r14088, %r20899, 8;
	st.u8 	[%rd354+9], %r14088;
	st.u8 	[%rd354+8], %r20899;
	shr.u32 	%r14089, %r20898, 24;
	st.u8 	[%rd354+15], %r14089;
	shr.u32 	%r14090, %r20898, 16;
	st.u8 	[%rd354+14], %r14090;
	shr.u32 	%r14091, %r20898, 8;
	st.u8 	[%rd354+13], %r14091;
	st.u8 	[%rd354+12], %r20898;
	shr.u32 	%r14092, %r20897, 24;
	st.u8 	[%rd354+19], %r14092;
	shr.u32 	%r14093, %r20897, 16;
	st.u8 	[%rd354+18], %r14093;
	shr.u32 	%r14094, %r20897, 8;
	st.u8 	[%rd354+17], %r14094;
	st.u8 	[%rd354+16], %r20897;
	shr.u32 	%r14095, %r20896, 24;
	st.u8 	[%rd354+23], %r14095;
	shr.u32 	%r14096, %r20896, 16;
	st.u8 	[%rd354+22], %r14096;
	shr.u32 	%r14097, %r20896, 8;
	st.u8 	[%rd354+21], %r14097;
	st.u8 	[%rd354+20], %r20896;
	shr.u32 	%r14098, %r20895, 24;
	st.u8 	[%rd354+27], %r14098;
	shr.u32 	%r14099, %r20895, 16;
	st.u8 	[%rd354+26], %r14099;
	shr.u32 	%r14100, %r20895, 8;
	st.u8 	[%rd354+25], %r14100;
	st.u8 	[%rd354+24], %r20895;
	shr.u32 	%r14101, %r20894, 24;
	st.u8 	[%rd354+31], %r14101;
	shr.u32 	%r14102, %r20894, 16;
	st.u8 	[%rd354+30], %r14102;
	shr.u32 	%r14103, %r20894, 8;
	st.u8 	[%rd354+29], %r14103;
	st.u8 	[%rd354+28], %r20894;
	shr.u32 	%r14104, %r20893, 24;
	st.u8 	[%rd354+35], %r14104;
	shr.u32 	%r14105, %r20893, 16;
	st.u8 	[%rd354+34], %r14105;
	shr.u32 	%r14106, %r20893, 8;
	st.u8 	[%rd354+33], %r14106;
	st.u8 	[%rd354+32], %r20893;
	shr.u32 	%r14107, %r20892, 24;
	st.u8 	[%rd354+39], %r14107;
	shr.u32 	%r14108, %r20892, 16;
	st.u8 	[%rd354+38], %r14108;
	shr.u32 	%r14109, %r20892, 8;
	st.u8 	[%rd354+37], %r14109;
	st.u8 	[%rd354+36], %r20892;
	shr.u32 	%r14110, %r20891, 24;
	st.u8 	[%rd354+43], %r14110;
	shr.u32 	%r14111, %r20891, 16;
	st.u8 	[%rd354+42], %r14111;
	shr.u32 	%r14112, %r20891, 8;
	st.u8 	[%rd354+41], %r14112;
	st.u8 	[%rd354+40], %r20891;
	shr.u32 	%r14113, %r20890, 24;
	st.u8 	[%rd354+47], %r14113;
	shr.u32 	%r14114, %r20890, 16;
	st.u8 	[%rd354+46], %r14114;
	shr.u32 	%r14115, %r20890, 8;
	st.u8 	[%rd354+45], %r14115;
	st.u8 	[%rd354+44], %r20890;
	shr.u32 	%r14116, %r20889, 24;
	st.u8 	[%rd354+51], %r14116;
	shr.u32 	%r14117, %r20889, 16;
	st.u8 	[%rd354+50], %r14117;
	shr.u32 	%r14118, %r20889, 8;
	st.u8 	[%rd354+49], %r14118;
	st.u8 	[%rd354+48], %r20889;
	shr.u32 	%r14119, %r20888, 24;
	st.u8 	[%rd354+55], %r14119;
	shr.u32 	%r14120, %r20888, 16;
	st.u8 	[%rd354+54], %r14120;
	shr.u32 	%r14121, %r20888, 8;
	st.u8 	[%rd354+53], %r14121;
	st.u8 	[%rd354+52], %r20888;
	shr.u32 	%r14122, %r20887, 24;
	st.u8 	[%rd354+59], %r14122;
	shr.u32 	%r14123, %r20887, 16;
	st.u8 	[%rd354+58], %r14123;
	shr.u32 	%r14124, %r20887, 8;
	st.u8 	[%rd354+57], %r14124;
	st.u8 	[%rd354+56], %r20887;
	shr.u32 	%r14125, %r20886, 24;
	st.u8 	[%rd354+63], %r14125;
	shr.u32 	%r14126, %r20886, 16;
	st.u8 	[%rd354+62], %r14126;
	shr.u32 	%r14127, %r20886, 8;
	st.u8 	[%rd354+61], %r14127;
	st.u8 	[%rd354+60], %r20886;
	shr.u32 	%r14128, %r20885, 24;
	st.u8 	[%rd354+67], %r14128;
	shr.u32 	%r14129, %r20885, 16;
	st.u8 	[%rd354+66], %r14129;
	shr.u32 	%r14130, %r20885, 8;
	st.u8 	[%rd354+65], %r14130;
	st.u8 	[%rd354+64], %r20885;
	shr.u32 	%r14131, %r20884, 24;
	st.u8 	[%rd354+71], %r14131;
	shr.u32 	%r14132, %r20884, 16;
	st.u8 	[%rd354+70], %r14132;
	shr.u32 	%r14133, %r20884, 8;
	st.u8 	[%rd354+69], %r14133;
	st.u8 	[%rd354+68], %r20884;
	shr.u32 	%r14134, %r20883, 24;
	st.u8 	[%rd354+75], %r14134;
	shr.u32 	%r14135, %r20883, 16;
	st.u8 	[%rd354+74], %r14135;
	shr.u32 	%r14136, %r20883, 8;
	st.u8 	[%rd354+73], %r14136;
	st.u8 	[%rd354+72], %r20883;
	shr.u32 	%r14137, %r20882, 24;
	st.u8 	[%rd354+79], %r14137;
	shr.u32 	%r14138, %r20882, 16;
	st.u8 	[%rd354+78], %r14138;
	shr.u32 	%r14139, %r20882, 8;
	st.u8 	[%rd354+77], %r14139;
	st.u8 	[%rd354+76], %r20882;
	shr.u32 	%r14140, %r20881, 24;
	st.u8 	[%rd354+83], %r14140;
	shr.u32 	%r14141, %r20881, 16;
	st.u8 	[%rd354+82], %r14141;
	shr.u32 	%r14142, %r20881, 8;
	st.u8 	[%rd354+81], %r14142;
	st.u8 	[%rd354+80], %r20881;
	shr.u32 	%r14143, %r20880, 24;
	st.u8 	[%rd354+87], %r14143;
	shr.u32 	%r14144, %r20880, 16;
	st.u8 	[%rd354+86], %r14144;
	shr.u32 	%r14145, %r20880, 8;
	st.u8 	[%rd354+85], %r14145;
	st.u8 	[%rd354+84], %r20880;
	shr.u32 	%r14146, %r20879, 24;
	st.u8 	[%rd354+91], %r14146;
	shr.u32 	%r14147, %r20879, 16;
	st.u8 	[%rd354+90], %r14147;
	shr.u32 	%r14148, %r20879, 8;
	st.u8 	[%rd354+89], %r14148;
	st.u8 	[%rd354+88], %r20879;
	shr.u32 	%r14149, %r20878, 24;
	st.u8 	[%rd354+95], %r14149;
	shr.u32 	%r14150, %r20878, 16;
	st.u8 	[%rd354+94], %r14150;
	shr.u32 	%r14151, %r20878, 8;
	st.u8 	[%rd354+93], %r14151;
	st.u8 	[%rd354+92], %r20878;
	shr.u32 	%r14152, %r20877, 24;
	st.u8 	[%rd354+99], %r14152;
	shr.u32 	%r14153, %r20877, 16;
	st.u8 	[%rd354+98], %r14153;
	shr.u32 	%r14154, %r20877, 8;
	st.u8 	[%rd354+97], %r14154;
	st.u8 	[%rd354+96], %r20877;
	shr.u32 	%r14155, %r20876, 24;
	st.u8 	[%rd354+103], %r14155;
	shr.u32 	%r14156, %r20876, 16;
	st.u8 	[%rd354+102], %r14156;
	shr.u32 	%r14157, %r20876, 8;
	st.u8 	[%rd354+101], %r14157;
	st.u8 	[%rd354+100], %r20876;
	shr.u32 	%r14158, %r20875, 24;
	st.u8 	[%rd354+107], %r14158;
	shr.u32 	%r14159, %r20875, 16;
	st.u8 	[%rd354+106], %r14159;
	shr.u32 	%r14160, %r20875, 8;
	st.u8 	[%rd354+105], %r14160;
	st.u8 	[%rd354+104], %r20875;
	shr.u32 	%r14161, %r20874, 24;
	st.u8 	[%rd354+111], %r14161;
	shr.u32 	%r14162, %r20874, 16;
	st.u8 	[%rd354+110], %r14162;
	shr.u32 	%r14163, %r20874, 8;
	st.u8 	[%rd354+109], %r14163;
	st.u8 	[%rd354+108], %r20874;
	shr.u32 	%r14164, %r20873, 24;
	st.u8 	[%rd354+115], %r14164;
	shr.u32 	%r14165, %r20873, 16;
	st.u8 	[%rd354+114], %r14165;
	shr.u32 	%r14166, %r20873, 8;
	st.u8 	[%rd354+113], %r14166;
	st.u8 	[%rd354+112], %r20873;
	shr.u32 	%r14167, %r20872, 24;
	st.u8 	[%rd354+119], %r14167;
	shr.u32 	%r14168, %r20872, 16;
	st.u8 	[%rd354+118], %r14168;
	shr.u32 	%r14169, %r20872, 8;
	st.u8 	[%rd354+117], %r14169;
	st.u8 	[%rd354+116], %r20872;
	shr.u32 	%r14170, %r20871, 24;
	st.u8 	[%rd354+123], %r14170;
	shr.u32 	%r14171, %r20871, 16;
	st.u8 	[%rd354+122], %r14171;
	shr.u32 	%r14172, %r20871, 8;
	st.u8 	[%rd354+121], %r14172;
	st.u8 	[%rd354+120], %r20871;
	shr.u32 	%r14173, %r20870, 24;
	st.u8 	[%rd354+127], %r14173;
	shr.u32 	%r14174, %r20870, 16;
	st.u8 	[%rd354+126], %r14174;
	shr.u32 	%r14175, %r20870, 8;
	st.u8 	[%rd354+125], %r14175;
	st.u8 	[%rd354+124], %r20870;
	mov.b32 	%r21135, 0;
	mov.b32 	%r21134, 31;
	mov.u32 	%r21136, %r21135;
$L__BB1_214:
	max.u32 	%r1896, %r21134, 1;
	setp.eq.s32 	%p162, %r21136, 31;
	mov.b32 	%r21141, 1;
	@%p162 bra 	$L__BB1_223;
	and.b32  	%r1897, %r1896, 3;
	setp.lt.u32 	%p163, %r21134, 4;
	mov.b32 	%r21140, 2;
	@%p163 bra 	$L__BB1_219;
	and.b32  	%r1898, %r1896, -4;
	mov.b32 	%r21138, 0;
	mov.b32 	%r21137, 1;
$L__BB1_217:
	mov.u32 	%r1899, %r21137;
	shl.b32 	%r21137, %r1899, 4;
	add.s32 	%r21138, %r21138, 4;
	setp.ne.s32 	%p164, %r21138, %r1898;
	@%p164 bra 	$L__BB1_217;
	shl.b32 	%r21141, %r1899, 4;
	shl.b32 	%r21140, %r1899, 5;
$L__BB1_219:
	setp.eq.s32 	%p165, %r1897, 0;
	@%p165 bra 	$L__BB1_223;
	setp.eq.s32 	%p166, %r1897, 1;
	@%p166 bra 	$L__BB1_222;
	setp.eq.s32 	%p167, %r1897, 2;
	selp.b32 	%r14181, 1, 2, %p167;
	shl.b32 	%r21141, %r21140, %r14181;
	bra.uni 	$L__BB1_223;
$L__BB1_222:
	mov.u32 	%r21141, %r21140;
$L__BB1_223:
	mul.wide.u32 	%rd355, %r21136, 4;
	add.s64 	%rd356, %rd354, %rd355;
	ld.u32 	%r14182, [%rd356];
	mad.lo.s32 	%r21135, %r14182, %r21141, %r21135;
	add.s32 	%r21136, %r21136, 1;
	add.s32 	%r21134, %r21134, -1;
	setp.ne.s32 	%p168, %r21136, 32;
	@%p168 bra 	$L__BB1_214;
	mov.b64 	%rd561, 0;
	{ // callseq 104, 0
	.param .b64 param0;
	st.param.b64 	[param0], 128;
	.param .b64 retval0;
	call.uni (retval0), 
	malloc, 
	(
	param0
	);
	ld.param.b64 	%rd358, [retval0];
	} // callseq 104
$L__BB1_225:
	shl.b64 	%rd359, %rd561, 2;
	add.s64 	%rd360, %rd358, %rd359;
	mov.b32 	%r14183, 0;
	st.u32 	[%rd360], %r14183;
	add.s64 	%rd90, %rd561, 1;
	setp.lt.u64 	%p169, %rd561, 31;
	mov.u64 	%rd561, %rd90;
	@%p169 bra 	$L__BB1_225;
	setp.eq.s32 	%p170, %r21135, 0;
	@%p170 bra 	$L__BB1_229;
	shf.l.wrap.b32 	%r21143, %r21135, %r21135, 30;
	mov.b32 	%r21142, 31;
$L__BB1_228:
	and.b32  	%r14185, %r21143, 1;
	mul.wide.s32 	%rd361, %r21142, 4;
	add.s64 	%rd362, %rd358, %rd361;
	st.u32 	[%rd362], %r14185;
	shr.u32 	%r1915, %r21143, 1;
	add.s32 	%r21142, %r21142, -1;
	setp.gt.u32 	%p171, %r21143, 1;
	mov.u32 	%r21143, %r1915;
	@%p171 bra 	$L__BB1_228;
$L__BB1_229:
	{ // callseq 105, 0
	.param .b64 param0;
	st.param.b64 	[param0], 128;
	.param .b64 retval0;
	call.uni (retval0), 
	malloc, 
	(
	param0
	);
	ld.param.b64 	%rd363, [retval0];
	} // callseq 105
	st.u8 	[%rd363], %r20901;
	shr.u32 	%r14188, %r20901, 24;
	st.u8 	[%rd363+3], %r14188;
	shr.u32 	%r14189, %r20901, 16;
	st.u8 	[%rd363+2], %r14189;
	shr.u32 	%r14190, %r20901, 8;
	st.u8 	[%rd363+1], %r14190;
	st.u8 	[%rd363+4], %r20900;
	shr.u32 	%r14191, %r20900, 24;
	st.u8 	[%rd363+7], %r14191;
	shr.u32 	%r14192, %r20900, 16;
	st.u8 	[%rd363+6], %r14192;
	shr.u32 	%r14193, %r20900, 8;
	st.u8 	[%rd363+5], %r14193;
	st.u8 	[%rd363+8], %r20899;
	shr.u32 	%r14194, %r20899, 24;
	st.u8 	[%rd363+11], %r14194;
	shr.u32 	%r14195, %r20899, 16;
	st.u8 	[%rd363+10], %r14195;
	shr.u32 	%r14196, %r20899, 8;
	st.u8 	[%rd363+9], %r14196;
	st.u8 	[%rd363+12], %r20898;
	shr.u32 	%r14197, %r20898, 24;
	st.u8 	[%rd363+15], %r14197;
	shr.u32 	%r14198, %r20898, 16;
	st.u8 	[%rd363+14], %r14198;
	shr.u32 	%r14199, %r20898, 8;
	st.u8 	[%rd363+13], %r14199;
	st.u8 	[%rd363+16], %r20897;
	shr.u32 	%r14200, %r20897, 24;
	st.u8 	[%rd363+19], %r14200;
	shr.u32 	%r14201, %r20897, 16;
	st.u8 	[%rd363+18], %r14201;
	shr.u32 	%r14202, %r20897, 8;
	st.u8 	[%rd363+17], %r14202;
	st.u8 	[%rd363+20], %r20896;
	shr.u32 	%r14203, %r20896, 24;
	st.u8 	[%rd363+23], %r14203;
	shr.u32 	%r14204, %r20896, 16;
	st.u8 	[%rd363+22], %r14204;
	shr.u32 	%r14205, %r20896, 8;
	st.u8 	[%rd363+21], %r14205;
	st.u8 	[%rd363+24], %r20895;
	shr.u32 	%r14206, %r20895, 24;
	st.u8 	[%rd363+27], %r14206;
	shr.u32 	%r14207, %r20895, 16;
	st.u8 	[%rd363+26], %r14207;
	shr.u32 	%r14208, %r20895, 8;
	st.u8 	[%rd363+25], %r14208;
	st.u8 	[%rd363+28], %r20894;
	shr.u32 	%r14209, %r20894, 24;
	st.u8 	[%rd363+31], %r14209;
	shr.u32 	%r14210, %r20894, 16;
	st.u8 	[%rd363+30], %r14210;
	shr.u32 	%r14211, %r20894, 8;
	st.u8 	[%rd363+29], %r14211;
	st.u8 	[%rd363+32], %r20893;
	shr.u32 	%r14212, %r20893, 24;
	st.u8 	[%rd363+35], %r14212;
	shr.u32 	%r14213, %r20893, 16;
	st.u8 	[%rd363+34], %r14213;
	shr.u32 	%r14214, %r20893, 8;
	st.u8 	[%rd363+33], %r14214;
	st.u8 	[%rd363+36], %r20892;
	shr.u32 	%r14215, %r20892, 24;
	st.u8 	[%rd363+39], %r14215;
	shr.u32 	%r14216, %r20892, 16;
	st.u8 	[%rd363+38], %r14216;
	shr.u32 	%r14217, %r20892, 8;
	st.u8 	[%rd363+37], %r14217;
	st.u8 	[%rd363+40], %r20891;
	shr.u32 	%r14218, %r20891, 24;
	st.u8 	[%rd363+43], %r14218;
	shr.u32 	%r14219, %r20891, 16;
	st.u8 	[%rd363+42], %r14219;
	shr.u32 	%r14220, %r20891, 8;
	st.u8 	[%rd363+41], %r14220;
	st.u8 	[%rd363+44], %r20890;
	shr.u32 	%r14221, %r20890, 24;
	st.u8 	[%rd363+47], %r14221;
	shr.u32 	%r14222, %r20890, 16;
	st.u8 	[%rd363+46], %r14222;
	shr.u32 	%r14223, %r20890, 8;
	st.u8 	[%rd363+45], %r14223;
	st.u8 	[%rd363+48], %r20889;
	shr.u32 	%r14224, %r20889, 24;
	st.u8 	[%rd363+51], %r14224;
	shr.u32 	%r14225, %r20889, 16;
	st.u8 	[%rd363+50], %r14225;
	shr.u32 	%r14226, %r20889, 8;
	st.u8 	[%rd363+49], %r14226;
	st.u8 	[%rd363+52], %r20888;
	shr.u32 	%r14227, %r20888, 24;
	st.u8 	[%rd363+55], %r14227;
	shr.u32 	%r14228, %r20888, 16;
	st.u8 	[%rd363+54], %r14228;
	shr.u32 	%r14229, %r20888, 8;
	st.u8 	[%rd363+53], %r14229;
	st.u8 	[%rd363+56], %r20887;
	shr.u32 	%r14230, %r20887, 24;
	st.u8 	[%rd363+59], %r14230;
	shr.u32 	%r14231, %r20887, 16;
	st.u8 	[%rd363+58], %r14231;
	shr.u32 	%r14232, %r20887, 8;
	st.u8 	[%rd363+57], %r14232;
	st.u8 	[%rd363+60], %r20886;
	shr.u32 	%r14233, %r20886, 24;
	st.u8 	[%rd363+63], %r14233;
	shr.u32 	%r14234, %r20886, 16;
	st.u8 	[%rd363+62], %r14234;
	shr.u32 	%r14235, %r20886, 8;
	st.u8 	[%rd363+61], %r14235;
	st.u8 	[%rd363+64], %r20885;
	shr.u32 	%r14236, %r20885, 24;
	st.u8 	[%rd363+67], %r14236;
	shr.u32 	%r14237, %r20885, 16;
	st.u8 	[%rd363+66], %r14237;
	shr.u32 	%r14238, %r20885, 8;
	st.u8 	[%rd363+65], %r14238;
	st.u8 	[%rd363+68], %r20884;
	shr.u32 	%r14239, %r20884, 24;
	st.u8 	[%rd363+71], %r14239;
	shr.u32 	%r14240, %r20884, 16;
	st.u8 	[%rd363+70], %r14240;
	shr.u32 	%r14241, %r20884, 8;
	st.u8 	[%rd363+69], %r14241;
	st.u8 	[%rd363+72], %r20883;
	shr.u32 	%r14242, %r20883, 24;
	st.u8 	[%rd363+75], %r14242;
	shr.u32 	%r14243, %r20883, 16;
	st.u8 	[%rd363+74], %r14243;
	shr.u32 	%r14244, %r20883, 8;
	st.u8 	[%rd363+73], %r14244;
	st.u8 	[%rd363+76], %r20882;
	shr.u32 	%r14245, %r20882, 24;
	st.u8 	[%rd363+79], %r14245;
	shr.u32 	%r14246, %r20882, 16;
	st.u8 	[%rd363+78], %r14246;
	shr.u32 	%r14247, %r20882, 8;
	st.u8 	[%rd363+77], %r14247;
	st.u8 	[%rd363+80], %r20881;
	shr.u32 	%r14248, %r20881, 24;
	st.u8 	[%rd363+83], %r14248;
	shr.u32 	%r14249, %r20881, 16;
	st.u8 	[%rd363+82], %r14249;
	shr.u32 	%r14250, %r20881, 8;
	st.u8 	[%rd363+81], %r14250;
	st.u8 	[%rd363+84], %r20880;
	shr.u32 	%r14251, %r20880, 24;
	st.u8 	[%rd363+87], %r14251;
	shr.u32 	%r14252, %r20880, 16;
	st.u8 	[%rd363+86], %r14252;
	shr.u32 	%r14253, %r20880, 8;
	st.u8 	[%rd363+85], %r14253;
	st.u8 	[%rd363+88], %r20879;
	shr.u32 	%r14254, %r20879, 24;
	st.u8 	[%rd363+91], %r14254;
	shr.u32 	%r14255, %r20879, 16;
	st.u8 	[%rd363+90], %r14255;
	shr.u32 	%r14256, %r20879, 8;
	st.u8 	[%rd363+89], %r14256;
	st.u8 	[%rd363+92], %r20878;
	shr.u32 	%r14257, %r20878, 24;
	st.u8 	[%rd363+95], %r14257;
	shr.u32 	%r14258, %r20878, 16;
	st.u8 	[%rd363+94], %r14258;
	shr.u32 	%r14259, %r20878, 8;
	st.u8 	[%rd363+93], %r14259;
	st.u8 	[%rd363+96], %r20877;
	shr.u32 	%r14260, %r20877, 24;
	st.u8 	[%rd363+99], %r14260;
	shr.u32 	%r14261, %r20877, 16;
	st.u8 	[%rd363+98], %r14261;
	shr.u32 	%r14262, %r20877, 8;
	st.u8 	[%rd363+97], %r14262;
	st.u8 	[%rd363+100], %r20876;
	shr.u32 	%r14263, %r20876, 24;
	st.u8 	[%rd363+103], %r14263;
	shr.u32 	%r14264, %r20876, 16;
	st.u8 	[%rd363+102], %r14264;
	shr.u32 	%r14265, %r20876, 8;
	st.u8 	[%rd363+101], %r14265;
	st.u8 	[%rd363+104], %r20875;
	shr.u32 	%r14266, %r20875, 24;
	st.u8 	[%rd363+107], %r14266;
	shr.u32 	%r14267, %r20875, 16;
	st.u8 	[%rd363+106], %r14267;
	shr.u32 	%r14268, %r20875, 8;
	st.u8 	[%rd363+105], %r14268;
	st.u8 	[%rd363+108], %r20874;
	shr.u32 	%r14269, %r20874, 24;
	st.u8 	[%rd363+111], %r14269;
	shr.u32 	%r14270, %r20874, 16;
	st.u8 	[%rd363+110], %r14270;
	shr.u32 	%r14271, %r20874, 8;
	st.u8 	[%rd363+109], %r14271;
	st.u8 	[%rd363+112], %r20873;
	shr.u32 	%r14272, %r20873, 24;
	st.u8 	[%rd363+115], %r14272;
	shr.u32 	%r14273, %r20873, 16;
	st.u8 	[%rd363+114], %r14273;
	shr.u32 	%r14274, %r20873, 8;
	st.u8 	[%rd363+113], %r14274;
	st.u8 	[%rd363+116], %r20872;
	shr.u32 	%r14275, %r20872, 24;
	st.u8 	[%rd363+119], %r14275;
	shr.u32 	%r14276, %r20872, 16;
	st.u8 	[%rd363+118], %r14276;
	shr.u32 	%r14277, %r20872, 8;
	st.u8 	[%rd363+117], %r14277;
	st.u8 	[%rd363+120], %r20871;
	shr.u32 	%r14278, %r20871, 24;
	st.u8 	[%rd363+123], %r14278;
	shr.u32 	%r14279, %r20871, 16;
	st.u8 	[%rd363+122], %r14279;
	shr.u32 	%r14280, %r20871, 8;
	st.u8 	[%rd363+121], %r14280;
	st.u8 	[%rd363+124], %r20870;
	shr.u32 	%r14281, %r20870, 24;
	st.u8 	[%rd363+127], %r14281;
	shr.u32 	%r14282, %r20870, 16;
	st.u8 	[%rd363+126], %r14282;
	shr.u32 	%r14283, %r20870, 8;
	st.u8 	[%rd363+125], %r14283;
	mov.b32 	%r21145, 0;
	mov.b32 	%r21144, 31;
	mov.u32 	%r21146, %r21145;
$L__BB1_230:
	max.u32 	%r1920, %r21144, 1;
	setp.eq.s32 	%p172, %r21146, 31;
	mov.b32 	%r21151, 1;
	@%p172 bra 	$L__BB1_239;
	and.b32  	%r1921, %r1920, 3;
	setp.lt.u32 	%p173, %r21144, 4;
	mov.b32 	%r21150, 2;
	@%p173 bra 	$L__BB1_235;
	and.b32  	%r1922, %r1920, -4;
	mov.b32 	%r21148, 0;
	mov.b32 	%r21147, 1;
$L__BB1_233:
	mov.u32 	%r1923, %r21147;
	shl.b32 	%r21147, %r1923, 4;
	add.s32 	%r21148, %r21148, 4;
	setp.ne.s32 	%p174, %r21148, %r1922;
	@%p174 bra 	$L__BB1_233;
	shl.b32 	%r21151, %r1923, 4;
	shl.b32 	%r21150, %r1923, 5;
$L__BB1_235:
	setp.eq.s32 	%p175, %r1921, 0;
	@%p175 bra 	$L__BB1_239;
	setp.eq.s32 	%p176, %r1921, 1;
	@%p176 bra 	$L__BB1_238;
	setp.eq.s32 	%p177, %r1921, 2;
	selp.b32 	%r14289, 1, 2, %p177;
	shl.b32 	%r21151, %r21150, %r14289;
	bra.uni 	$L__BB1_239;
$L__BB1_238:
	mov.u32 	%r21151, %r21150;
$L__BB1_239:
	mul.wide.u32 	%rd364, %r21146, 4;
	add.s64 	%rd365, %rd363, %rd364;
	ld.u32 	%r14290, [%rd365];
	mad.lo.s32 	%r21145, %r14290, %r21151, %r21145;
	add.s32 	%r21146, %r21146, 1;
	add.s32 	%r21144, %r21144, -1;
	setp.ne.s32 	%p178, %r21146, 32;
	@%p178 bra 	$L__BB1_230;
	mov.b64 	%rd562, 0;
	{ // callseq 106, 0
	.param .b64 param0;
	st.param.b64 	[param0], 128;
	.param .b64 retval0;
	call.uni (retval0), 
	malloc, 
	(
	param0
	);
	ld.param.b64 	%rd367, [retval0];
	} // callseq 106
$L__BB1_241:
	shl.b64 	%rd368, %rd562, 2;
	add.s64 	%rd369, %rd367, %rd368;
	mov.b32 	%r14291, 0;
	st.u32 	[%rd369], %r14291;
	add.s64 	%rd94, %rd562, 1;
	setp.lt.u64 	%p179, %rd562, 31;
	mov.u64 	%rd562, %rd94;
	@%p179 bra 	$L__BB1_241;
	setp.eq.s32 	%p180, %r21145, 0;
	@%p180 bra 	$L__BB1_245;
	shf.l.wrap.b32 	%r21153, %r21145, %r21145, 19;
	mov.b32 	%r21152, 31;
$L__BB1_244:
	and.b32  	%r14293, %r21153, 1;
	mul.wide.s32 	%rd370, %r21152, 4;
	add.s64 	%rd371, %rd367, %rd370;
	st.u32 	[%rd371], %r14293;
	shr.u32 	%r1939, %r21153, 1;
	add.s32 	%r21152, %r21152, -1;
	setp.gt.u32 	%p181, %r21153, 1;
	mov.u32 	%r21153, %r1939;
	@%p181 bra 	$L__BB1_244;
$L__BB1_245:
	mov.b64 	%rd563, 0;
	{ // callseq 107, 0
	.param .b64 param0;
	st.param.b64 	[param0], 128;
	.param .b64 retval0;
	call.uni (retval0), 
	malloc, 
	(
	param0
	);
	ld.param.b64 	%rd373, [retval0];
	} // callseq 107
$L__BB1_246:
	shl.b64 	%rd374, %rd563, 2;
	add.s64 	%rd375, %rd373, %rd374;
	mov.b32 	%r14294, 0;
	st.u32 	[%rd375], %r14294;
	add.s64 	%rd97, %rd563, 1;
	setp.lt.u64 	%p182, %rd563, 31;
	mov.u64 	%rd563, %rd97;
	@%p182 bra 	$L__BB1_246;
	ld.u32 	%r14297, [%rd358];
	ld.u32 	%r14298, [%rd367];
	xor.b32  	%r14299, %r14298, %r14297;
	st.u32 	[%rd373], %r14299;
	ld.u32 	%r14300, [%rd358+4];
	ld.u32 	%r14301, [%rd367+4];
	xor.b32  	%r14302, %r14301, %r14300;
	st.u32 	[%rd373+4], %r14302;
	ld.u32 	%r14303, [%rd358+8];
	ld.u32 	%r14304, [%rd367+8];
	xor.b32  	%r14305, %r14304, %r14303;
	st.u32 	[%rd373+8], %r14305;
	ld.u32 	%r14306, [%rd358+12];
	ld.u32 	%r14307, [%rd367+12];
	xor.b32  	%r14308, %r14307, %r14306;
	st.u32 	[%rd373+12], %r14308;
	ld.u32 	%r14309, [%rd358+16];
	ld.u32 	%r14310, [%rd367+16];
	xor.b32  	%r14311, %r14310, %r14309;
	st.u32 	[%rd373+16], %r14311;
	ld.u32 	%r14312, [%rd358+20];
	ld.u32 	%r14313, [%rd367+20];
	xor.b32  	%r14314, %r14313, %r14312;
	st.u32 	[%rd373+20], %r14314;
	ld.u32 	%r14315, [%rd358+24];
	ld.u32 	%r14316, [%rd367+24];
	xor.b32  	%r14317, %r14316, %r14315;
	st.u32 	[%rd373+24], %r14317;
	ld.u32 	%r14318, [%rd358+28];
	ld.u32 	%r14319, [%rd367+28];
	xor.b32  	%r14320, %r14319, %r14318;
	st.u32 	[%rd373+28], %r14320;
	ld.u32 	%r14321, [%rd358+32];
	ld.u32 	%r14322, [%rd367+32];
	xor.b32  	%r14323, %r14322, %r14321;
	st.u32 	[%rd373+32], %r14323;
	ld.u32 	%r14324, [%rd358+36];
	ld.u32 	%r14325, [%rd367+36];
	xor.b32  	%r14326, %r14325, %r14324;
	st.u32 	[%rd373+36], %r14326;
	ld.u32 	%r14327, [%rd358+40];
	ld.u32 	%r14328, [%rd367+40];
	xor.b32  	%r14329, %r14328, %r14327;
	st.u32 	[%rd373+40], %r14329;
	ld.u32 	%r14330, [%rd358+44];
	ld.u32 	%r14331, [%rd367+44];
	xor.b32  	%r14332, %r14331, %r14330;
	st.u32 	[%rd373+44], %r14332;
	ld.u32 	%r14333, [%rd358+48];
	ld.u32 	%r14334, [%rd367+48];
	xor.b32  	%r14335, %r14334, %r14333;
	st.u32 	[%rd373+48], %r14335;
	ld.u32 	%r14336, [%rd358+52];
	ld.u32 	%r14337, [%rd367+52];
	xor.b32  	%r14338, %r14337, %r14336;
	st.u32 	[%rd373+52], %r14338;
	ld.u32 	%r14339, [%rd358+56];
	ld.u32 	%r14340, [%rd367+56];
	xor.b32  	%r14341, %r14340, %r14339;
	st.u32 	[%rd373+56], %r14341;
	ld.u32 	%r14342, [%rd358+60];
	ld.u32 	%r14343, [%rd367+60];
	xor.b32  	%r14344, %r14343, %r14342;
	st.u32 	[%rd373+60], %r14344;
	ld.u32 	%r14345, [%rd358+64];
	ld.u32 	%r14346, [%rd367+64];
	xor.b32  	%r14347, %r14346, %r14345;
	st.u32 	[%rd373+64], %r14347;
	ld.u32 	%r14348, [%rd358+68];
	ld.u32 	%r14349, [%rd367+68];
	xor.b32  	%r14350, %r14349, %r14348;
	st.u32 	[%rd373+68], %r14350;
	ld.u32 	%r14351, [%rd358+72];
	ld.u32 	%r14352, [%rd367+72];
	xor.b32  	%r14353, %r14352, %r14351;
	st.u32 	[%rd373+72], %r14353;
	ld.u32 	%r14354, [%rd358+76];
	ld.u32 	%r14355, [%rd367+76];
	xor.b32  	%r14356, %r14355, %r14354;
	st.u32 	[%rd373+76], %r14356;
	ld.u32 	%r14357, [%rd358+80];
	ld.u32 	%r14358, [%rd367+80];
	xor.b32  	%r14359, %r14358, %r14357;
	st.u32 	[%rd373+80], %r14359;
	ld.u32 	%r14360, [%rd358+84];
	ld.u32 	%r14361, [%rd367+84];
	xor.b32  	%r14362, %r14361, %r14360;
	st.u32 	[%rd373+84], %r14362;
	ld.u32 	%r14363, [%rd358+88];
	ld.u32 	%r14364, [%rd367+88];
	xor.b32  	%r14365, %r14364, %r14363;
	st.u32 	[%rd373+88], %r14365;
	ld.u32 	%r14366, [%rd358+92];
	ld.u32 	%r14367, [%rd367+92];
	xor.b32  	%r14368, %r14367, %r14366;
	st.u32 	[%rd373+92], %r14368;
	ld.u32 	%r14369, [%rd358+96];
	ld.u32 	%r14370, [%rd367+96];
	xor.b32  	%r14371, %r14370, %r14369;
	st.u32 	[%rd373+96], %r14371;
	ld.u32 	%r14372, [%rd358+100];
	ld.u32 	%r14373, [%rd367+100];
	xor.b32  	%r14374, %r14373, %r14372;
	st.u32 	[%rd373+100], %r14374;
	ld.u32 	%r14375, [%rd358+104];
	ld.u32 	%r14376, [%rd367+104];
	xor.b32  	%r14377, %r14376, %r14375;
	st.u32 	[%rd373+104], %r14377;
	ld.u32 	%r14378, [%rd358+108];
	ld.u32 	%r14379, [%rd367+108];
	xor.b32  	%r14380, %r14379, %r14378;
	st.u32 	[%rd373+108], %r14380;
	ld.u32 	%r14381, [%rd358+112];
	ld.u32 	%r14382, [%rd367+112];
	xor.b32  	%r14383, %r14382, %r14381;
	st.u32 	[%rd373+112], %r14383;
	ld.u32 	%r14384, [%rd358+116];
	ld.u32 	%r14385, [%rd367+116];
	xor.b32  	%r14386, %r14385, %r14384;
	st.u32 	[%rd373+116], %r14386;
	ld.u32 	%r14387, [%rd358+120];
	ld.u32 	%r14388, [%rd367+120];
	xor.b32  	%r14389, %r14388, %r14387;
	st.u32 	[%rd373+120], %r14389;
	ld.u32 	%r14390, [%rd358+124];
	ld.u32 	%r14391, [%rd367+124];
	xor.b32  	%r14392, %r14391, %r14390;
	st.u32 	[%rd373+124], %r14392;
	{ // callseq 108, 0
	.param .b64 param0;
	st.param.b64 	[param0], 128;
	.param .b64 retval0;
	call.uni (retval0), 
	malloc, 
	(
	param0
	);
	ld.param.b64 	%rd376, [retval0];
	} // callseq 108
	shr.u32 	%r14393, %r20901, 24;
	st.u8 	[%rd376+3], %r14393;
	shr.u32 	%r14394, %r20901, 16;
	st.u8 	[%rd376+2], %r14394;
	shr.u32 	%r14395, %r20901, 8;
	st.u8 	[%rd376+1], %r14395;
	st.u8 	[%rd376], %r20901;
	shr.u32 	%r14396, %r20900, 24;
	st.u8 	[%rd376+7], %r14396;
	shr.u32 	%r14397, %r20900, 16;
	st.u8 	[%rd376+6], %r14397;
	shr.u32 	%r14398, %r20900, 8;
	st.u8 	[%rd376+5], %r14398;
	st.u8 	[%rd376+4], %r20900;
	shr.u32 	%r14399, %r20899, 24;
	st.u8 	[%rd376+11], %r14399;
	shr.u32 	%r14400, %r20899, 16;
	st.u8 	[%rd376+10], %r14400;
	shr.u32 	%r14401, %r20899, 8;
	st.u8 	[%rd376+9], %r14401;
	st.u8 	[%rd376+8], %r20899;
	shr.u32 	%r14402, %r20898, 24;
	st.u8 	[%rd376+15], %r14402;
	shr.u32 	%r14403, %r20898, 16;
	st.u8 	[%rd376+14], %r14403;
	shr.u32 	%r14404, %r20898, 8;
	st.u8 	[%rd376+13], %r14404;
	st.u8 	[%rd376+12], %r20898;
	shr.u32 	%r14405, %r20897, 24;
	st.u8 	[%rd376+19], %r14405;
	shr.u32 	%r14406, %r20897, 16;
	st.u8 	[%rd376+18], %r14406;
	shr.u32 	%r14407, %r20897, 8;
	st.u8 	[%rd376+17], %r14407;
	st.u8 	[%rd376+16], %r20897;
	shr.u32 	%r14408, %r20896, 24;
	st.u8 	[%rd376+23], %r14408;
	shr.u32 	%r14409, %r20896, 16;
	st.u8 	[%rd376+22], %r14409;
	shr.u32 	%r14410, %r20896, 8;
	st.u8 	[%rd376+21], %r14410;
	st.u8 	[%rd376+20], %r20896;
	shr.u32 	%r14411, %r20895, 24;
	st.u8 	[%rd376+27], %r14411;
	shr.u32 	%r14412, %r20895, 16;
	st.u8 	[%rd376+26], %r14412;
	shr.u32 	%r14413, %r20895, 8;
	st.u8 	[%rd376+25], %r14413;
	st.u8 	[%rd376+24], %r20895;
	shr.u32 	%r14414, %r20894, 24;
	st.u8 	[%rd376+31], %r14414;
	shr.u32 	%r14415, %r20894, 16;
	st.u8 	[%rd376+30], %r14415;
	shr.u32 	%r14416, %r20894, 8;
	st.u8 	[%rd376+29], %r14416;
	st.u8 	[%rd376+28], %r20894;
	shr.u32 	%r14417, %r20893, 24;
	st.u8 	[%rd376+35], %r14417;
	shr.u32 	%r14418, %r20893, 16;
	st.u8 	[%rd376+34], %r14418;
	shr.u32 	%r14419, %r20893, 8;
	st.u8 	[%rd376+33], %r14419;
	st.u8 	[%rd376+32], %r20893;
	shr.u32 	%r14420, %r20892, 24;
	st.u8 	[%rd376+39], %r14420;
	shr.u32 	%r14421, %r20892, 16;
	st.u8 	[%rd376+38], %r14421;
	shr.u32 	%r14422, %r20892, 8;
	st.u8 	[%rd376+37], %r14422;
	st.u8 	[%rd376+36], %r20892;
	shr.u32 	%r14423, %r20891, 24;
	st.u8 	[%rd376+43], %r14423;
	shr.u32 	%r14424, %r20891, 16;
	st.u8 	[%rd376+42], %r14424;
	shr.u32 	%r14425, %r20891, 8;
	st.u8 	[%rd376+41], %r14425;
	st.u8 	[%rd376+40], %r20891;
	shr.u32 	%r14426, %r20890, 24;
	st.u8 	[%rd376+47], %r14426;
	shr.u32 	%r14427, %r20890, 16;
	st.u8 	[%rd376+46], %r14427;
	shr.u32 	%r14428, %r20890, 8;
	st.u8 	[%rd376+45], %r14428;
	st.u8 	[%rd376+44], %r20890;
	shr.u32 	%r14429, %r20889, 24;
	st.u8 	[%rd376+51], %r14429;
	shr.u32 	%r14430, %r20889, 16;
	st.u8 	[%rd376+50], %r14430;
	shr.u32 	%r14431, %r20889, 8;
	st.u8 	[%rd376+49], %r14431;
	st.u8 	[%rd376+48], %r20889;
	shr.u32 	%r14432, %r20888, 24;
	st.u8 	[%rd376+55], %r14432;
	shr.u32 	%r14433, %r20888, 16;
	st.u8 	[%rd376+54], %r14433;
	shr.u32 	%r14434, %r20888, 8;
	st.u8 	[%rd376+53], %r14434;
	st.u8 	[%rd376+52], %r20888;
	shr.u32 	%r14435, %r20887, 24;
	st.u8 	[%rd376+59], %r14435;
	shr.u32 	%r14436, %r20887, 16;
	st.u8 	[%rd376+58], %r14436;
	shr.u32 	%r14437, %r20887, 8;
	st.u8 	[%rd376+57], %r14437;
	st.u8 	[%rd376+56], %r20887;
	shr.u32 	%r14438, %r20886, 24;
	st.u8 	[%rd376+63], %r14438;
	shr.u32 	%r14439, %r20886, 16;
	st.u8 	[%rd376+62], %r14439;
	shr.u32 	%r14440, %r20886, 8;
	st.u8 	[%rd376+61], %r14440;
	st.u8 	[%rd376+60], %r20886;
	shr.u32 	%r14441, %r20885, 24;
	st.u8 	[%rd376+67], %r14441;
	shr.u32 	%r14442, %r20885, 16;
	st.u8 	[%rd376+66], %r14442;
	shr.u32 	%r14443, %r20885, 8;
	st.u8 	[%rd376+65], %r14443;
	st.u8 	[%rd376+64], %r20885;
	shr.u32 	%r14444, %r20884, 24;
	st.u8 	[%rd376+71], %r14444;
	shr.u32 	%r14445, %r20884, 16;
	st.u8 	[%rd376+70], %r14445;
	shr.u32 	%r14446, %r20884, 8;
	st.u8 	[%rd376+69], %r14446;
	st.u8 	[%rd376+68], %r20884;
	shr.u32 	%r14447, %r20883, 24;
	st.u8 	[%rd376+75], %r14447;
	shr.u32 	%r14448, %r20883, 16;
	st.u8 	[%rd376+74], %r14448;
	shr.u32 	%r14449, %r20883, 8;
	st.u8 	[%rd376+73], %r14449;
	st.u8 	[%rd376+72], %r20883;
	shr.u32 	%r14450, %r20882, 24;
	st.u8 	[%rd376+79], %r14450;
	shr.u32 	%r14451, %r20882, 16;
	st.u8 	[%rd376+78], %r14451;
	shr.u32 	%r14452, %r20882, 8;
	st.u8 	[%rd376+77], %r14452;
	st.u8 	[%rd376+76], %r20882;
	shr.u32 	%r14453, %r20881, 24;
	st.u8 	[%rd376+83], %r14453;
	shr.u32 	%r14454, %r20881, 16;
	st.u8 	[%rd376+82], %r14454;
	shr.u32 	%r14455, %r20881, 8;
	st.u8 	[%rd376+81], %r14455;
	st.u8 	[%rd376+80], %r20881;
	shr.u32 	%r14456, %r20880, 24;
	st.u8 	[%rd376+87], %r14456;
	shr.u32 	%r14457, %r20880, 16;
	st.u8 	[%rd376+86], %r14457;
	shr.u32 	%r14458, %r20880, 8;
	st.u8 	[%rd376+85], %r14458;
	st.u8 	[%rd376+84], %r20880;
	shr.u32 	%r14459, %r20879, 24;
	st.u8 	[%rd376+91], %r14459;
	shr.u32 	%r14460, %r20879, 16;
	st.u8 	[%rd376+90], %r14460;
	shr.u32 	%r14461, %r20879, 8;
	st.u8 	[%rd376+89], %r14461;
	st.u8 	[%rd376+88], %r20879;
	shr.u32 	%r14462, %r20878, 24;
	st.u8 	[%rd376+95], %r14462;
	shr.u32 	%r14463, %r20878, 16;
	st.u8 	[%rd376+94], %r14463;
	shr.u32 	%r14464, %r20878, 8;
	st.u8 	[%rd376+93], %r14464;
	st.u8 	[%rd376+92], %r20878;
	shr.u32 	%r14465, %r20877, 24;
	st.u8 	[%rd376+99], %r14465;
	shr.u32 	%r14466, %r20877, 16;
	st.u8 	[%rd376+98], %r14466;
	shr.u32 	%r14467, %r20877, 8;
	st.u8 	[%rd376+97], %r14467;
	st.u8 	[%rd376+96], %r20877;
	shr.u32 	%r14468, %r20876, 24;
	st.u8 	[%rd376+103], %r14468;
	shr.u32 	%r14469, %r20876, 16;
	st.u8 	[%rd376+102], %r14469;
	shr.u32 	%r14470, %r20876, 8;
	st.u8 	[%rd376+101], %r14470;
	st.u8 	[%rd376+100], %r20876;
	shr.u32 	%r14471, %r20875, 24;
	st.u8 	[%rd376+107], %r14471;
	shr.u32 	%r14472, %r20875, 16;
	st.u8 	[%rd376+106], %r14472;
	shr.u32 	%r14473, %r20875, 8;
	st.u8 	[%rd376+105], %r14473;
	st.u8 	[%rd376+104], %r20875;
	shr.u32 	%r14474, %r20874, 24;
	st.u8 	[%rd376+111], %r14474;
	shr.u32 	%r14475, %r20874, 16;
	st.u8 	[%rd376+110], %r14475;
	shr.u32 	%r14476, %r20874, 8;
	st.u8 	[%rd376+109], %r14476;
	st.u8 	[%rd376+108], %r20874;
	shr.u32 	%r14477, %r20873, 24;
	st.u8 	[%rd376+115], %r14477;
	shr.u32 	%r14478, %r20873, 16;
	st.u8 	[%rd376+114], %r14478;
	shr.u32 	%r14479, %r20873, 8;
	st.u8 	[%rd376+113], %r14479;
	st.u8 	[%rd376+112], %r20873;
	shr.u32 	%r14480, %r20872, 24;
	st.u8 	[%rd376+119], %r14480;
	shr.u32 	%r14481, %r20872, 16;
	st.u8 	[%rd376+118], %r14481;
	shr.u32 	%r14482, %r20872, 8;
	st.u8 	[%rd376+117], %r14482;
	st.u8 	[%rd376+116], %r20872;
	shr.u32 	%r14483, %r20871, 24;
	st.u8 	[%rd376+123], %r14483;
	shr.u32 	%r14484, %r20871, 16;
	st.u8 	[%rd376+122], %r14484;
	shr.u32 	%r14485, %r20871, 8;
	st.u8 	[%rd376+121], %r14485;
	st.u8 	[%rd376+120], %r20871;
	shr.u32 	%r14486, %r20870, 24;
	st.u8 	[%rd376+127], %r14486;
	shr.u32 	%r14487, %r20870, 16;
	st.u8 	[%rd376+126], %r14487;
	shr.u32 	%r14488, %r20870, 8;
	st.u8 	[%rd376+125], %r14488;
	st.u8 	[%rd376+124], %r20870;
	mov.b32 	%r21155, 0;
	mov.b32 	%r21154, 31;
	mov.u32 	%r21156, %r21155;
$L__BB1_248:
	max.u32 	%r1944, %r21154, 1;
	setp.eq.s32 	%p183, %r21156, 31;
	mov.b32 	%r21161, 1;
	@%p183 bra 	$L__BB1_257;
	and.b32  	%r1945, %r1944, 3;
	setp.lt.u32 	%p184, %r21154, 4;
	mov.b32 	%r21160, 2;
	@%p184 bra 	$L__BB1_253;
	and.b32  	%r1946, %r1944, -4;
	mov.b32 	%r21158, 0;
	mov.b32 	%r21157, 1;
$L__BB1_251:
	mov.u32 	%r1947, %r21157;
	shl.b32 	%r21157, %r1947, 4;
	add.s32 	%r21158, %r21158, 4;
	setp.ne.s32 	%p185, %r21158, %r1946;
	@%p185 bra 	$L__BB1_251;
	shl.b32 	%r21161, %r1947, 4;
	shl.b32 	%r21160, %r1947, 5;
$L__BB1_253:
	setp.eq.s32 	%p186, %r1945, 0;
	@%p186 bra 	$L__BB1_257;
	setp.eq.s32 	%p187, %r1945, 1;
	@%p187 bra 	$L__BB1_256;
	setp.eq.s32 	%p188, %r1945, 2;
	selp.b32 	%r14494, 1, 2, %p188;
	shl.b32 	%r21161, %r21160, %r14494;
	bra.uni 	$L__BB1_257;
$L__BB1_256:
	mov.u32 	%r21161, %r21160;
$L__BB1_257:
	mul.wide.u32 	%rd377, %r21156, 4;
	add.s64 	%rd378, %rd376, %rd377;
	ld.u32 	%r14495, [%rd378];
	mad.lo.s32 	%r21155, %r14495, %r21161, %r21155;
	add.s32 	%r21156, %r21156, 1;
	add.s32 	%r21154, %r21154, -1;
	setp.ne.s32 	%p189, %r21156, 32;
	@%p189 bra 	$L__BB1_248;
	mov.b64 	%rd564, 0;
	{ // callseq 109, 0
	.param .b64 param0;
	st.param.b64 	[param0], 128;
	.param .b64 retval0;
	call.uni (retval0), 
	malloc, 
	(
	param0
	);
	ld.param.b64 	%rd380, [retval0];
	} // callseq 109
$L__BB1_259:
	shl.b64 	%rd381, %rd564, 2;
	add.s64 	%rd382, %rd380, %rd381;
	mov.b32 	%r14496, 0;
	st.u32 	[%rd382], %r14496;
	add.s64 	%rd101, %rd564, 1;
	setp.lt.u64 	%p190, %rd564, 31;
	mov.u64 	%rd564, %rd101;
	@%p190 bra 	$L__BB1_259;
	setp.eq.s32 	%p191, %r21155, 0;
	@%p191 bra 	$L__BB1_263;
	shf.l.wrap.b32 	%r21163, %r21155, %r21155, 10;
	mov.b32 	%r21162, 31;
$L__BB1_262:
	and.b32  	%r14498, %r21163, 1;
	mul.wide.s32 	%rd383, %r21162, 4;
	add.s64 	%rd384, %rd380, %rd383;
	st.u32 	[%rd384], %r14498;
	shr.u32 	%r1963, %r21163, 1;
	add.s32 	%r21162, %r21162, -1;
	setp.gt.u32 	%p192, %r21163, 1;
	mov.u32 	%r21163, %r1963;
	@%p192 bra 	$L__BB1_262;
$L__BB1_263:
	mov.b64 	%rd565, 0;
	{ // callseq 110, 0
	.param .b64 param0;
	st.param.b64 	[param0], 128;
	.param .b64 retval0;
	call.uni (retval0), 
	malloc, 
	(
	param0
	);
	ld.param.b64 	%rd386, [retval0];
	} // callseq 110
$L__BB1_264:
	shl.b64 	%rd387, %rd565, 2;
	add.s64 	%rd388, %rd386, %rd387;
	mov.b32 	%r14499, 0;
	st.u32 	[%rd388], %r14499;
	add.s64 	%rd104, %rd565, 1;
	setp.lt.u64 	%p193, %rd565, 31;
	mov.u64 	%rd565, %rd104;
	@%p193 bra 	$L__BB1_264;
	ld.u32 	%r14500, [%rd373];
	ld.u32 	%r14501, [%rd380];
	xor.b32  	%r1965, %r14501, %r14500;
	st.u32 	[%rd386], %r1965;
	ld.u32 	%r14502, [%rd373+4];
	ld.u32 	%r14503, [%rd380+4];
	xor.b32  	%r1966, %r14503, %r14502;
	st.u32 	[%rd386+4], %r1966;
	ld.u32 	%r14504, [%rd373+8];
	ld.u32 	%r14505, [%rd380+8];
	xor.b32  	%r1967, %r14505, %r14504;
	st.u32 	[%rd386+8], %r1967;
	ld.u32 	%r14506, [%rd373+12];
	ld.u32 	%r14507, [%rd380+12];
	xor.b32  	%r1968, %r14507, %r14506;
	st.u32 	[%rd386+12], %r1968;
	ld.u32 	%r14508, [%rd373+16];
	ld.u32 	%r14509, [%rd380+16];
	xor.b32  	%r1969, %r14509, %r14508;
	st.u32 	[%rd386+16], %r1969;
	ld.u32 	%r14510, [%rd373+20];
	ld.u32 	%r14511, [%rd380+20];
	xor.b32  	%r1970, %r14511, %r14510;
	st.u32 	[%rd386+20], %r1970;
	ld.u32 	%r14512, [%rd373+24];
	ld.u32 	%r14513, [%rd380+24];
	xor.b32  	%r1971, %r14513, %r14512;
	st.u32 	[%rd386+24], %r1971;
	ld.u32 	%r14514, [%rd373+28];
	ld.u32 	%r14515, [%rd380+28];
	xor.b32  	%r1972, %r14515, %r14514;
	st.u32 	[%rd386+28], %r1972;
	ld.u32 	%r14516, [%rd373+32];
	ld.u32 	%r14517, [%rd380+32];
	xor.b32  	%r1973, %r14517, %r14516;
	st.u32 	[%rd386+32], %r1973;
	ld.u32 	%r14518, [%rd373+36];
	ld.u32 	%r14519, [%rd380+36];
	xor.b32  	%r1974, %r14519, %r14518;
	st.u32 	[%rd386+36], %r1974;
	ld.u32 	%r14520, [%rd373+40];
	ld.u32 	%r14521, [%rd380+40];
	xor.b32  	%r1975, %r14521, %r14520;
	st.u32 	[%rd386+40], %r1975;
	ld.u32 	%r14522, [%rd373+44];
	ld.u32 	%r14523, [%rd380+44];
	xor.b32  	%r1976, %r14523, %r14522;
	st.u32 	[%rd386+44], %r1976;
	ld.u32 	%r14524, [%rd373+48];
	ld.u32 	%r14525, [%rd380+48];
	xor.b32  	%r1977, %r14525, %r14524;
	st.u32 	[%rd386+48], %r1977;
	ld.u32 	%r14526, [%rd373+52];
	ld.u32 	%r14527, [%rd380+52];
	xor.b32  	%r1978, %r14527, %r14526;
	st.u32 	[%rd386+52], %r1978;
	ld.u32 	%r14528, [%rd373+56];
	ld.u32 	%r14529, [%rd380+56];
	xor.b32  	%r1979, %r14529, %r14528;
	st.u32 	[%rd386+56], %r1979;
	ld.u32 	%r14530, [%rd373+60];
	ld.u32 	%r14531, [%rd380+60];
	xor.b32  	%r1980, %r14531, %r14530;
	st.u32 	[%rd386+60], %r1980;
	ld.u32 	%r14532, [%rd373+64];
	ld.u32 	%r14533, [%rd380+64];
	xor.b32  	%r1981, %r14533, %r14532;
	st.u32 	[%rd386+64], %r1981;
	ld.u32 	%r14534, [%rd373+68];
	ld.u32 	%r14535, [%rd380+68];
	xor.b32  	%r1982, %r14535, %r14534;
	st.u32 	[%rd386+68], %r1982;
	ld.u32 	%r14536, [%rd373+72];
	ld.u32 	%r14537, [%rd380+72];
	xor.b32  	%r1983, %r14537, %r14536;
	st.u32 	[%rd386+72], %r1983;
	ld.u32 	%r14538, [%rd373+76];
	ld.u32 	%r14539, [%rd380+76];
	xor.b32  	%r1984, %r14539, %r14538;
	st.u32 	[%rd386+76], %r1984;
	ld.u32 	%r14540, [%rd373+80];
	ld.u32 	%r14541, [%rd380+80];
	xor.b32  	%r1985, %r14541, %r14540;
	st.u32 	[%rd386+80], %r1985;
	ld.u32 	%r14542, [%rd373+84];
	ld.u32 	%r14543, [%rd380+84];
	xor.b32  	%r1986, %r14543, %r14542;
	st.u32 	[%rd386+84], %r1986;
	ld.u32 	%r14544, [%rd373+88];
	ld.u32 	%r14545, [%rd380+88];
	xor.b32  	%r1987, %r14545, %r14544;
	st.u32 	[%rd386+88], %r1987;
	ld.u32 	%r14546, [%rd373+92];
	ld.u32 	%r14547, [%rd380+92];
	xor.b32  	%r1988, %r14547, %r14546;
	st.u32 	[%rd386+92], %r1988;
	ld.u32 	%r14548, [%rd373+96];
	ld.u32 	%r14549, [%rd380+96];
	xor.b32  	%r1989, %r14549, %r14548;
	st.u32 	[%rd386+96], %r1989;
	ld.u32 	%r14550, [%rd373+100];
	ld.u32 	%r14551, [%rd380+100];
	xor.b32  	%r1990, %r14551, %r14550;
	st.u32 	[%rd386+100], %r1990;
	ld.u32 	%r14552, [%rd373+104];
	ld.u32 	%r14553, [%rd380+104];
	xor.b32  	%r1991, %r14553, %r14552;
	st.u32 	[%rd386+104], %r1991;
	ld.u32 	%r14554, [%rd373+108];
	ld.u32 	%r14555, [%rd380+108];
	xor.b32  	%r1992, %r14555, %r14554;
	st.u32 	[%rd386+108], %r1992;
	ld.u32 	%r14556, [%rd373+112];
	ld.u32 	%r14557, [%rd380+112];
	xor.b32  	%r1993, %r14557, %r14556;
	st.u32 	[%rd386+112], %r1993;
	ld.u32 	%r14558, [%rd373+116];
	ld.u32 	%r14559, [%rd380+116];
	xor.b32  	%r1994, %r14559, %r14558;
	st.u32 	[%rd386+116], %r1994;
	ld.u32 	%r14560, [%rd373+120];
	ld.u32 	%r14561, [%rd380+120];
	xor.b32  	%r1995, %r14561, %r14560;
	st.u32 	[%rd386+120], %r1995;
	ld.u32 	%r14562, [%rd373+124];
	ld.u32 	%r14563, [%rd380+124];
	xor.b32  	%r1996, %r14563, %r14562;
	st.u32 	[%rd386+124], %r1996;
	{ // callseq 111, 0
	.param .b64 param0;
	st.param.b64 	[param0], 128;
	.param .b64 retval0;
	call.uni (retval0), 
	malloc, 
	(
	param0
	);
	ld.param.b64 	%rd390, [retval0];
	} // callseq 111
	and.b32  	%r14564, %r20933, %r20901;
	st.u32 	[%rd390], %r14564;
	and.b32  	%r14565, %r20932, %r20900;
	st.u32 	[%rd390+4], %r14565;
	and.b32  	%r14566, %r20931, %r20899;
	st.u32 	[%rd390+8], %r14566;
	and.b32  	%r14567, %r20930, %r20898;
	st.u32 	[%rd390+12], %r14567;
	and.b32  	%r14568, %r20929, %r20897;
	st.u32 	[%rd390+16], %r14568;
	and.b32  	%r14569, %r20928, %r20896;
	st.u32 	[%rd390+20], %r14569;
	and.b32  	%r14570, %r20927, %r20895;
	st.u32 	[%rd390+24], %r14570;
	and.b32  	%r14571, %r20926, %r20894;
	st.u32 	[%rd390+28], %r14571;
	and.b32  	%r14572, %r20925, %r20893;
	st.u32 	[%rd390+32], %r14572;
	and.b32  	%r14573, %r20924, %r20892;
	st.u32 	[%rd390+36], %r14573;
	and.b32  	%r14574, %r20923, %r20891;
	st.u32 	[%rd390+40], %r14574;
	and.b32  	%r14575, %r20922, %r20890;
	st.u32 	[%rd390+44], %r14575;
	and.b32  	%r14576, %r20921, %r20889;
	st.u32 	[%rd390+48], %r14576;
	and.b32  	%r14577, %r20920, %r20888;
	st.u32 	[%rd390+52], %r14577;
	and.b32  	%r14578, %r20919, %r20887;
	st.u32 	[%rd390+56], %r14578;
	and.b32  	%r14579, %r20918, %r20886;
	st.u32 	[%rd390+60], %r14579;
	and.b32  	%r14580, %r20917, %r20885;
	st.u32 	[%rd390+64], %r14580;
	and.b32  	%r14581, %r20916, %r20884;
	st.u32 	[%rd390+68], %r14581;
	and.b32  	%r14582, %r20915, %r20883;
	st.u32 	[%rd390+72], %r14582;
	and.b32  	%r14583, %r20914, %r20882;
	st.u32 	[%rd390+76], %r14583;
	and.b32  	%r14584, %r20913, %r20881;
	st.u32 	[%rd390+80], %r14584;
	and.b32  	%r14585, %r20912, %r20880;
	st.u32 	[%rd390+84], %r14585;
	and.b32  	%r14586, %r20911, %r20879;
	st.u32 	[%rd390+88], %r14586;
	and.b32  	%r14587, %r20910, %r20878;
	st.u32 	[%rd390+92], %r14587;
	and.b32  	%r14588, %r20909, %r20877;
	st.u32 	[%rd390+96], %r14588;
	and.b32  	%r14589, %r20908, %r20876;
	st.u32 	[%rd390+100], %r14589;
	and.b32  	%r14590, %r20907, %r20875;
	st.u32 	[%rd390+104], %r14590;
	and.b32  	%r14591, %r20906, %r20874;
	st.u32 	[%rd390+108], %r14591;
	and.b32  	%r14592, %r20905, %r20873;
	st.u32 	[%rd390+112], %r14592;
	and.b32  	%r14593, %r20904, %r20872;
	st.u32 	[%rd390+116], %r14593;
	and.b32  	%r14594, %r20903, %r20871;
	st.u32 	[%rd390+120], %r14594;
	and.b32  	%r14595, %r20902, %r20870;
	st.u32 	[%rd390+124], %r14595;
	{ // callseq 112, 0
	.param .b64 param0;
	st.param.b64 	[param0], 128;
	.param .b64 retval0;
	call.uni (retval0), 
	malloc, 
	(
	param0
	);
	ld.param.b64 	%rd391, [retval0];
	} // callseq 112
	and.b32  	%r14596, %r20965, %r20901;
	st.u32 	[%rd391], %r14596;
	and.b32  	%r14597, %r20964, %r20900;
	st.u32 	[%rd391+4], %r14597;
	and.b32  	%r14598, %r20963, %r20899;
	st.u32 	[%rd391+8], %r14598;
	and.b32  	%r14599, %r20962, %r20898;
	st.u32 	[%rd391+12], %r14599;
	and.b32  	%r14600, %r20961, %r20897;
	st.u32 	[%rd391+16], %r14600;
	and.b32  	%r14601, %r20960, %r20896;
	st.u32 	[%rd391+20], %r14601;
	and.b32  	%r14602, %r20959, %r20895;
	st.u32 	[%rd391+24], %r14602;
	and.b32  	%r14603, %r20958, %r20894;
	st.u32 	[%rd391+28], %r14603;
	and.b32  	%r14604, %r20957, %r20893;
	st.u32 	[%rd391+32], %r14604;
	and.b32  	%r14605, %r20956, %r20892;
	st.u32 	[%rd391+36], %r14605;
	and.b32  	%r14606, %r20955, %r20891;
	st.u32 	[%rd391+40], %r14606;
	and.b32  	%r14607, %r20954, %r20890;
	st.u32 	[%rd391+44], %r14607;
	and.b32  	%r14608, %r20953, %r20889;
	st.u32 	[%rd391+48], %r14608;
	and.b32  	%r14609, %r20952, %r20888;
	st.u32 	[%rd391+52], %r14609;
	and.b32  	%r14610, %r20951, %r20887;
	st.u32 	[%rd391+56], %r14610;
	and.b32  	%r14611, %r20950, %r20886;
	st.u32 	[%rd391+60], %r14611;
	and.b32  	%r14612, %r20949, %r20885;
	st.u32 	[%rd391+64], %r14612;
	and.b32  	%r14613, %r20948, %r20884;
	st.u32 	[%rd391+68], %r14613;
	and.b32  	%r14614, %r20947, %r20883;
	st.u32 	[%rd391+72], %r14614;
	and.b32  	%r14615, %r20946, %r20882;
	st.u32 	[%rd391+76], %r14615;
	and.b32  	%r14616, %r20945, %r20881;
	st.u32 	[%rd391+80], %r14616;
	and.b32  	%r14617, %r20944, %r20880;
	st.u32 	[%rd391+84], %r14617;
	and.b32  	%r14618, %r20943, %r20879;
	st.u32 	[%rd391+88], %r14618;
	and.b32  	%r14619, %r20942, %r20878;
	st.u32 	[%rd391+92], %r14619;
	and.b32  	%r14620, %r20941, %r20877;
	st.u32 	[%rd391+96], %r14620;
	and.b32  	%r14621, %r20940, %r20876;
	st.u32 	[%rd391+100], %r14621;
	and.b32  	%r14622, %r20939, %r20875;
	st.u32 	[%rd391+104], %r14622;
	and.b32  	%r14623, %r20938, %r20874;
	st.u32 	[%rd391+108], %r14623;
	and.b32  	%r14624, %r20937, %r20873;
	st.u32 	[%rd391+112], %r14624;
	and.b32  	%r14625, %r20936, %r20872;
	st.u32 	[%rd391+116], %r14625;
	and.b32  	%r14626, %r20935, %r20871;
	st.u32 	[%rd391+120], %r14626;
	and.b32  	%r14627, %r20934, %r20870;
	st.u32 	[%rd391+124], %r14627;
	mov.b64 	%rd566, 0;
	{ // callseq 113, 0
	.param .b64 param0;
	st.param.b64 	[param0], 128;
	.param .b64 retval0;
	call.uni (retval0), 
	malloc, 
	(
	param0
	);
	ld.param.b64 	%rd392, [retval0];
	} // callseq 113
$L__BB1_266:
	shl.b64 	%rd393, %rd566, 2;
	add.s64 	%rd394, %rd392, %rd393;
	mov.b32 	%r14628, 0;
	st.u32 	[%rd394], %r14628;
	add.s64 	%rd109, %rd566, 1;
	setp.lt.u64 	%p194, %rd566, 31;
	mov.u64 	%rd566, %rd109;
	@%p194 bra 	$L__BB1_266;
	ld.u32 	%r14629, [%rd390];
	ld.u32 	%r14630, [%rd391];
	xor.b32  	%r14631, %r14630, %r14629;
	st.u32 	[%rd392], %r14631;
	ld.u32 	%r14632, [%rd390+4];
	ld.u32 	%r14633, [%rd391+4];
	xor.b32  	%r14634, %r14633, %r14632;
	st.u32 	[%rd392+4], %r14634;
	ld.u32 	%r14635, [%rd390+8];
	ld.u32 	%r14636, [%rd391+8];
	xor.b32  	%r14637, %r14636, %r14635;
	st.u32 	[%rd392+8], %r14637;
	ld.u32 	%r14638, [%rd390+12];
	ld.u32 	%r14639, [%rd391+12];
	xor.b32  	%r14640, %r14639, %r14638;
	st.u32 	[%rd392+12], %r14640;
	ld.u32 	%r14641, [%rd390+16];
	ld.u32 	%r14642, [%rd391+16];
	xor.b32  	%r14643, %r14642, %r14641;
	st.u32 	[%rd392+16], %r14643;
	ld.u32 	%r14644, [%rd390+20];
	ld.u32 	%r14645, [%rd391+20];
	xor.b32  	%r14646, %r14645, %r14644;
	st.u32 	[%rd392+20], %r14646;
	ld.u32 	%r14647, [%rd390+24];
	ld.u32 	%r14648, [%rd391+24];
	xor.b32  	%r14649, %r14648, %r14647;
	st.u32 	[%rd392+24], %r14649;
	ld.u32 	%r14650, [%rd390+28];
	ld.u32 	%r14651, [%rd391+28];
	xor.b32  	%r14652, %r14651, %r14650;
	st.u32 	[%rd392+28], %r14652;
	ld.u32 	%r14653, [%rd390+32];
	ld.u32 	%r14654, [%rd391+32];
	xor.b32  	%r14655, %r14654, %r14653;
	st.u32 	[%rd392+32], %r14655;
	ld.u32 	%r14656, [%rd390+36];
	ld.u32 	%r14657, [%rd391+36];
	xor.b32  	%r14658, %r14657, %r14656;
	st.u32 	[%rd392+36], %r14658;
	ld.u32 	%r14659, [%rd390+40];
	ld.u32 	%r14660, [%rd391+40];
	xor.b32  	%r14661, %r14660, %r14659;
	st.u32 	[%rd392+40], %r14661;
	ld.u32 	%r14662, [%rd390+44];
	ld.u32 	%r14663, [%rd391+44];
	xor.b32  	%r14664, %r14663, %r14662;
	st.u32 	[%rd392+44], %r14664;
	ld.u32 	%r14665, [%rd390+48];
	ld.u32 	%r14666, [%rd391+48];
	xor.b32  	%r14667, %r14666, %r14665;
	st.u32 	[%rd392+48], %r14667;
	ld.u32 	%r14668, [%rd390+52];
	ld.u32 	%r14669, [%rd391+52];
	xor.b32  	%r14670, %r14669, %r14668;
	st.u32 	[%rd392+52], %r14670;
	ld.u32 	%r14671, [%rd390+56];
	ld.u32 	%r14672, [%rd391+56];
	xor.b32  	%r14673, %r14672, %r14671;
	st.u32 	[%rd392+56], %r14673;
	ld.u32 	%r14674, [%rd390+60];
	ld.u32 	%r14675, [%rd391+60];
	xor.b32  	%r14676, %r14675, %r14674;
	st.u32 	[%rd392+60], %r14676;
	ld.u32 	%r14677, [%rd390+64];
	ld.u32 	%r14678, [%rd391+64];
	xor.b32  	%r14679, %r14678, %r14677;
	st.u32 	[%rd392+64], %r14679;
	ld.u32 	%r14680, [%rd390+68];
	ld.u32 	%r14681, [%rd391+68];
	xor.b32  	%r14682, %r14681, %r14680;
	st.u32 	[%rd392+68], %r14682;
	ld.u32 	%r14683, [%rd390+72];
	ld.u32 	%r14684, [%rd391+72];
	xor.b32  	%r14685, %r14684, %r14683;
	st.u32 	[%rd392+72], %r14685;
	ld.u32 	%r14686, [%rd390+76];
	ld.u32 	%r14687, [%rd391+76];
	xor.b32  	%r14688, %r14687, %r14686;
	st.u32 	[%rd392+76], %r14688;
	ld.u32 	%r14689, [%rd390+80];
	ld.u32 	%r14690, [%rd391+80];
	xor.b32  	%r14691, %r14690, %r14689;
	st.u32 	[%rd392+80], %r14691;
	ld.u32 	%r14692, [%rd390+84];
	ld.u32 	%r14693, [%rd391+84];
	xor.b32  	%r14694, %r14693, %r14692;
	st.u32 	[%rd392+84], %r14694;
	ld.u32 	%r14695, [%rd390+88];
	ld.u32 	%r14696, [%rd391+88];
	xor.b32  	%r14697, %r14696, %r14695;
	st.u32 	[%rd392+88], %r14697;
	ld.u32 	%r14698, [%rd390+92];
	ld.u32 	%r14699, [%rd391+92];
	xor.b32  	%r14700, %r14699, %r14698;
	st.u32 	[%rd392+92], %r14700;
	ld.u32 	%r14701, [%rd390+96];
	ld.u32 	%r14702, [%rd391+96];
	xor.b32  	%r14703, %r14702, %r14701;
	st.u32 	[%rd392+96], %r14703;
	ld.u32 	%r14704, [%rd390+100];
	ld.u32 	%r14705, [%rd391+100];
	xor.b32  	%r14706, %r14705, %r14704;
	st.u32 	[%rd392+100], %r14706;
	ld.u32 	%r14707, [%rd390+104];
	ld.u32 	%r14708, [%rd391+104];
	xor.b32  	%r14709, %r14708, %r14707;
	st.u32 	[%rd392+104], %r14709;
	ld.u32 	%r14710, [%rd390+108];
	ld.u32 	%r14711, [%rd391+108];
	xor.b32  	%r14712, %r14711, %r14710;
	st.u32 	[%rd392+108], %r14712;
	ld.u32 	%r14713, [%rd390+112];
	ld.u32 	%r14714, [%rd391+112];
	xor.b32  	%r14715, %r14714, %r14713;
	st.u32 	[%rd392+112], %r14715;
	ld.u32 	%r14716, [%rd390+116];
	ld.u32 	%r14717, [%rd391+116];
	xor.b32  	%r14718, %r14717, %r14716;
	st.u32 	[%rd392+116], %r14718;
	ld.u32 	%r14719, [%rd390+120];
	ld.u32 	%r14720, [%rd391+120];
	xor.b32  	%r14721, %r14720, %r14719;
	st.u32 	[%rd392+120], %r14721;
	ld.u32 	%r14722, [%rd390+124];
	ld.u32 	%r14723, [%rd391+124];
	xor.b32  	%r14724, %r14723, %r14722;
	st.u32 	[%rd392+124], %r14724;
	{ // callseq 114, 0
	.param .b64 param0;
	st.param.b64 	[param0], 128;
	.param .b64 retval0;
	call.uni (retval0), 
	malloc, 
	(
	param0
	);
	ld.param.b64 	%rd396, [retval0];
	} // callseq 114
	and.b32  	%r14725, %r20965, %r20933;
	st.u32 	[%rd396], %r14725;
	and.b32  	%r14726, %r20964, %r20932;
	st.u32 	[%rd396+4], %r14726;
	and.b32  	%r14727, %r20963, %r20931;
	st.u32 	[%rd396+8], %r14727;
	and.b32  	%r14728, %r20962, %r20930;
	st.u32 	[%rd396+12], %r14728;
	and.b32  	%r14729, %r20961, %r20929;
	st.u32 	[%rd396+16], %r14729;
	and.b32  	%r14730, %r20960, %r20928;
	st.u32 	[%rd396+20], %r14730;
	and.b32  	%r14731, %r20959, %r20927;
	st.u32 	[%rd396+24], %r14731;
	and.b32  	%r14732, %r20958, %r20926;
	st.u32 	[%rd396+28], %r14732;
	and.b32  	%r14733, %r20957, %r20925;
	st.u32 	[%rd396+32], %r14733;
	and.b32  	%r14734, %r20956, %r20924;
	st.u32 	[%rd396+36], %r14734;
	and.b32  	%r14735, %r20955, %r20923;
	st.u32 	[%rd396+40], %r14735;
	and.b32  	%r14736, %r20954, %r20922;
	st.u32 	[%rd396+44], %r14736;
	and.b32  	%r14737, %r20953, %r20921;
	st.u32 	[%rd396+48], %r14737;
	and.b32  	%r14738, %r20952, %r20920;
	st.u32 	[%rd396+52], %r14738;
	and.b32  	%r14739, %r20951, %r20919;
	st.u32 	[%rd396+56], %r14739;
	and.b32  	%r14740, %r20950, %r20918;
	st.u32 	[%rd396+60], %r14740;
	and.b32  	%r14741, %r20949, %r20917;
	st.u32 	[%rd396+64], %r14741;
	and.b32  	%r14742, %r20948, %r20916;
	st.u32 	[%rd396+68], %r14742;
	and.b32  	%r14743, %r20947, %r20915;
	st.u32 	[%rd396+72], %r14743;
	and.b32  	%r14744, %r20946, %r20914;
	st.u32 	[%rd396+76], %r14744;
	and.b32  	%r14745, %r20945, %r20913;
	st.u32 	[%rd396+80], %r14745;
	and.b32  	%r14746, %r20944, %r20912;
	st.u32 	[%rd396+84], %r14746;
	and.b32  	%r14747, %r20943, %r20911;
	st.u32 	[%rd396+88], %r14747;
	and.b32  	%r14748, %r20942, %r20910;
	st.u32 	[%rd396+92], %r14748;
	and.b32  	%r14749, %r20941, %r20909;
	st.u32 	[%rd396+96], %r14749;
	and.b32  	%r14750, %r20940, %r20908;
	st.u32 	[%rd396+100], %r14750;
	and.b32  	%r14751, %r20939, %r20907;
	st.u32 	[%rd396+104], %r14751;
	and.b32  	%r14752, %r20938, %r20906;
	st.u32 	[%rd396+108], %r14752;
	and.b32  	%r14753, %r20937, %r20905;
	st.u32 	[%rd396+112], %r14753;
	and.b32  	%r14754, %r20936, %r20904;
	st.u32 	[%rd396+116], %r14754;
	and.b32  	%r14755, %r20935, %r20903;
	st.u32 	[%rd396+120], %r14755;
	and.b32  	%r14756, %r20934, %r20902;
	st.u32 	[%rd396+124], %r14756;
	mov.b64 	%rd567, 0;
	{ // callseq 115, 0
	.param .b64 param0;
	st.param.b64 	[param0], 128;
	.param .b64 retval0;
	call.uni (retval0), 
	malloc, 
	(
	param0
	);
	ld.param.b64 	%rd397, [retval0];
	} // callseq 115
$L__BB1_268:
	shl.b64 	%rd398, %rd567, 2;
	add.s64 	%rd399, %rd397, %rd398;
	mov.b32 	%r14757, 0;
	st.u32 	[%rd399], %r14757;
	add.s64 	%rd113, %rd567, 1;
	setp.lt.u64 	%p195, %rd567, 31;
	mov.u64 	%rd567, %rd113;
	@%p195 bra 	$L__BB1_268;
	ld.u32 	%r14758, [%rd392];
	ld.u32 	%r14759, [%rd396];
	xor.b32  	%r14760, %r14759, %r14758;
	st.u32 	[%rd397], %r14760;
	ld.u32 	%r14761, [%rd392+4];
	ld.u32 	%r14762, [%rd396+4];
	xor.b32  	%r14763, %r14762, %r14761;
	st.u32 	[%rd397+4], %r14763;
	ld.u32 	%r14764, [%rd392+8];
	ld.u32 	%r14765, [%rd396+8];
	xor.b32  	%r14766, %r14765, %r14764;
	st.u32 	[%rd397+8], %r14766;
	ld.u32 	%r14767, [%rd392+12];
	ld.u32 	%r14768, [%rd396+12];
	xor.b32  	%r14769, %r14768, %r14767;
	st.u32 	[%rd397+12], %r14769;
	ld.u32 	%r14770, [%rd392+16];
	ld.u32 	%r14771, [%rd396+16];
	xor.b32  	%r14772, %r14771, %r14770;
	st.u32 	[%rd397+16], %r14772;
	ld.u32 	%r14773, [%rd392+20];
	ld.u32 	%r14774, [%rd396+20];
	xor.b32  	%r14775, %r14774, %r14773;
	st.u32 	[%rd397+20], %r14775;
	ld.u32 	%r14776, [%rd392+24];
	ld.u32 	%r14777, [%rd396+24];
	xor.b32  	%r14778, %r14777, %r14776;
	st.u32 	[%rd397+24], %r14778;
	ld.u32 	%r14779, [%rd392+28];
	ld.u32 	%r14780, [%rd396+28];
	xor.b32  	%r14781, %r14780, %r14779;
	st.u32 	[%rd397+28], %r14781;
	ld.u32 	%r14782, [%rd392+32];
	ld.u32 	%r14783, [%rd396+32];
	xor.b32  	%r14784, %r14783, %r14782;
	st.u32 	[%rd397+32], %r14784;
	ld.u32 	%r14785, [%rd392+36];
	ld.u32 	%r14786, [%rd396+36];
	xor.b32  	%r14787, %r14786, %r14785;
	st.u32 	[%rd397+36], %r14787;
	ld.u32 	%r14788, [%rd392+40];
	ld.u32 	%r14789, [%rd396+40];
	xor.b32  	%r14790, %r14789, %r14788;
	st.u32 	[%rd397+40], %r14790;
	ld.u32 	%r14791, [%rd392+44];
	ld.u32 	%r14792, [%rd396+44];
	xor.b32  	%r14793, %r14792, %r14791;
	st.u32 	[%rd397+44], %r14793;
	ld.u32 	%r14794, [%rd392+48];
	ld.u32 	%r14795, [%rd396+48];
	xor.b32  	%r14796, %r14795, %r14794;
	st.u32 	[%rd397+48], %r14796;
	ld.u32 	%r14797, [%rd392+52];
	ld.u32 	%r14798, [%rd396+52];
	xor.b32  	%r14799, %r14798, %r14797;
	st.u32 	[%rd397+52], %r14799;
	ld.u32 	%r14800, [%rd392+56];
	ld.u32 	%r14801, [%rd396+56];
	xor.b32  	%r14802, %r14801, %r14800;
	st.u32 	[%rd397+56], %r14802;
	ld.u32 	%r14803, [%rd392+60];
	ld.u32 	%r14804, [%rd396+60];
	xor.b32  	%r14805, %r14804, %r14803;
	st.u32 	[%rd397+60], %r14805;
	ld.u32 	%r14806, [%rd392+64];
	ld.u32 	%r14807, [%rd396+64];
	xor.b32  	%r14808, %r14807, %r14806;
	st.u32 	[%rd397+64], %r14808;
	ld.u32 	%r14809, [%rd392+68];
	ld.u32 	%r14810, [%rd396+68];
	xor.b32  	%r14811, %r14810, %r14809;
	st.u32 	[%rd397+68], %r14811;
	ld.u32 	%r14812, [%rd392+72];
	ld.u32 	%r14813, [%rd396+72];
	xor.b32  	%r14814, %r14813, %r14812;
	st.u32 	[%rd397+72], %r14814;
	ld.u32 	%r14815, [%rd392+76];
	ld.u32 	%r14816, [%rd396+76];
	xor.b32  	%r14817, %r14816, %r14815;
	st.u32 	[%rd397+76], %r14817;
	ld.u32 	%r14818, [%rd392+80];
	ld.u32 	%r14819, [%rd396+80];
	xor.b32  	%r14820, %r14819, %r14818;
	st.u32 	[%rd397+80], %r14820;
	ld.u32 	%r14821, [%rd392+84];
	ld.u32 	%r14822, [%rd396+84];
	xor.b32  	%r14823, %r14822, %r14821;
	st.u32 	[%rd397+84], %r14823;
	ld.u32 	%r14824, [%rd392+88];
	ld.u32 	%r14825, [%rd396+88];
	xor.b32  	%r14826, %r14825, %r14824;
	st.u32 	[%rd397+88], %r14826;
	ld.u32 	%r14827, [%rd392+92];
	ld.u32 	%r14828, [%rd396+92];
	xor.b32  	%r14829, %r14828, %r14827;
	st.u32 	[%rd397+92], %r14829;
	ld.u32 	%r14830, [%rd392+96];
	ld.u32 	%r14831, [%rd396+96];
	xor.b32  	%r14832, %r14831, %r14830;
	st.u32 	[%rd397+96], %r14832;
	ld.u32 	%r14833, [%rd392+100];
	ld.u32 	%r14834, [%rd396+100];
	xor.b32  	%r14835, %r14834, %r14833;
	st.u32 	[%rd397+100], %r14835;
	ld.u32 	%r14836, [%rd392+104];
	ld.u32 	%r14837, [%rd396+104];
	xor.b32  	%r14838, %r14837, %r14836;
	st.u32 	[%rd397+104], %r14838;
	ld.u32 	%r14839, [%rd392+108];
	ld.u32 	%r14840, [%rd396+108];
	xor.b32  	%r14841, %r14840, %r14839;
	st.u32 	[%rd397+108], %r14841;
	ld.u32 	%r14842, [%rd392+112];
	ld.u32 	%r14843, [%rd396+112];
	xor.b32  	%r14844, %r14843, %r14842;
	st.u32 	[%rd397+112], %r14844;
	ld.u32 	%r14845, [%rd392+116];
	ld.u32 	%r14846, [%rd396+116];
	xor.b32  	%r14847, %r14846, %r14845;
	st.u32 	[%rd397+116], %r14847;
	ld.u32 	%r14848, [%rd392+120];
	ld.u32 	%r14849, [%rd396+120];
	xor.b32  	%r14850, %r14849, %r14848;
	st.u32 	[%rd397+120], %r14850;
	ld.u32 	%r14851, [%rd392+124];
	ld.u32 	%r14852, [%rd396+124];
	xor.b32  	%r14853, %r14852, %r14851;
	st.u32 	[%rd397+124], %r14853;
	shl.b32 	%r14854, %r1965, 31;
	shl.b32 	%r14855, %r1966, 30;
	add.s32 	%r14856, %r14855, %r14854;
	shl.b32 	%r14857, %r1967, 29;
	add.s32 	%r14858, %r14857, %r14856;
	shl.b32 	%r14859, %r1968, 28;
	add.s32 	%r14860, %r14859, %r14858;
	shl.b32 	%r14861, %r1969, 27;
	add.s32 	%r14862, %r14861, %r14860;
	shl.b32 	%r14863, %r1970, 26;
	add.s32 	%r14864, %r14863, %r14862;
	shl.b32 	%r14865, %r1971, 25;
	add.s32 	%r14866, %r14865, %r14864;
	shl.b32 	%r14867, %r1972, 24;
	add.s32 	%r14868, %r14867, %r14866;
	shl.b32 	%r14869, %r1973, 23;
	add.s32 	%r14870, %r14869, %r14868;
	shl.b32 	%r14871, %r1974, 22;
	add.s32 	%r14872, %r14871, %r14870;
	shl.b32 	%r14873, %r1975, 21;
	add.s32 	%r14874, %r14873, %r14872;
	shl.b32 	%r14875, %r1976, 20;
	add.s32 	%r14876, %r14875, %r14874;
	shl.b32 	%r14877, %r1977, 19;
	add.s32 	%r14878, %r14877, %r14876;
	shl.b32 	%r14879, %r1978, 18;
	add.s32 	%r14880, %r14879, %r14878;
	shl.b32 	%r14881, %r1979, 17;
	add.s32 	%r14882, %r14881, %r14880;
	shl.b32 	%r14883, %r1980, 16;
	add.s32 	%r14884, %r14883, %r14882;
	shl.b32 	%r14885, %r1981, 15;
	add.s32 	%r14886, %r14885, %r14884;
	shl.b32 	%r14887, %r1982, 14;
	add.s32 	%r14888, %r14887, %r14886;
	shl.b32 	%r14889, %r1983, 13;
	add.s32 	%r14890, %r14889, %r14888;
	shl.b32 	%r14891, %r1984, 12;
	add.s32 	%r14892, %r14891, %r14890;
	shl.b32 	%r14893, %r1985, 11;
	add.s32 	%r14894, %r14893, %r14892;
	shl.b32 	%r14895, %r1986, 10;
	add.s32 	%r14896, %r14895, %r14894;
	shl.b32 	%r14897, %r1987, 9;
	add.s32 	%r14898, %r14897, %r14896;
	shl.b32 	%r14899, %r1988, 8;
	add.s32 	%r14900, %r14899, %r14898;
	shl.b32 	%r14901, %r1989, 7;
	add.s32 	%r14902, %r14901, %r14900;
	shl.b32 	%r14903, %r1990, 6;
	add.s32 	%r14904, %r14903, %r14902;
	shl.b32 	%r14905, %r1991, 5;
	add.s32 	%r14906, %r14905, %r14904;
	shl.b32 	%r14907, %r1992, 4;
	add.s32 	%r14908, %r14907, %r14906;
	shl.b32 	%r14909, %r1993, 3;
	add.s32 	%r14910, %r14909, %r14908;
	shl.b32 	%r14911, %r1994, 2;
	add.s32 	%r14912, %r14911, %r14910;
	shl.b32 	%r14913, %r1995, 1;
	add.s32 	%r14914, %r14913, %r14912;
	add.s32 	%r14915, %r1996, %r14914;
	shl.b32 	%r14916, %r14760, 31;
	shl.b32 	%r14917, %r14763, 30;
	add.s32 	%r14918, %r14917, %r14916;
	shl.b32 	%r14919, %r14766, 29;
	add.s32 	%r14920, %r14919, %r14918;
	shl.b32 	%r14921, %r14769, 28;
	add.s32 	%r14922, %r14921, %r14920;
	shl.b32 	%r14923, %r14772, 27;
	add.s32 	%r14924, %r14923, %r14922;
	shl.b32 	%r14925, %r14775, 26;
	add.s32 	%r14926, %r14925, %r14924;
	shl.b32 	%r14927, %r14778, 25;
	add.s32 	%r14928, %r14927, %r14926;
	shl.b32 	%r14929, %r14781, 24;
	add.s32 	%r14930, %r14929, %r14928;
	shl.b32 	%r14931, %r14784, 23;
	add.s32 	%r14932, %r14931, %r14930;
	shl.b32 	%r14933, %r14787, 22;
	add.s32 	%r14934, %r14933, %r14932;
	shl.b32 	%r14935, %r14790, 21;
	add.s32 	%r14936, %r14935, %r14934;
	shl.b32 	%r14937, %r14793, 20;
	add.s32 	%r14938, %r14937, %r14936;
	shl.b32 	%r14939, %r14796, 19;
	add.s32 	%r14940, %r14939, %r14938;
	shl.b32 	%r14941, %r14799, 18;
	add.s32 	%r14942, %r14941, %r14940;
	shl.b32 	%r14943, %r14802, 17;
	add.s32 	%r14944, %r14943, %r14942;
	shl.b32 	%r14945, %r14805, 16;
	add.s32 	%r14946, %r14945, %r14944;
	shl.b32 	%r14947, %r14808, 15;
	add.s32 	%r14948, %r14947, %r14946;
	shl.b32 	%r14949, %r14811, 14;
	add.s32 	%r14950, %r14949, %r14948;
	shl.b32 	%r14951, %r14814, 13;
	add.s32 	%r14952, %r14951, %r14950;
	shl.b32 	%r14953, %r14817, 12;
	add.s32 	%r14954, %r14953, %r14952;
	shl.b32 	%r14955, %r14820, 11;
	add.s32 	%r14956, %r14955, %r14954;
	shl.b32 	%r14957, %r14823, 10;
	add.s32 	%r14958, %r14957, %r14956;
	shl.b32 	%r14959, %r14826, 9;
	add.s32 	%r14960, %r14959, %r14958;
	shl.b32 	%r14961, %r14829, 8;
	add.s32 	%r14962, %r14961, %r14960;
	shl.b32 	%r14963, %r14832, 7;
	add.s32 	%r14964, %r14963, %r14962;
	shl.b32 	%r14965, %r14835, 6;
	add.s32 	%r14966, %r14965, %r14964;
	shl.b32 	%r14967, %r14838, 5;
	add.s32 	%r14968, %r14967, %r14966;
	shl.b32 	%r14969, %r14841, 4;
	add.s32 	%r14970, %r14969, %r14968;
	shl.b32 	%r14971, %r14844, 3;
	add.s32 	%r14972, %r14971, %r14970;
	shl.b32 	%r14973, %r14847, 2;
	add.s32 	%r14974, %r14973, %r14972;
	shl.b32 	%r14975, %r14850, 1;
	add.s32 	%r14976, %r14975, %r14974;
	add.s32 	%r14977, %r14853, %r14976;
	add.s32 	%r21168, %r14977, %r14915;
	bar.sync 	0;
	mov.b64 	%rd568, 0;
	{ // callseq 116, 0
	.param .b64 param0;
	st.param.b64 	[param0], 128;
	.param .b64 retval0;
	call.uni (retval0), 
	malloc, 
	(
	param0
	);
	ld.param.b64 	%rd401, [retval0];
	} // callseq 116
$L__BB1_270:
	shl.b64 	%rd402, %rd568, 2;
	add.s64 	%rd403, %rd401, %rd402;
	mov.b32 	%r14978, 0;
	st.u32 	[%rd403], %r14978;
	add.s64 	%rd116, %rd568, 1;
	setp.lt.u64 	%p196, %rd568, 31;
	mov.u64 	%rd568, %rd116;
	@%p196 bra 	$L__BB1_270;
	setp.eq.s32 	%p197, %r21168, 0;
	@%p197 bra 	$L__BB1_283;
	clz.b32 	%r14980, %r21168;
	sub.s32 	%r1998, 32, %r14980;
	xor.b32  	%r14981, %r14980, 31;
	setp.lt.u32 	%p198, %r14981, 7;
	mov.b32 	%r21167, 31;
	@%p198 bra 	$L__BB1_275;
	mov.b32 	%r21166, 0;
	mov.b32 	%r21167, 31;
$L__BB1_274:
	.pragma "nounroll";
	and.b32  	%r14984, %r21168, 1;
	mul.wide.s32 	%rd404, %r21167, 4;
	add.s64 	%rd405, %rd401, %rd404;
	st.u32 	[%rd405], %r14984;
	shr.u32 	%r14985, %r21168, 1;
	and.b32  	%r14986, %r14985, 1;
	st.u32 	[%rd405+-4], %r14986;
	shr.u32 	%r14987, %r21168, 2;
	and.b32  	%r14988, %r14987, 1;
	st.u32 	[%rd405+-8], %r14988;
	shr.u32 	%r14989, %r21168, 3;
	and.b32  	%r14990, %r14989, 1;
	st.u32 	[%rd405+-12], %r14990;
	shr.u32 	%r14991, %r21168, 4;
	and.b32  	%r14992, %r14991, 1;
	st.u32 	[%rd405+-16], %r14992;
	shr.u32 	%r14993, %r21168, 5;
	and.b32  	%r14994, %r14993, 1;
	st.u32 	[%rd405+-20], %r14994;
	shr.u32 	%r14995, %r21168, 6;
	and.b32  	%r14996, %r14995, 1;
	st.u32 	[%rd405+-24], %r14996;
	shr.u32 	%r14997, %r21168, 7;
	and.b32  	%r14998, %r14997, 1;
	st.u32 	[%rd405+-28], %r14998;
	shr.u32 	%r21168, %r21168, 8;
	add.s32 	%r21167, %r21167, -8;
	add.s32 	%r21166, %r21166, 8;
	and.b32  	%r14999, %r1998, 56;
	setp.ne.s32 	%p199, %r21166, %r14999;
	@%p199 bra 	$L__BB1_274;
$L__BB1_275:
	and.b32  	%r15000, %r1998, 7;
	setp.eq.s32 	%p200, %r15000, 0;
	@%p200 bra 	$L__BB1_283;
	and.b32  	%r15001, %r1998, 7;
	setp.lt.u32 	%p201, %r15001, 4;
	@%p201 bra 	$L__BB1_278;
	and.b32  	%r15002, %r21168, 1;
	mul.wide.s32 	%rd406, %r21167, 4;
	add.s64 	%rd407, %rd401, %rd406;
	st.u32 	[%rd407], %r15002;
	shr.u32 	%r15003, %r21168, 1;
	and.b32  	%r15004, %r15003, 1;
	st.u32 	[%rd407+-4], %r15004;
	shr.u32 	%r15005, %r21168, 2;
	and.b32  	%r15006, %r15005, 1;
	st.u32 	[%rd407+-8], %r15006;
	shr.u32 	%r15007, %r21168, 3;
	and.b32  	%r15008, %r15007, 1;
	st.u32 	[%rd407+-12], %r15008;
	shr.u32 	%r21168, %r21168, 4;
	add.s32 	%r21167, %r21167, -4;
$L__BB1_278:
	and.b32  	%r15009, %r1998, 3;
	setp.eq.s32 	%p202, %r15009, 0;
	@%p202 bra 	$L__BB1_283;
	and.b32  	%r15010, %r1998, 3;
	setp.eq.s32 	%p203, %r15010, 1;
	@%p203 bra 	$L__BB1_281;
	and.b32  	%r15011, %r21168, 1;
	mul.wide.s32 	%rd408, %r21167, 4;
	add.s64 	%rd409, %rd401, %rd408;
	st.u32 	[%rd409], %r15011;
	shr.u32 	%r15012, %r21168, 1;
	and.b32  	%r15013, %r15012, 1;
	st.u32 	[%rd409+-4], %r15013;
	shr.u32 	%r21168, %r21168, 2;
	add.s32 	%r21167, %r21167, -2;
$L__BB1_281:
	and.b32  	%r15014, %r1998, 1;
	setp.eq.b32 	%p204, %r15014, 1;
	not.pred 	%p205, %p204;
	@%p205 bra 	$L__BB1_283;
	and.b32  	%r15015, %r21168, 1;
	mul.wide.s32 	%rd410, %r21167, 4;
	add.s64 	%rd411, %rd401, %rd410;
	st.u32 	[%rd411], %r15015;
$L__BB1_283:
	ld.u8 	%r15016, [%rd401];
	ld.u8 	%r15017, [%rd401+1];
	shl.b32 	%r15018, %r15017, 8;
	or.b32  	%r15019, %r15018, %r15016;
	ld.u8 	%r15020, [%rd401+2];
	shl.b32 	%r15021, %r15020, 16;
	ld.u8 	%r15022, [%rd401+3];
	shl.b32 	%r15023, %r15022, 24;
	or.b32  	%r15024, %r15023, %r15021;
	or.b32  	%r2015, %r15024, %r15019;
	ld.u8 	%r15025, [%rd401+4];
	ld.u8 	%r15026, [%rd401+5];
	shl.b32 	%r15027, %r15026, 8;
	or.b32  	%r15028, %r15027, %r15025;
	ld.u8 	%r15029, [%rd401+6];
	shl.b32 	%r15030, %r15029, 16;
	ld.u8 	%r15031, [%rd401+7];
	shl.b32 	%r15032, %r15031, 24;
	or.b32  	%r15033, %r15032, %r15030;
	or.b32  	%r2016, %r15033, %r15028;
	ld.u8 	%r15034, [%rd401+8];
	ld.u8 	%r15035, [%rd401+9];
	shl.b32 	%r15036, %r15035, 8;
	or.b32  	%r15037, %r15036, %r15034;
	ld.u8 	%r15038, [%rd401+10];
	shl.b32 	%r15039, %r15038, 16;
	ld.u8 	%r15040, [%rd401+11];
	shl.b32 	%r15041, %r15040, 24;
	or.b32  	%r15042, %r15041, %r15039;
	or.b32  	%r2017, %r15042, %r15037;
	ld.u8 	%r15043, [%rd401+12];
	ld.u8 	%r15044, [%rd401+13];
	shl.b32 	%r15045, %r15044, 8;
	or.b32  	%r15046, %r15045, %r15043;
	ld.u8 	%r15047, [%rd401+14];
	shl.b32 	%r15048, %r15047, 16;
	ld.u8 	%r15049, [%rd401+15];
	shl.b32 	%r15050, %r15049, 24;
	or.b32  	%r15051, %r15050, %r15048;
	or.b32  	%r2018, %r15051, %r15046;
	ld.u8 	%r15052, [%rd401+16];
	ld.u8 	%r15053, [%rd401+17];
	shl.b32 	%r15054, %r15053, 8;
	or.b32  	%r15055, %r15054, %r15052;
	ld.u8 	%r15056, [%rd401+18];
	shl.b32 	%r15057, %r15056, 16;
	ld.u8 	%r15058, [%rd401+19];
	shl.b32 	%r15059, %r15058, 24;
	or.b32  	%r15060, %r15059, %r15057;
	or.b32  	%r2019, %r15060, %r15055;
	ld.u8 	%r15061, [%rd401+20];
	ld.u8 	%r15062, [%rd401+21];
	shl.b32 	%r15063, %r15062, 8;
	or.b32  	%r15064, %r15063, %r15061;
	ld.u8 	%r15065, [%rd401+22];
	shl.b32 	%r15066, %r15065, 16;
	ld.u8 	%r15067, [%rd401+23];
	shl.b32 	%r15068, %r15067, 24;
	or.b32  	%r15069, %r15068, %r15066;
	or.b32  	%r2020, %r15069, %r15064;
	ld.u8 	%r15070, [%rd401+24];
	ld.u8 	%r15071, [%rd401+25];
	shl.b32 	%r15072, %r15071, 8;
	or.b32  	%r15073, %r15072, %r15070;
	ld.u8 	%r15074, [%rd401+26];
	shl.b32 	%r15075, %r15074, 16;
	ld.u8 	%r15076, [%rd401+27];
	shl.b32 	%r15077, %r15076, 24;
	or.b32  	%r15078, %r15077, %r15075;
	or.b32  	%r2021, %r15078, %r15073;
	ld.u8 	%r15079, [%rd401+28];
	ld.u8 	%r15080, [%rd401+29];
	shl.b32 	%r15081, %r15080, 8;
	or.b32  	%r15082, %r15081, %r15079;
	ld.u8 	%r15083, [%rd401+30];
	shl.b32 	%r15084, %r15083, 16;
	ld.u8 	%r15085, [%rd401+31];
	shl.b32 	%r15086, %r15085, 24;
	or.b32  	%r15087, %r15086, %r15084;
	or.b32  	%r2022, %r15087, %r15082;
	ld.u8 	%r15088, [%rd401+32];
	ld.u8 	%r15089, [%rd401+33];
	shl.b32 	%r15090, %r15089, 8;
	or.b32  	%r15091, %r15090, %r15088;
	ld.u8 	%r15092, [%rd401+34];
	shl.b32 	%r15093, %r15092, 16;
	ld.u8 	%r15094, [%rd401+35];
	shl.b32 	%r15095, %r15094, 24;
	or.b32  	%r15096, %r15095, %r15093;
	or.b32  	%r2023, %r15096, %r15091;
	ld.u8 	%r15097, [%rd401+36];
	ld.u8 	%r15098, [%rd401+37];
	shl.b32 	%r15099, %r15098, 8;
	or.b32  	%r15100, %r15099, %r15097;
	ld.u8 	%r15101, [%rd401+38];
	shl.b32 	%r15102, %r15101, 16;
	ld.u8 	%r15103, [%rd401+39];
	shl.b32 	%r15104, %r15103, 24;
	or.b32  	%r15105, %r15104, %r15102;
	or.b32  	%r2024, %r15105, %r15100;
	ld.u8 	%r15106, [%rd401+40];
	ld.u8 	%r15107, [%rd401+41];
	shl.b32 	%r15108, %r15107, 8;
	or.b32  	%r15109, %r15108, %r15106;
	ld.u8 	%r15110, [%rd401+42];
	shl.b32 	%r15111, %r15110, 16;
	ld.u8 	%r15112, [%rd401+43];
	shl.b32 	%r15113, %r15112, 24;
	or.b32  	%r15114, %r15113, %r15111;
	or.b32  	%r2025, %r15114, %r15109;
	ld.u8 	%r15115, [%rd401+44];
	ld.u8 	%r15116, [%rd401+45];
	shl.b32 	%r15117, %r15116, 8;
	or.b32  	%r15118, %r15117, %r15115;
	ld.u8 	%r15119, [%rd401+46];
	shl.b32 	%r15120, %r15119, 16;
	ld.u8 	%r15121, [%rd401+47];
	shl.b32 	%r15122, %r15121, 24;
	or.b32  	%r15123, %r15122, %r15120;
	or.b32  	%r2026, %r15123, %r15118;
	ld.u8 	%r15124, [%rd401+48];
	ld.u8 	%r15125, [%rd401+49];
	shl.b32 	%r15126, %r15125, 8;
	or.b32  	%r15127, %r15126, %r15124;
	ld.u8 	%r15128, [%rd401+50];
	shl.b32 	%r15129, %r15128, 16;
	ld.u8 	%r15130, [%rd401+51];
	shl.b32 	%r15131, %r15130, 24;
	or.b32  	%r15132, %r15131, %r15129;
	or.b32  	%r2027, %r15132, %r15127;
	ld.u8 	%r15133, [%rd401+52];
	ld.u8 	%r15134, [%rd401+53];
	shl.b32 	%r15135, %r15134, 8;
	or.b32  	%r15136, %r15135, %r15133;
	ld.u8 	%r15137, [%rd401+54];
	shl.b32 	%r15138, %r15137, 16;
	ld.u8 	%r15139, [%rd401+55];
	shl.b32 	%r15140, %r15139, 24;
	or.b32  	%r15141, %r15140, %r15138;
	or.b32  	%r2028, %r15141, %r15136;
	ld.u8 	%r15142, [%rd401+56];
	ld.u8 	%r15143, [%rd401+57];
	shl.b32 	%r15144, %r15143, 8;
	or.b32  	%r15145, %r15144, %r15142;
	ld.u8 	%r15146, [%rd401+58];
	shl.b32 	%r15147, %r15146, 16;
	ld.u8 	%r15148, [%rd401+59];
	shl.b32 	%r15149, %r15148, 24;
	or.b32  	%r15150, %r15149, %r15147;
	or.b32  	%r2029, %r15150, %r15145;
	ld.u8 	%r15151, [%rd401+60];
	ld.u8 	%r15152, [%rd401+61];
	shl.b32 	%r15153, %r15152, 8;
	or.b32  	%r15154, %r15153, %r15151;
	ld.u8 	%r15155, [%rd401+62];
	shl.b32 	%r15156, %r15155, 16;
	ld.u8 	%r15157, [%rd401+63];
	shl.b32 	%r15158, %r15157, 24;
	or.b32  	%r15159, %r15158, %r15156;
	or.b32  	%r2030, %r15159, %r15154;
	ld.u8 	%r15160, [%rd401+64];
	ld.u8 	%r15161, [%rd401+65];
	shl.b32 	%r15162, %r15161, 8;
	or.b32  	%r15163, %r15162, %r15160;
	ld.u8 	%r15164, [%rd401+66];
	shl.b32 	%r15165, %r15164, 16;
	ld.u8 	%r15166, [%rd401+67];
	shl.b32 	%r15167, %r15166, 24;
	or.b32  	%r15168, %r15167, %r15165;
	or.b32  	%r2031, %r15168, %r15163;
	ld.u8 	%r15169, [%rd401+68];
	ld.u8 	%r15170, [%rd401+69];
	shl.b32 	%r15171, %r15170, 8;
	or.b32  	%r15172, %r15171, %r15169;
	ld.u8 	%r15173, [%rd401+70];
	shl.b32 	%r15174, %r15173, 16;
	ld.u8 	%r15175, [%rd401+71];
	shl.b32 	%r15176, %r15175, 24;
	or.b32  	%r15177, %r15176, %r15174;
	or.b32  	%r2032, %r15177, %r15172;
	ld.u8 	%r15178, [%rd401+72];
	ld.u8 	%r15179, [%rd401+73];
	shl.b32 	%r15180, %r15179, 8;
	or.b32  	%r15181, %r15180, %r15178;
	ld.u8 	%r15182, [%rd401+74];
	shl.b32 	%r15183, %r15182, 16;
	ld.u8 	%r15184, [%rd401+75];
	shl.b32 	%r15185, %r15184, 24;
	or.b32  	%r15186, %r15185, %r15183;
	or.b32  	%r2033, %r15186, %r15181;
	ld.u8 	%r15187, [%rd401+76];
	ld.u8 	%r15188, [%rd401+77];
	shl.b32 	%r15189, %r15188, 8;
	or.b32  	%r15190, %r15189, %r15187;
	ld.u8 	%r15191, [%rd401+78];
	shl.b32 	%r15192, %r15191, 16;
	ld.u8 	%r15193, [%rd401+79];
	shl.b32 	%r15194, %r15193, 24;
	or.b32  	%r15195, %r15194, %r15192;
	or.b32  	%r2034, %r15195, %r15190;
	ld.u8 	%r15196, [%rd401+80];
	ld.u8 	%r15197, [%rd401+81];
	shl.b32 	%r15198, %r15197, 8;
	or.b32  	%r15199, %r15198, %r15196;
	ld.u8 	%r15200, [%rd401+82];
	shl.b32 	%r15201, %r15200, 16;
	ld.u8 	%r15202, [%rd401+83];
	shl.b32 	%r15203, %r15202, 24;
	or.b32  	%r15204, %r15203, %r15201;
	or.b32  	%r2035, %r15204, %r15199;
	ld.u8 	%r15205, [%rd401+84];
	ld.u8 	%r15206, [%rd401+85];
	shl.b32 	%r15207, %r15206, 8;
	or.b32  	%r15208, %r15207, %r15205;
	ld.u8 	%r15209, [%rd401+86];
	shl.b32 	%r15210, %r15209, 16;
	ld.u8 	%r15211, [%rd401+87];
	shl.b32 	%r15212, %r15211, 24;
	or.b32  	%r15213, %r15212, %r15210;
	or.b32  	%r2036, %r15213, %r15208;
	ld.u8 	%r15214, [%rd401+88];
	ld.u8 	%r15215, [%rd401+89];
	shl.b32 	%r15216, %r15215, 8;
	or.b32  	%r15217, %r15216, %r15214;
	ld.u8 	%r15218, [%rd401+90];
	shl.b32 	%r15219, %r15218, 16;
	ld.u8 	%r15220, [%rd401+91];
	shl.b32 	%r15221, %r15220, 24;
	or.b32  	%r15222, %r15221, %r15219;
	or.b32  	%r2037, %r15222, %r15217;
	ld.u8 	%r15223, [%rd401+92];
	ld.u8 	%r15224, [%rd401+93];
	shl.b32 	%r15225, %r15224, 8;
	or.b32  	%r15226, %r15225, %r15223;
	ld.u8 	%r15227, [%rd401+94];
	shl.b32 	%r15228, %r15227, 16;
	ld.u8 	%r15229, [%rd401+95];
	shl.b32 	%r15230, %r15229, 24;
	or.b32  	%r15231, %r15230, %r15228;
	or.b32  	%r2038, %r15231, %r15226;
	ld.u8 	%r15232, [%rd401+96];
	ld.u8 	%r15233, [%rd401+97];
	shl.b32 	%r15234, %r15233, 8;
	or.b32  	%r15235, %r15234, %r15232;
	ld.u8 	%r15236, [%rd401+98];
	shl.b32 	%r15237, %r15236, 16;
	ld.u8 	%r15238, [%rd401+99];
	shl.b32 	%r15239, %r15238, 24;
	or.b32  	%r15240, %r15239, %r15237;
	or.b32  	%r2039, %r15240, %r15235;
	ld.u8 	%r15241, [%rd401+100];
	ld.u8 	%r15242, [%rd401+101];
	shl.b32 	%r15243, %r15242, 8;
	or.b32  	%r15244, %r15243, %r15241;
	ld.u8 	%r15245, [%rd401+102];
	shl.b32 	%r15246, %r15245, 16;
	ld.u8 	%r15247, [%rd401+103];
	shl.b32 	%r15248, %r15247, 24;
	or.b32  	%r15249, %r15248, %r15246;
	or.b32  	%r2040, %r15249, %r15244;
	ld.u8 	%r15250, [%rd401+104];
	ld.u8 	%r15251, [%rd401+105];
	shl.b32 	%r15252, %r15251, 8;
	or.b32  	%r15253, %r15252, %r15250;
	ld.u8 	%r15254, [%rd401+106];
	shl.b32 	%r15255, %r15254, 16;
	ld.u8 	%r15256, [%rd401+107];
	shl.b32 	%r15257, %r15256, 24;
	or.b32  	%r15258, %r15257, %r15255;
	or.b32  	%r2041, %r15258, %r15253;
	ld.u8 	%r15259, [%rd401+108];
	ld.u8 	%r15260, [%rd401+109];
	shl.b32 	%r15261, %r15260, 8;
	or.b32  	%r15262, %r15261, %r15259;
	ld.u8 	%r15263, [%rd401+110];
	shl.b32 	%r15264, %r15263, 16;
	ld.u8 	%r15265, [%rd401+111];
	shl.b32 	%r15266, %r15265, 24;
	or.b32  	%r15267, %r15266, %r15264;
	or.b32  	%r2042, %r15267, %r15262;
	ld.u8 	%r15268, [%rd401+112];
	ld.u8 	%r15269, [%rd401+113];
	shl.b32 	%r15270, %r15269, 8;
	or.b32  	%r15271, %r15270, %r15268;
	ld.u8 	%r15272, [%rd401+114];
	shl.b32 	%r15273, %r15272, 16;
	ld.u8 	%r15274, [%rd401+115];
	shl.b32 	%r15275, %r15274, 24;
	or.b32  	%r15276, %r15275, %r15273;
	or.b32  	%r2043, %r15276, %r15271;
	ld.u8 	%r15277, [%rd401+116];
	ld.u8 	%r15278, [%rd401+117];
	shl.b32 	%r15279, %r15278, 8;
	or.b32  	%r15280, %r15279, %r15277;
	ld.u8 	%r15281, [%rd401+118];
	shl.b32 	%r15282, %r15281, 16;
	ld.u8 	%r15283, [%rd401+119];
	shl.b32 	%r15284, %r15283, 24;
	or.b32  	%r15285, %r15284, %r15282;
	or.b32  	%r2044, %r15285, %r15280;
	ld.u8 	%r15286, [%rd401+120];
	ld.u8 	%r15287, [%rd401+121];
	shl.b32 	%r15288, %r15287, 8;
	or.b32  	%r15289, %r15288, %r15286;
	ld.u8 	%r15290, [%rd401+122];
	shl.b32 	%r15291, %r15290, 16;
	ld.u8 	%r15292, [%rd401+123];
	shl.b32 	%r15293, %r15292, 24;
	or.b32  	%r15294, %r15293, %r15291;
	or.b32  	%r2045, %r15294, %r15289;
	ld.u8 	%r15295, [%rd401+124];
	ld.u8 	%r15296, [%rd401+125];
	shl.b32 	%r15297, %r15296, 8;
	or.b32  	%r15298, %r15297, %r15295;
	ld.u8 	%r15299, [%rd401+126];
	shl.b32 	%r15300, %r15299, 16;
	ld.u8 	%r15301, [%rd401+127];
	shl.b32 	%r15302, %r15301, 24;
	or.b32  	%r15303, %r15302, %r15300;
	or.b32  	%r2046, %r15303, %r15298;
	shl.b32 	%r15304, %r1609, 31;
	shl.b32 	%r15305, %r1608, 30;
	add.s32 	%r15306, %r15305, %r15304;
	shl.b32 	%r15307, %r1607, 29;
	add.s32 	%r15308, %r15307, %r15306;
	shl.b32 	%r15309, %r1606, 28;
	add.s32 	%r15310, %r15309, %r15308;
	shl.b32 	%r15311, %r1605, 27;
	add.s32 	%r15312, %r15311, %r15310;
	shl.b32 	%r15313, %r1604, 26;
	add.s32 	%r15314, %r15313, %r15312;
	shl.b32 	%r15315, %r1603, 25;
	add.s32 	%r15316, %r15315, %r15314;
	shl.b32 	%r15317, %r1602, 24;
	add.s32 	%r15318, %r15317, %r15316;
	shl.b32 	%r15319, %r1601, 23;
	add.s32 	%r15320, %r15319, %r15318;
	shl.b32 	%r15321, %r1600, 22;
	add.s32 	%r15322, %r15321, %r15320;
	shl.b32 	%r15323, %r1599, 21;
	add.s32 	%r15324, %r15323, %r15322;
	shl.b32 	%r15325, %r1598, 20;
	add.s32 	%r15326, %r15325, %r15324;
	shl.b32 	%r15327, %r1597, 19;
	add.s32 	%r15328, %r15327, %r15326;
	shl.b32 	%r15329, %r1596, 18;
	add.s32 	%r15330, %r15329, %r15328;
	shl.b32 	%r15331, %r1595, 17;
	add.s32 	%r15332, %r15331, %r15330;
	shl.b32 	%r15333, %r1594, 16;
	add.s32 	%r15334, %r15333, %r15332;
	shl.b32 	%r15335, %r1593, 15;
	add.s32 	%r15336, %r15335, %r15334;
	shl.b32 	%r15337, %r1592, 14;
	add.s32 	%r15338, %r15337, %r15336;
	shl.b32 	%r15339, %r1591, 13;
	add.s32 	%r15340, %r15339, %r15338;
	shl.b32 	%r15341, %r1590, 12;
	add.s32 	%r15342, %r15341, %r15340;
	shl.b32 	%r15343, %r1589, 11;
	add.s32 	%r15344, %r15343, %r15342;
	shl.b32 	%r15345, %r1588, 10;
	add.s32 	%r15346, %r15345, %r15344;
	shl.b32 	%r15347, %r1587, 9;
	add.s32 	%r15348, %r15347, %r15346;
	shl.b32 	%r15349, %r1586, 8;
	add.s32 	%r15350, %r15349, %r15348;
	shl.b32 	%r15351, %r1585, 7;
	add.s32 	%r15352, %r15351, %r15350;
	shl.b32 	%r15353, %r1584, 6;
	add.s32 	%r15354, %r15353, %r15352;
	shl.b32 	%r15355, %r1583, 5;
	add.s32 	%r15356, %r15355, %r15354;
	shl.b32 	%r15357, %r1582, 4;
	add.s32 	%r15358, %r15357, %r15356;
	shl.b32 	%r15359, %r1581, 3;
	add.s32 	%r15360, %r15359, %r15358;
	shl.b32 	%r15361, %r1580, 2;
	add.s32 	%r15362, %r15361, %r15360;
	shl.b32 	%r15363, %r1579, 1;
	add.s32 	%r15364, %r15363, %r15362;
	add.s32 	%r15365, %r1578, %r15364;
	shl.b32 	%r15366, %r1861, 31;
	shl.b32 	%r15367, %r1862, 30;
	add.s32 	%r15368, %r15367, %r15366;
	shl.b32 	%r15369, %r1863, 29;
	add.s32 	%r15370, %r15369, %r15368;
	shl.b32 	%r15371, %r1864, 28;
	add.s32 	%r15372, %r15371, %r15370;
	shl.b32 	%r15373, %r1865, 27;
	add.s32 	%r15374, %r15373, %r15372;
	shl.b32 	%r15375, %r1866, 26;
	add.s32 	%r15376, %r15375, %r15374;
	shl.b32 	%r15377, %r1867, 25;
	add.s32 	%r15378, %r15377, %r15376;
	shl.b32 	%r15379, %r1868, 24;
	add.s32 	%r15380, %r15379, %r15378;
	shl.b32 	%r15381, %r1869, 23;
	add.s32 	%r15382, %r15381, %r15380;
	shl.b32 	%r15383, %r1870, 22;
	add.s32 	%r15384, %r15383, %r15382;
	shl.b32 	%r15385, %r1871, 21;
	add.s32 	%r15386, %r15385, %r15384;
	shl.b32 	%r15387, %r1872, 20;
	add.s32 	%r15388, %r15387, %r15386;
	shl.b32 	%r15389, %r1873, 19;
	add.s32 	%r15390, %r15389, %r15388;
	shl.b32 	%r15391, %r1874, 18;
	add.s32 	%r15392, %r15391, %r15390;
	shl.b32 	%r15393, %r1875, 17;
	add.s32 	%r15394, %r15393, %r15392;
	shl.b32 	%r15395, %r1876, 16;
	add.s32 	%r15396, %r15395, %r15394;
	shl.b32 	%r15397, %r1877, 15;
	add.s32 	%r15398, %r15397, %r15396;
	shl.b32 	%r15399, %r1878, 14;
	add.s32 	%r15400, %r15399, %r15398;
	shl.b32 	%r15401, %r1879, 13;
	add.s32 	%r15402, %r15401, %r15400;
	shl.b32 	%r15403, %r1880, 12;
	add.s32 	%r15404, %r15403, %r15402;
	shl.b32 	%r15405, %r1881, 11;
	add.s32 	%r15406, %r15405, %r15404;
	shl.b32 	%r15407, %r1882, 10;
	add.s32 	%r15408, %r15407, %r15406;
	shl.b32 	%r15409, %r1883, 9;
	add.s32 	%r15410, %r15409, %r15408;
	shl.b32 	%r15411, %r1884, 8;
	add.s32 	%r15412, %r15411, %r15410;
	shl.b32 	%r15413, %r1885, 7;
	add.s32 	%r15414, %r15413, %r15412;
	shl.b32 	%r15415, %r1886, 6;
	add.s32 	%r15416, %r15415, %r15414;
	shl.b32 	%r15417, %r1887, 5;
	add.s32 	%r15418, %r15417, %r15416;
	shl.b32 	%r15419, %r1888, 4;
	add.s32 	%r15420, %r15419, %r15418;
	shl.b32 	%r15421, %r1889, 3;
	add.s32 	%r15422, %r15421, %r15420;
	shl.b32 	%r15423, %r1890, 2;
	add.s32 	%r15424, %r15423, %r15422;
	shl.b32 	%r15425, %r1891, 1;
	add.s32 	%r15426, %r15425, %r15424;
	add.s32 	%r2047, %r1892, %r15426;
	add.s32 	%r21177, %r2047, %r15365;
	bar.sync 	0;
	mov.b64 	%rd569, 0;
	{ // callseq 117, 0
	.param .b64 param0;
	st.param.b64 	[param0], 128;
	.param .b64 retval0;
	call.uni (retval0), 
	malloc, 
	(
	param0
	);
	ld.param.b64 	%rd413, [retval0];
	} // callseq 117
$L__BB1_284:
	shl.b64 	%rd414, %rd569, 2;
	add.s64 	%rd415, %rd413, %rd414;
	mov.b32 	%r15427, 0;
	st.u32 	[%rd415], %r15427;
	add.s64 	%rd119, %rd569, 1;
	setp.lt.u64 	%p206, %rd569, 31;
	mov.u64 	%rd569, %rd119;
	@%p206 bra 	$L__BB1_284;
	setp.eq.s32 	%p207, %r21177, 0;
	@%p207 bra 	$L__BB1_297;
	clz.b32 	%r15429, %r21177;
	sub.s32 	%r2049, 32, %r15429;
	xor.b32  	%r15430, %r15429, 31;
	setp.lt.u32 	%p208, %r15430, 7;
	mov.b32 	%r21176, 31;
	@%p208 bra 	$L__BB1_289;
	mov.b32 	%r21175, 0;
	mov.b32 	%r21176, 31;
$L__BB1_288:
	.pragma "nounroll";
	and.b32  	%r15433, %r21177, 1;
	mul.wide.s32 	%rd416, %r21176, 4;
	add.s64 	%rd417, %rd413, %rd416;
	st.u32 	[%rd417], %r15433;
	shr.u32 	%r15434, %r21177, 1;
	and.b32  	%r15435, %r15434, 1;
	st.u32 	[%rd417+-4], %r15435;
	shr.u32 	%r15436, %r21177, 2;
	and.b32  	%r15437, %r15436, 1;
	st.u32 	[%rd417+-8], %r15437;
	shr.u32 	%r15438, %r21177, 3;
	and.b32  	%r15439, %r15438, 1;
	st.u32 	[%rd417+-12], %r15439;
	shr.u32 	%r15440, %r21177, 4;
	and.b32  	%r15441, %r15440, 1;
	st.u32 	[%rd417+-16], %r15441;
	shr.u32 	%r15442, %r21177, 5;
	and.b32  	%r15443, %r15442, 1;
	st.u32 	[%rd417+-20], %r15443;
	shr.u32 	%r15444, %r21177, 6;
	and.b32  	%r15445, %r15444, 1;
	st.u32 	[%rd417+-24], %r15445;
	shr.u32 	%r15446, %r21177, 7;
	and.b32  	%r15447, %r15446, 1;
	st.u32 	[%rd417+-28], %r15447;
	shr.u32 	%r21177, %r21177, 8;
	add.s32 	%r21176, %r21176, -8;
	add.s32 	%r21175, %r21175, 8;
	and.b32  	%r15448, %r2049, 56;
	setp.ne.s32 	%p209, %r21175, %r15448;
	@%p209 bra 	$L__BB1_288;
$L__BB1_289:
	and.b32  	%r15449, %r2049, 7;
	setp.eq.s32 	%p210, %r15449, 0;
	@%p210 bra 	$L__BB1_297;
	and.b32  	%r15450, %r2049, 7;
	setp.lt.u32 	%p211, %r15450, 4;
	@%p211 bra 	$L__BB1_292;
	and.b32  	%r15451, %r21177, 1;
	mul.wide.s32 	%rd418, %r21176, 4;
	add.s64 	%rd419, %rd413, %rd418;
	st.u32 	[%rd419], %r15451;
	shr.u32 	%r15452, %r21177, 1;
	and.b32  	%r15453, %r15452, 1;
	st.u32 	[%rd419+-4], %r15453;
	shr.u32 	%r15454, %r21177, 2;
	and.b32  	%r15455, %r15454, 1;
	st.u32 	[%rd419+-8], %r15455;
	shr.u32 	%r15456, %r21177, 3;
	and.b32  	%r15457, %r15456, 1;
	st.u32 	[%rd419+-12], %r15457;
	shr.u32 	%r21177, %r21177, 4;
	add.s32 	%r21176, %r21176, -4;
$L__BB1_292:
	and.b32  	%r15458, %r2049, 3;
	setp.eq.s32 	%p212, %r15458, 0;
	@%p212 bra 	$L__BB1_297;
	and.b32  	%r15459, %r2049, 3;
	setp.eq.s32 	%p213, %r15459, 1;
	@%p213 bra 	$L__BB1_295;
	and.b32  	%r15460, %r21177, 1;
	mul.wide.s32 	%rd420, %r21176, 4;
	add.s64 	%rd421, %rd413, %rd420;
	st.u32 	[%rd421], %r15460;
	shr.u32 	%r15461, %r21177, 1;
	and.b32  	%r15462, %r15461, 1;
	st.u32 	[%rd421+-4], %r15462;
	shr.u32 	%r21177, %r21177, 2;
	add.s32 	%r21176, %r21176, -2;
$L__BB1_295:
	and.b32  	%r15463, %r2049, 1;
	setp.eq.b32 	%p214, %r15463, 1;
	not.pred 	%p215, %p214;
	@%p215 bra 	$L__BB1_297;
	and.b32  	%r15464, %r21177, 1;
	mul.wide.s32 	%rd422, %r21176, 4;
	add.s64 	%rd423, %rd413, %rd422;
	st.u32 	[%rd423], %r15464;
$L__BB1_297:
	ld.u8 	%r15465, [%rd413];
	ld.u8 	%r15466, [%rd413+1];
	shl.b32 	%r15467, %r15466, 8;
	or.b32  	%r15468, %r15467, %r15465;
	ld.u8 	%r15469, [%rd413+2];
	shl.b32 	%r15470, %r15469, 16;
	ld.u8 	%r15471, [%rd413+3];
	shl.b32 	%r15472, %r15471, 24;
	or.b32  	%r15473, %r15472, %r15470;
	or.b32  	%r20997, %r15473, %r15468;
	ld.u8 	%r15474, [%rd413+4];
	ld.u8 	%r15475, [%rd413+5];
	shl.b32 	%r15476, %r15475, 8;
	or.b32  	%r15477, %r15476, %r15474;
	ld.u8 	%r15478, [%rd413+6];
	shl.b32 	%r15479, %r15478, 16;
	ld.u8 	%r15480, [%rd413+7];
	shl.b32 	%r15481, %r15480, 24;
	or.b32  	%r15482, %r15481, %r15479;
	or.b32  	%r20996, %r15482, %r15477;
	ld.u8 	%r15483, [%rd413+8];
	ld.u8 	%r15484, [%rd413+9];
	shl.b32 	%r15485, %r15484, 8;
	or.b32  	%r15486, %r15485, %r15483;
	ld.u8 	%r15487, [%rd413+10];
	shl.b32 	%r15488, %r15487, 16;
	ld.u8 	%r15489, [%rd413+11];
	shl.b32 	%r15490, %r15489, 24;
	or.b32  	%r15491, %r15490, %r15488;
	or.b32  	%r20995, %r15491, %r15486;
	ld.u8 	%r15492, [%rd413+12];
	ld.u8 	%r15493, [%rd413+13];
	shl.b32 	%r15494, %r15493, 8;
	or.b32  	%r15495, %r15494, %r15492;
	ld.u8 	%r15496, [%rd413+14];
	shl.b32 	%r15497, %r15496, 16;
	ld.u8 	%r15498, [%rd413+15];
	shl.b32 	%r15499, %r15498, 24;
	or.b32  	%r15500, %r15499, %r15497;
	or.b32  	%r20994, %r15500, %r15495;
	ld.u8 	%r15501, [%rd413+16];
	ld.u8 	%r15502, [%rd413+17];
	shl.b32 	%r15503, %r15502, 8;
	or.b32  	%r15504, %r15503, %r15501;
	ld.u8 	%r15505, [%rd413+18];
	shl.b32 	%r15506, %r15505, 16;
	ld.u8 	%r15507, [%rd413+19];
	shl.b32 	%r15508, %r15507, 24;
	or.b32  	%r15509, %r15508, %r15506;
	or.b32  	%r20993, %r15509, %r15504;
	ld.u8 	%r15510, [%rd413+20];
	ld.u8 	%r15511, [%rd413+21];
	shl.b32 	%r15512, %r15511, 8;
	or.b32  	%r15513, %r15512, %r15510;
	ld.u8 	%r15514, [%rd413+22];
	shl.b32 	%r15515, %r15514, 16;
	ld.u8 	%r15516, [%rd413+23];
	shl.b32 	%r15517, %r15516, 24;
	or.b32  	%r15518, %r15517, %r15515;
	or.b32  	%r20992, %r15518, %r15513;
	ld.u8 	%r15519, [%rd413+24];
	ld.u8 	%r15520, [%rd413+25];
	shl.b32 	%r15521, %r15520, 8;
	or.b32  	%r15522, %r15521, %r15519;
	ld.u8 	%r15523, [%rd413+26];
	shl.b32 	%r15524, %r15523, 16;
	ld.u8 	%r15525, [%rd413+27];
	shl.b32 	%r15526, %r15525, 24;
	or.b32  	%r15527, %r15526, %r15524;
	or.b32  	%r20991, %r15527, %r15522;
	ld.u8 	%r15528, [%rd413+28];
	ld.u8 	%r15529, [%rd413+29];
	shl.b32 	%r15530, %r15529, 8;
	or.b32  	%r15531, %r15530, %r15528;
	ld.u8 	%r15532, [%rd413+30];
	shl.b32 	%r15533, %r15532, 16;
	ld.u8 	%r15534, [%rd413+31];
	shl.b32 	%r15535, %r15534, 24;
	or.b32  	%r15536, %r15535, %r15533;
	or.b32  	%r20990, %r15536, %r15531;
	ld.u8 	%r15537, [%rd413+32];
	ld.u8 	%r15538, [%rd413+33];
	shl.b32 	%r15539, %r15538, 8;
	or.b32  	%r15540, %r15539, %r15537;
	ld.u8 	%r15541, [%rd413+34];
	shl.b32 	%r15542, %r15541, 16;
	ld.u8 	%r15543, [%rd413+35];
	shl.b32 	%r15544, %r15543, 24;
	or.b32  	%r15545, %r15544, %r15542;
	or.b32  	%r20989, %r15545, %r15540;
	ld.u8 	%r15546, [%rd413+36];
	ld.u8 	%r15547, [%rd413+37];
	shl.b32 	%r15548, %r15547, 8;
	or.b32  	%r15549, %r15548, %r15546;
	ld.u8 	%r15550, [%rd413+38];
	shl.b32 	%r15551, %r15550, 16;
	ld.u8 	%r15552, [%rd413+39];
	shl.b32 	%r15553, %r15552, 24;
	or.b32  	%r15554, %r15553, %r15551;
	or.b32  	%r20988, %r15554, %r15549;
	ld.u8 	%r15555, [%rd413+40];
	ld.u8 	%r15556, [%rd413+41];
	shl.b32 	%r15557, %r15556, 8;
	or.b32  	%r15558, %r15557, %r15555;
	ld.u8 	%r15559, [%rd413+42];
	shl.b32 	%r15560, %r15559, 16;
	ld.u8 	%r15561, [%rd413+43];
	shl.b32 	%r15562, %r15561, 24;
	or.b32  	%r15563, %r15562, %r15560;
	or.b32  	%r20987, %r15563, %r15558;
	ld.u8 	%r15564, [%rd413+44];
	ld.u8 	%r15565, [%rd413+45];
	shl.b32 	%r15566, %r15565, 8;
	or.b32  	%r15567, %r15566, %r15564;
	ld.u8 	%r15568, [%rd413+46];
	shl.b32 	%r15569, %r15568, 16;
	ld.u8 	%r15570, [%rd413+47];
	shl.b32 	%r15571, %r15570, 24;
	or.b32  	%r15572, %r15571, %r15569;
	or.b32  	%r20986, %r15572, %r15567;
	ld.u8 	%r15573, [%rd413+48];
	ld.u8 	%r15574, [%rd413+49];
	shl.b32 	%r15575, %r15574, 8;
	or.b32  	%r15576, %r15575, %r15573;
	ld.u8 	%r15577, [%rd413+50];
	shl.b32 	%r15578, %r15577, 16;
	ld.u8 	%r15579, [%rd413+51];
	shl.b32 	%r15580, %r15579, 24;
	or.b32  	%r15581, %r15580, %r15578;
	or.b32  	%r20985, %r15581, %r15576;
	ld.u8 	%r15582, [%rd413+52];
	ld.u8 	%r15583, [%rd413+53];
	shl.b32 	%r15584, %r15583, 8;
	or.b32  	%r15585, %r15584, %r15582;
	ld.u8 	%r15586, [%rd413+54];
	shl.b32 	%r15587, %r15586, 16;
	ld.u8 	%r15588, [%rd413+55];
	shl.b32 	%r15589, %r15588, 24;
	or.b32  	%r15590, %r15589, %r15587;
	or.b32  	%r20984, %r15590, %r15585;
	ld.u8 	%r15591, [%rd413+56];
	ld.u8 	%r15592, [%rd413+57];
	shl.b32 	%r15593, %r15592, 8;
	or.b32  	%r15594, %r15593, %r15591;
	ld.u8 	%r15595, [%rd413+58];
	shl.b32 	%r15596, %r15595, 16;
	ld.u8 	%r15597, [%rd413+59];
	shl.b32 	%r15598, %r15597, 24;
	or.b32  	%r15599, %r15598, %r15596;
	or.b32  	%r20983, %r15599, %r15594;
	ld.u8 	%r15600, [%rd413+60];
	ld.u8 	%r15601, [%rd413+61];
	shl.b32 	%r15602, %r15601, 8;
	or.b32  	%r15603, %r15602, %r15600;
	ld.u8 	%r15604, [%rd413+62];
	shl.b32 	%r15605, %r15604, 16;
	ld.u8 	%r15606, [%rd413+63];
	shl.b32 	%r15607, %r15606, 24;
	or.b32  	%r15608, %r15607, %r15605;
	or.b32  	%r20982, %r15608, %r15603;
	ld.u8 	%r15609, [%rd413+64];
	ld.u8 	%r15610, [%rd413+65];
	shl.b32 	%r15611, %r15610, 8;
	or.b32  	%r15612, %r15611, %r15609;
	ld.u8 	%r15613, [%rd413+66];
	shl.b32 	%r15614, %r15613, 16;
	ld.u8 	%r15615, [%rd413+67];
	shl.b32 	%r15616, %r15615, 24;
	or.b32  	%r15617, %r15616, %r15614;
	or.b32  	%r20981, %r15617, %r15612;
	ld.u8 	%r15618, [%rd413+68];
	ld.u8 	%r15619, [%rd413+69];
	shl.b32 	%r15620, %r15619, 8;
	or.b32  	%r15621, %r15620, %r15618;
	ld.u8 	%r15622, [%rd413+70];
	shl.b32 	%r15623, %r15622, 16;
	ld.u8 	%r15624, [%rd413+71];
	shl.b32 	%r15625, %r15624, 24;
	or.b32  	%r15626, %r15625, %r15623;
	or.b32  	%r20980, %r15626, %r15621;
	ld.u8 	%r15627, [%rd413+72];
	ld.u8 	%r15628, [%rd413+73];
	shl.b32 	%r15629, %r15628, 8;
	or.b32  	%r15630, %r15629, %r15627;
	ld.u8 	%r15631, [%rd413+74];
	shl.b32 	%r15632, %r15631, 16;
	ld.u8 	%r15633, [%rd413+75];
	shl.b32 	%r15634, %r15633, 24;
	or.b32  	%r15635, %r15634, %r15632;
	or.b32  	%r20979, %r15635, %r15630;
	ld.u8 	%r15636, [%rd413+76];
	ld.u8 	%r15637, [%rd413+77];
	shl.b32 	%r15638, %r15637, 8;
	or.b32  	%r15639, %r15638, %r15636;
	ld.u8 	%r15640, [%rd413+78];
	shl.b32 	%r15641, %r15640, 16;
	ld.u8 	%r15642, [%rd413+79];
	shl.b32 	%r15643, %r15642, 24;
	or.b32  	%r15644, %r15643, %r15641;
	or.b32  	%r20978, %r15644, %r15639;
	ld.u8 	%r15645, [%rd413+80];
	ld.u8 	%r15646, [%rd413+81];
	shl.b32 	%r15647, %r15646, 8;
	or.b32  	%r15648, %r15647, %r15645;
	ld.u8 	%r15649, [%rd413+82];
	shl.b32 	%r15650, %r15649, 16;
	ld.u8 	%r15651, [%rd413+83];
	shl.b32 	%r15652, %r15651, 24;
	or.b32  	%r15653, %r15652, %r15650;
	or.b32  	%r20977, %r15653, %r15648;
	ld.u8 	%r15654, [%rd413+84];
	ld.u8 	%r15655, [%rd413+85];
	shl.b32 	%r15656, %r15655, 8;
	or.b32  	%r15657, %r15656, %r15654;
	ld.u8 	%r15658, [%rd413+86];
	shl.b32 	%r15659, %r15658, 16;
	ld.u8 	%r15660, [%rd413+87];
	shl.b32 	%r15661, %r15660, 24;
	or.b32  	%r15662, %r15661, %r15659;
	or.b32  	%r20976, %r15662, %r15657;
	ld.u8 	%r15663, [%rd413+88];
	ld.u8 	%r15664, [%rd413+89];
	shl.b32 	%r15665, %r15664, 8;
	or.b32  	%r15666, %r15665, %r15663;
	ld.u8 	%r15667, [%rd413+90];
	shl.b32 	%r15668, %r15667, 16;
	ld.u8 	%r15669, [%rd413+91];
	shl.b32 	%r15670, %r15669, 24;
	or.b32  	%r15671, %r15670, %r15668;
	or.b32  	%r20975, %r15671, %r15666;
	ld.u8 	%r15672, [%rd413+92];
	ld.u8 	%r15673, [%rd413+93];
	shl.b32 	%r15674, %r15673, 8;
	or.b32  	%r15675, %r15674, %r15672;
	ld.u8 	%r15676, [%rd413+94];
	shl.b32 	%r15677, %r15676, 16;
	ld.u8 	%r15678, [%rd413+95];
	shl.b32 	%r15679, %r15678, 24;
	or.b32  	%r15680, %r15679, %r15677;
	or.b32  	%r20974, %r15680, %r15675;
	ld.u8 	%r15681, [%rd413+96];
	ld.u8 	%r15682, [%rd413+97];
	shl.b32 	%r15683, %r15682, 8;
	or.b32  	%r15684, %r15683, %r15681;
	ld.u8 	%r15685, [%rd413+98];
	shl.b32 	%r15686, %r15685, 16;
	ld.u8 	%r15687, [%rd413+99];
	shl.b32 	%r15688, %r15687, 24;
	or.b32  	%r15689, %r15688, %r15686;
	or.b32  	%r20973, %r15689, %r15684;
	ld.u8 	%r15690, [%rd413+100];
	ld.u8 	%r15691, [%rd413+101];
	shl.b32 	%r15692, %r15691, 8;
	or.b32  	%r15693, %r15692, %r15690;
	ld.u8 	%r15694, [%rd413+102];
	shl.b32 	%r15695, %r15694, 16;
	ld.u8 	%r15696, [%rd413+103];
	shl.b32 	%r15697, %r15696, 24;
	or.b32  	%r15698, %r15697, %r15695;
	or.b32  	%r20972, %r15698, %r15693;
	ld.u8 	%r15699, [%rd413+104];
	ld.u8 	%r15700, [%rd413+105];
	shl.b32 	%r15701, %r15700, 8;
	or.b32  	%r15702, %r15701, %r15699;
	ld.u8 	%r15703, [%rd413+106];
	shl.b32 	%r15704, %r15703, 16;
	ld.u8 	%r15705, [%rd413+107];
	shl.b32 	%r15706, %r15705, 24;
	or.b32  	%r15707, %r15706, %r15704;
	or.b32  	%r20971, %r15707, %r15702;
	ld.u8 	%r15708, [%rd413+108];
	ld.u8 	%r15709, [%rd413+109];
	shl.b32 	%r15710, %r15709, 8;
	or.b32  	%r15711, %r15710, %r15708;
	ld.u8 	%r15712, [%rd413+110];
	shl.b32 	%r15713, %r15712, 16;
	ld.u8 	%r15714, [%rd413+111];
	shl.b32 	%r15715, %r15714, 24;
	or.b32  	%r15716, %r15715, %r15713;
	or.b32  	%r20970, %r15716, %r15711;
	ld.u8 	%r15717, [%rd413+112];
	ld.u8 	%r15718, [%rd413+113];
	shl.b32 	%r15719, %r15718, 8;
	or.b32  	%r15720, %r15719, %r15717;
	ld.u8 	%r15721, [%rd413+114];
	shl.b32 	%r15722, %r15721, 16;
	ld.u8 	%r15723, [%rd413+115];
	shl.b32 	%r15724, %r15723, 24;
	or.b32  	%r15725, %r15724, %r15722;
	or.b32  	%r20969, %r15725, %r15720;
	ld.u8 	%r15726, [%rd413+116];
	ld.u8 	%r15727, [%rd413+117];
	shl.b32 	%r15728, %r15727, 8;
	or.b32  	%r15729, %r15728, %r15726;
	ld.u8 	%r15730, [%rd413+118];
	shl.b32 	%r15731, %r15730, 16;
	ld.u8 	%r15732, [%rd413+119];
	shl.b32 	%r15733, %r15732, 24;
	or.b32  	%r15734, %r15733, %r15731;
	or.b32  	%r20968, %r15734, %r15729;
	ld.u8 	%r15735, [%rd413+120];
	ld.u8 	%r15736, [%rd413+121];
	shl.b32 	%r15737, %r15736, 8;
	or.b32  	%r15738, %r15737, %r15735;
	ld.u8 	%r15739, [%rd413+122];
	shl.b32 	%r15740, %r15739, 16;
	ld.u8 	%r15741, [%rd413+123];
	shl.b32 	%r15742, %r15741, 24;
	or.b32  	%r15743, %r15742, %r15740;
	or.b32  	%r20967, %r15743, %r15738;
	ld.u8 	%r15744, [%rd413+124];
	ld.u8 	%r15745, [%rd413+125];
	shl.b32 	%r15746, %r15745, 8;
	or.b32  	%r15747, %r15746, %r15744;
	ld.u8 	%r15748, [%rd413+126];
	shl.b32 	%r15749, %r15748, 16;
	ld.u8 	%r15750, [%rd413+127];
	shl.b32 	%r15751, %r15750, 24;
	or.b32  	%r15752, %r15751, %r15749;
	or.b32  	%r20966, %r15752, %r15747;
	shl.b32 	%r15753, %r2015, 31;
	shl.b32 	%r15754, %r2016, 30;
	add.s32 	%r15755, %r15754, %r15753;
	shl.b32 	%r15756, %r2017, 29;
	add.s32 	%r15757, %r15756, %r15755;
	shl.b32 	%r15758, %r2018, 28;
	add.s32 	%r15759, %r15758, %r15757;
	shl.b32 	%r15760, %r2019, 27;
	add.s32 	%r15761, %r15760, %r15759;
	shl.b32 	%r15762, %r2020, 26;
	add.s32 	%r15763, %r15762, %r15761;
	shl.b32 	%r15764, %r2021, 25;
	add.s32 	%r15765, %r15764, %r15763;
	shl.b32 	%r15766, %r2022, 24;
	add.s32 	%r15767, %r15766, %r15765;
	shl.b32 	%r15768, %r2023, 23;
	add.s32 	%r15769, %r15768, %r15767;
	shl.b32 	%r15770, %r2024, 22;
	add.s32 	%r15771, %r15770, %r15769;
	shl.b32 	%r15772, %r2025, 21;
	add.s32 	%r15773, %r15772, %r15771;
	shl.b32 	%r15774, %r2026, 20;
	add.s32 	%r15775, %r15774, %r15773;
	shl.b32 	%r15776, %r2027, 19;
	add.s32 	%r15777, %r15776, %r15775;
	shl.b32 	%r15778, %r2028, 18;
	add.s32 	%r15779, %r15778, %r15777;
	shl.b32 	%r15780, %r2029, 17;
	add.s32 	%r15781, %r15780, %r15779;
	shl.b32 	%r15782, %r2030, 16;
	add.s32 	%r15783, %r15782, %r15781;
	shl.b32 	%r15784, %r2031, 15;
	add.s32 	%r15785, %r15784, %r15783;
	shl.b32 	%r15786, %r2032, 14;
	add.s32 	%r15787, %r15786, %r15785;
	shl.b32 	%r15788, %r2033, 13;
	add.s32 	%r15789, %r15788, %r15787;
	shl.b32 	%r15790, %r2034, 12;
	add.s32 	%r15791, %r15790, %r15789;
	shl.b32 	%r15792, %r2035, 11;
	add.s32 	%r15793, %r15792, %r15791;
	shl.b32 	%r15794, %r2036, 10;
	add.s32 	%r15795, %r15794, %r15793;
	shl.b32 	%r15796, %r2037, 9;
	add.s32 	%r15797, %r15796, %r15795;
	shl.b32 	%r15798, %r2038, 8;
	add.s32 	%r15799, %r15798, %r15797;
	shl.b32 	%r15800, %r2039, 7;
	add.s32 	%r15801, %r15800, %r15799;
	shl.b32 	%r15802, %r2040, 6;
	add.s32 	%r15803, %r15802, %r15801;
	shl.b32 	%r15804, %r2041, 5;
	add.s32 	%r15805, %r15804, %r15803;
	shl.b32 	%r15806, %r2042, 4;
	add.s32 	%r15807, %r15806, %r15805;
	shl.b32 	%r15808, %r2043, 3;
	add.s32 	%r15809, %r15808, %r15807;
	shl.b32 	%r15810, %r2044, 2;
	add.s32 	%r15811, %r15810, %r15809;
	shl.b32 	%r15812, %r2045, 1;
	add.s32 	%r15813, %r15812, %r15811;
	add.s32 	%r15814, %r2046, %r15813;
	add.s32 	%r21186, %r15814, %r2047;
	bar.sync 	0;
	mov.b64 	%rd570, 0;
	{ // callseq 118, 0
	.param .b64 param0;
	st.param.b64 	[param0], 128;
	.param .b64 retval0;
	call.uni (retval0), 
	malloc, 
	(
	param0
	);
	ld.param.b64 	%rd425, [retval0];
	} // callseq 118
$L__BB1_298:
	shl.b64 	%rd426, %rd570, 2;
	add.s64 	%rd427, %rd425, %rd426;
	mov.b32 	%r15815, 0;
	st.u32 	[%rd427], %r15815;
	add.s64 	%rd122, %rd570, 1;
	setp.lt.u64 	%p216, %rd570, 31;
	mov.u64 	%rd570, %rd122;
	@%p216 bra 	$L__BB1_298;
	setp.eq.s32 	%p217, %r21186, 0;
	@%p217 bra 	$L__BB1_311;
	clz.b32 	%r15817, %r21186;
	sub.s32 	%r2099, 32, %r15817;
	xor.b32  	%r15818, %r15817, 31;
	setp.lt.u32 	%p218, %r15818, 7;
	mov.b32 	%r21185, 31;
	@%p218 bra 	$L__BB1_303;
	mov.b32 	%r21184, 0;
	mov.b32 	%r21185, 31;
$L__BB1_302:
	.pragma "nounroll";
	and.b32  	%r15821, %r21186, 1;
	mul.wide.s32 	%rd428, %r21185, 4;
	add.s64 	%rd429, %rd425, %rd428;
	st.u32 	[%rd429], %r15821;
	shr.u32 	%r15822, %r21186, 1;
	and.b32  	%r15823, %r15822, 1;
	st.u32 	[%rd429+-4], %r15823;
	shr.u32 	%r15824, %r21186, 2;
	and.b32  	%r15825, %r15824, 1;
	st.u32 	[%rd429+-8], %r15825;
	shr.u32 	%r15826, %r21186, 3;
	and.b32  	%r15827, %r15826, 1;
	st.u32 	[%rd429+-12], %r15827;
	shr.u32 	%r15828, %r21186, 4;
	and.b32  	%r15829, %r15828, 1;
	st.u32 	[%rd429+-16], %r15829;
	shr.u32 	%r15830, %r21186, 5;
	and.b32  	%r15831, %r15830, 1;
	st.u32 	[%rd429+-20], %r15831;
	shr.u32 	%r15832, %r21186, 6;
	and.b32  	%r15833, %r15832, 1;
	st.u32 	[%rd429+-24], %r15833;
	shr.u32 	%r15834, %r21186, 7;
	and.b32  	%r15835, %r15834, 1;
	st.u32 	[%rd429+-28], %r15835;
	shr.u32 	%r21186, %r21186, 8;
	add.s32 	%r21185, %r21185, -8;
	add.s32 	%r21184, %r21184, 8;
	and.b32  	%r15836, %r2099, 56;
	setp.ne.s32 	%p219, %r21184, %r15836;
	@%p219 bra 	$L__BB1_302;
$L__BB1_303:
	and.b32  	%r15837, %r2099, 7;
	setp.eq.s32 	%p220, %r15837, 0;
	@%p220 bra 	$L__BB1_311;
	and.b32  	%r15838, %r2099, 7;
	setp.lt.u32 	%p221, %r15838, 4;
	@%p221 bra 	$L__BB1_306;
	and.b32  	%r15839, %r21186, 1;
	mul.wide.s32 	%rd430, %r21185, 4;
	add.s64 	%rd431, %rd425, %rd430;
	st.u32 	[%rd431], %r15839;
	shr.u32 	%r15840, %r21186, 1;
	and.b32  	%r15841, %r15840, 1;
	st.u32 	[%rd431+-4], %r15841;
	shr.u32 	%r15842, %r21186, 2;
	and.b32  	%r15843, %r15842, 1;
	st.u32 	[%rd431+-8], %r15843;
	shr.u32 	%r15844, %r21186, 3;
	and.b32  	%r15845, %r15844, 1;
	st.u32 	[%rd431+-12], %r15845;
	shr.u32 	%r21186, %r21186, 4;
	add.s32 	%r21185, %r21185, -4;
$L__BB1_306:
	and.b32  	%r15846, %r2099, 3;
	setp.eq.s32 	%p222, %r15846, 0;
	@%p222 bra 	$L__BB1_311;
	and.b32  	%r15847, %r2099, 3;
	setp.eq.s32 	%p223, %r15847, 1;
	@%p223 bra 	$L__BB1_309;
	and.b32  	%r15848, %r21186, 1;
	mul.wide.s32 	%rd432, %r21185, 4;
	add.s64 	%rd433, %rd425, %rd432;
	st.u32 	[%rd433], %r15848;
	shr.u32 	%r15849, %r21186, 1;
	and.b32  	%r15850, %r15849, 1;
	st.u32 	[%rd433+-4], %r15850;
	shr.u32 	%r21186, %r21186, 2;
	add.s32 	%r21185, %r21185, -2;
$L__BB1_309:
	and.b32  	%r15851, %r2099, 1;
	setp.eq.b32 	%p224, %r15851, 1;
	not.pred 	%p225, %p224;
	@%p225 bra 	$L__BB1_311;
	and.b32  	%r15852, %r21186, 1;
	mul.wide.s32 	%rd434, %r21185, 4;
	add.s64 	%rd435, %rd425, %rd434;
	st.u32 	[%rd435], %r15852;
$L__BB1_311:
	ld.u8 	%r15853, [%rd425];
	ld.u8 	%r15854, [%rd425+1];
	shl.b32 	%r15855, %r15854, 8;
	or.b32  	%r15856, %r15855, %r15853;
	ld.u8 	%r15857, [%rd425+2];
	shl.b32 	%r15858, %r15857, 16;
	ld.u8 	%r15859, [%rd425+3];
	shl.b32 	%r15860, %r15859, 24;
	or.b32  	%r15861, %r15860, %r15858;
	or.b32  	%r20869, %r15861, %r15856;
	ld.u8 	%r15862, [%rd425+4];
	ld.u8 	%r15863, [%rd425+5];
	shl.b32 	%r15864, %r15863, 8;
	or.b32  	%r15865, %r15864, %r15862;
	ld.u8 	%r15866, [%rd425+6];
	shl.b32 	%r15867, %r15866, 16;
	ld.u8 	%r15868, [%rd425+7];
	shl.b32 	%r15869, %r15868, 24;
	or.b32  	%r15870, %r15869, %r15867;
	or.b32  	%r20868, %r15870, %r15865;
	ld.u8 	%r15871, [%rd425+8];
	ld.u8 	%r15872, [%rd425+9];
	shl.b32 	%r15873, %r15872, 8;
	or.b32  	%r15874, %r15873, %r15871;
	ld.u8 	%r15875, [%rd425+10];
	shl.b32 	%r15876, %r15875, 16;
	ld.u8 	%r15877, [%rd425+11];
	shl.b32 	%r15878, %r15877, 24;
	or.b32  	%r15879, %r15878, %r15876;
	or.b32  	%r20867, %r15879, %r15874;
	ld.u8 	%r15880, [%rd425+12];
	ld.u8 	%r15881, [%rd425+13];
	shl.b32 	%r15882, %r15881, 8;
	or.b32  	%r15883, %r15882, %r15880;
	ld.u8 	%r15884, [%rd425+14];
	shl.b32 	%r15885, %r15884, 16;
	ld.u8 	%r15886, [%rd425+15];
	shl.b32 	%r15887, %r15886, 24;
	or.b32  	%r15888, %r15887, %r15885;
	or.b32  	%r20866, %r15888, %r15883;
	ld.u8 	%r15889, [%rd425+16];
	ld.u8 	%r15890, [%rd425+17];
	shl.b32 	%r15891, %r15890, 8;
	or.b32  	%r15892, %r15891, %r15889;
	ld.u8 	%r15893, [%rd425+18];
	shl.b32 	%r15894, %r15893, 16;
	ld.u8 	%r15895, [%rd425+19];
	shl.b32 	%r15896, %r15895, 24;
	or.b32  	%r15897, %r15896, %r15894;
	or.b32  	%r20865, %r15897, %r15892;
	ld.u8 	%r15898, [%rd425+20];
	ld.u8 	%r15899, [%rd425+21];
	shl.b32 	%r15900, %r15899, 8;
	or.b32  	%r15901, %r15900, %r15898;
	ld.u8 	%r15902, [%rd425+22];
	shl.b32 	%r15903, %r15902, 16;
	ld.u8 	%r15904, [%rd425+23];
	shl.b32 	%r15905, %r15904, 24;
	or.b32  	%r15906, %r15905, %r15903;
	or.b32  	%r20864, %r15906, %r15901;
	ld.u8 	%r15907, [%rd425+24];
	ld.u8 	%r15908, [%rd425+25];
	shl.b32 	%r15909, %r15908, 8;
	or.b32  	%r15910, %r15909, %r15907;
	ld.u8 	%r15911, [%rd425+26];
	shl.b32 	%r15912, %r15911, 16;
	ld.u8 	%r15913, [%rd425+27];
	shl.b32 	%r15914, %r15913, 24;
	or.b32  	%r15915, %r15914, %r15912;
	or.b32  	%r20863, %r15915, %r15910;
	ld.u8 	%r15916, [%rd425+28];
	ld.u8 	%r15917, [%rd425+29];
	shl.b32 	%r15918, %r15917, 8;
	or.b32  	%r15919, %r15918, %r15916;
	ld.u8 	%r15920, [%rd425+30];
	shl.b32 	%r15921, %r15920, 16;
	ld.u8 	%r15922, [%rd425+31];
	shl.b32 	%r15923, %r15922, 24;
	or.b32  	%r15924, %r15923, %r15921;
	or.b32  	%r20862, %r15924, %r15919;
	ld.u8 	%r15925, [%rd425+32];
	ld.u8 	%r15926, [%rd425+33];
	shl.b32 	%r15927, %r15926, 8;
	or.b32  	%r15928, %r15927, %r15925;
	ld.u8 	%r15929, [%rd425+34];
	shl.b32 	%r15930, %r15929, 16;
	ld.u8 	%r15931, [%rd425+35];
	shl.b32 	%r15932, %r15931, 24;
	or.b32  	%r15933, %r15932, %r15930;
	or.b32  	%r20861, %r15933, %r15928;
	ld.u8 	%r15934, [%rd425+36];
	ld.u8 	%r15935, [%rd425+37];
	shl.b32 	%r15936, %r15935, 8;
	or.b32  	%r15937, %r15936, %r15934;
	ld.u8 	%r15938, [%rd425+38];
	shl.b32 	%r15939, %r15938, 16;
	ld.u8 	%r15940, [%rd425+39];
	shl.b32 	%r15941, %r15940, 24;
	or.b32  	%r15942, %r15941, %r15939;
	or.b32  	%r20860, %r15942, %r15937;
	ld.u8 	%r15943, [%rd425+40];
	ld.u8 	%r15944, [%rd425+41];
	shl.b32 	%r15945, %r15944, 8;
	or.b32  	%r15946, %r15945, %r15943;
	ld.u8 	%r15947, [%rd425+42];
	shl.b32 	%r15948, %r15947, 16;
	ld.u8 	%r15949, [%rd425+43];
	shl.b32 	%r15950, %r15949, 24;
	or.b32  	%r15951, %r15950, %r15948;
	or.b32  	%r20859, %r15951, %r15946;
	ld.u8 	%r15952, [%rd425+44];
	ld.u8 	%r15953, [%rd425+45];
	shl.b32 	%r15954, %r15953, 8;
	or.b32  	%r15955, %r15954, %r15952;
	ld.u8 	%r15956, [%rd425+46];
	shl.b32 	%r15957, %r15956, 16;
	ld.u8 	%r15958, [%rd425+47];
	shl.b32 	%r15959, %r15958, 24;
	or.b32  	%r15960, %r15959, %r15957;
	or.b32  	%r20858, %r15960, %r15955;
	ld.u8 	%r15961, [%rd425+48];
	ld.u8 	%r15962, [%rd425+49];
	shl.b32 	%r15963, %r15962, 8;
	or.b32  	%r15964, %r15963, %r15961;
	ld.u8 	%r15965, [%rd425+50];
	shl.b32 	%r15966, %r15965, 16;
	ld.u8 	%r15967, [%rd425+51];
	shl.b32 	%r15968, %r15967, 24;
	or.b32  	%r15969, %r15968, %r15966;
	or.b32  	%r20857, %r15969, %r15964;
	ld.u8 	%r15970, [%rd425+52];
	ld.u8 	%r15971, [%rd425+53];
	shl.b32 	%r15972, %r15971, 8;
	or.b32  	%r15973, %r15972, %r15970;
	ld.u8 	%r15974, [%rd425+54];
	shl.b32 	%r15975, %r15974, 16;
	ld.u8 	%r15976, [%rd425+55];
	shl.b32 	%r15977, %r15976, 24;
	or.b32  	%r15978, %r15977, %r15975;
	or.b32  	%r20856, %r15978, %r15973;
	ld.u8 	%r15979, [%rd425+56];
	ld.u8 	%r15980, [%rd425+57];
	shl.b32 	%r15981, %r15980, 8;
	or.b32  	%r15982, %r15981, %r15979;
	ld.u8 	%r15983, [%rd425+58];
	shl.b32 	%r15984, %r15983, 16;
	ld.u8 	%r15985, [%rd425+59];
	shl.b32 	%r15986, %r15985, 24;
	or.b32  	%r15987, %r15986, %r15984;
	or.b32  	%r20855, %r15987, %r15982;
	ld.u8 	%r15988, [%rd425+60];
	ld.u8 	%r15989, [%rd425+61];
	shl.b32 	%r15990, %r15989, 8;
	or.b32  	%r15991, %r15990, %r15988;
	ld.u8 	%r15992, [%rd425+62];
	shl.b32 	%r15993, %r15992, 16;
	ld.u8 	%r15994, [%rd425+63];
	shl.b32 	%r15995, %r15994, 24;
	or.b32  	%r15996, %r15995, %r15993;
	or.b32  	%r20854, %r15996, %r15991;
	ld.u8 	%r15997, [%rd425+64];
	ld.u8 	%r15998, [%rd425+65];
	shl.b32 	%r15999, %r15998, 8;
	or.b32  	%r16000, %r15999, %r15997;
	ld.u8 	%r16001, [%rd425+66];
	shl.b32 	%r16002, %r16001, 16;
	ld.u8 	%r16003, [%rd425+67];
	shl.b32 	%r16004, %r16003, 24;
	or.b32  	%r16005, %r16004, %r16002;
	or.b32  	%r20853, %r16005, %r16000;
	ld.u8 	%r16006, [%rd425+68];
	ld.u8 	%r16007, [%rd425+69];
	shl.b32 	%r16008, %r16007, 8;
	or.b32  	%r16009, %r16008, %r16006;
	ld.u8 	%r16010, [%rd425+70];
	shl.b32 	%r16011, %r16010, 16;
	ld.u8 	%r16012, [%rd425+71];
	shl.b32 	%r16013, %r16012, 24;
	or.b32  	%r16014, %r16013, %r16011;
	or.b32  	%r20852, %r16014, %r16009;
	ld.u8 	%r16015, [%rd425+72];
	ld.u8 	%r16016, [%rd425+73];
	shl.b32 	%r16017, %r16016, 8;
	or.b32  	%r16018, %r16017, %r16015;
	ld.u8 	%r16019, [%rd425+74];
	shl.b32 	%r16020, %r16019, 16;
	ld.u8 	%r16021, [%rd425+75];
	shl.b32 	%r16022, %r16021, 24;
	or.b32  	%r16023, %r16022, %r16020;
	or.b32  	%r20851, %r16023, %r16018;
	ld.u8 	%r16024, [%rd425+76];
	ld.u8 	%r16025, [%rd425+77];
	shl.b32 	%r16026, %r16025, 8;
	or.b32  	%r16027, %r16026, %r16024;
	ld.u8 	%r16028, [%rd425+78];
	shl.b32 	%r16029, %r16028, 16;
	ld.u8 	%r16030, [%rd425+79];
	shl.b32 	%r16031, %r16030, 24;
	or.b32  	%r16032, %r16031, %r16029;
	or.b32  	%r20850, %r16032, %r16027;
	ld.u8 	%r16033, [%rd425+80];
	ld.u8 	%r16034, [%rd425+81];
	shl.b32 	%r16035, %r16034, 8;
	or.b32  	%r16036, %r16035, %r16033;
	ld.u8 	%r16037, [%rd425+82];
	shl.b32 	%r16038, %r16037, 16;
	ld.u8 	%r16039, [%rd425+83];
	shl.b32 	%r16040, %r16039, 24;
	or.b32  	%r16041, %r16040, %r16038;
	or.b32  	%r20849, %r16041, %r16036;
	ld.u8 	%r16042, [%rd425+84];
	ld.u8 	%r16043, [%rd425+85];
	shl.b32 	%r16044, %r16043, 8;
	or.b32  	%r16045, %r16044, %r16042;
	ld.u8 	%r16046, [%rd425+86];
	shl.b32 	%r16047, %r16046, 16;
	ld.u8 	%r16048, [%rd425+87];
	shl.b32 	%r16049, %r16048, 24;
	or.b32  	%r16050, %r16049, %r16047;
	or.b32  	%r20848, %r16050, %r16045;
	ld.u8 	%r16051, [%rd425+88];
	ld.u8 	%r16052, [%rd425+89];
	shl.b32 	%r16053, %r16052, 8;
	or.b32  	%r16054, %r16053, %r16051;
	ld.u8 	%r16055, [%rd425+90];
	shl.b32 	%r16056, %r16055, 16;
	ld.u8 	%r16057, [%rd425+91];
	shl.b32 	%r16058, %r16057, 24;
	or.b32  	%r16059, %r16058, %r16056;
	or.b32  	%r20847, %r16059, %r16054;
	ld.u8 	%r16060, [%rd425+92];
	ld.u8 	%r16061, [%rd425+93];
	shl.b32 	%r16062, %r16061, 8;
	or.b32  	%r16063, %r16062, %r16060;
	ld.u8 	%r16064, [%rd425+94];
	shl.b32 	%r16065, %r16064, 16;
	ld.u8 	%r16066, [%rd425+95];
	shl.b32 	%r16067, %r16066, 24;
	or.b32  	%r16068, %r16067, %r16065;
	or.b32  	%r20846, %r16068, %r16063;
	ld.u8 	%r16069, [%rd425+96];
	ld.u8 	%r16070, [%rd425+97];
	shl.b32 	%r16071, %r16070, 8;
	or.b32  	%r16072, %r16071, %r16069;
	ld.u8 	%r16073, [%rd425+98];
	shl.b32 	%r16074, %r16073, 16;
	ld.u8 	%r16075, [%rd425+99];
	shl.b32 	%r16076, %r16075, 24;
	or.b32  	%r16077, %r16076, %r16074;
	or.b32  	%r20845, %r16077, %r16072;
	ld.u8 	%r16078, [%rd425+100];
	ld.u8 	%r16079, [%rd425+101];
	shl.b32 	%r16080, %r16079, 8;
	or.b32  	%r16081, %r16080, %r16078;
	ld.u8 	%r16082, [%rd425+102];
	shl.b32 	%r16083, %r16082, 16;
	ld.u8 	%r16084, [%rd425+103];
	shl.b32 	%r16085, %r16084, 24;
	or.b32  	%r16086, %r16085, %r16083;
	or.b32  	%r20844, %r16086, %r16081;
	ld.u8 	%r16087, [%rd425+104];
	ld.u8 	%r16088, [%rd425+105];
	shl.b32 	%r16089, %r16088, 8;
	or.b32  	%r16090, %r16089, %r16087;
	ld.u8 	%r16091, [%rd425+106];
	shl.b32 	%r16092, %r16091, 16;
	ld.u8 	%r16093, [%rd425+107];
	shl.b32 	%r16094, %r16093, 24;
	or.b32  	%r16095, %r16094, %r16092;
	or.b32  	%r20843, %r16095, %r16090;
	ld.u8 	%r16096, [%rd425+108];
	ld.u8 	%r16097, [%rd425+109];
	shl.b32 	%r16098, %r16097, 8;
	or.b32  	%r16099, %r16098, %r16096;
	ld.u8 	%r16100, [%rd425+110];
	shl.b32 	%r16101, %r16100, 16;
	ld.u8 	%r16102, [%rd425+111];
	shl.b32 	%r16103, %r16102, 24;
	or.b32  	%r16104, %r16103, %r16101;
	or.b32  	%r20842, %r16104, %r16099;
	ld.u8 	%r16105, [%rd425+112];
	ld.u8 	%r16106, [%rd425+113];
	shl.b32 	%r16107, %r16106, 8;
	or.b32  	%r16108, %r16107, %r16105;
	ld.u8 	%r16109, [%rd425+114];
	shl.b32 	%r16110, %r16109, 16;
	ld.u8 	%r16111, [%rd425+115];
	shl.b32 	%r16112, %r16111, 24;
	or.b32  	%r16113, %r16112, %r16110;
	or.b32  	%r20841, %r16113, %r16108;
	ld.u8 	%r16114, [%rd425+116];
	ld.u8 	%r16115, [%rd425+117];
	shl.b32 	%r16116, %r16115, 8;
	or.b32  	%r16117, %r16116, %r16114;
	ld.u8 	%r16118, [%rd425+118];
	shl.b32 	%r16119, %r16118, 16;
	ld.u8 	%r16120, [%rd425+119];
	shl.b32 	%r16121, %r16120, 24;
	or.b32  	%r16122, %r16121, %r16119;
	or.b32  	%r20840, %r16122, %r16117;
	ld.u8 	%r16123, [%rd425+120];
	ld.u8 	%r16124, [%rd425+121];
	shl.b32 	%r16125, %r16124, 8;
	or.b32  	%r16126, %r16125, %r16123;
	ld.u8 	%r16127, [%rd425+122];
	shl.b32 	%r16128, %r16127, 16;
	ld.u8 	%r16129, [%rd425+123];
	shl.b32 	%r16130, %r16129, 24;
	or.b32  	%r16131, %r16130, %r16128;
	or.b32  	%r20839, %r16131, %r16126;
	ld.u8 	%r16132, [%rd425+124];
	ld.u8 	%r16133, [%rd425+125];
	shl.b32 	%r16134, %r16133, 8;
	or.b32  	%r16135, %r16134, %r16132;
	ld.u8 	%r16136, [%rd425+126];
	shl.b32 	%r16137, %r16136, 16;
	ld.u8 	%r16138, [%rd425+127];
	shl.b32 	%r16139, %r16138, 24;
	or.b32  	%r16140, %r16139, %r16137;
	or.b32  	%r20838, %r16140, %r16135;
	add.s32 	%r21094, %r21094, 1;
	setp.ne.s32 	%p226, %r21094, 64;
	@%p226 bra 	$L__BB1_143;
	add.s32 	%r20765, %r20765, 1;
	shl.b32 	%r16141, %r20540, 31;
	shl.b32 	%r16142, %r20539, 30;
	add.s32 	%r16143, %r16142, %r16141;
	shl.b32 	%r16144, %r20538, 29;
	add.s32 	%r16145, %r16144, %r16143;
	shl.b32 	%r16146, %r20537, 28;
	add.s32 	%r16147, %r16146, %r16145;
	shl.b32 	%r16148, %r20536, 27;
	add.s32 	%r16149, %r16148, %r16147;
	shl.b32 	%r16150, %r20535, 26;
	add.s32 	%r16151, %r16150, %r16149;
	shl.b32 	%r16152, %r20534, 25;
	add.s32 	%r16153, %r16152, %r16151;
	shl.b32 	%r16154, %r20533, 24;
	add.s32 	%r16155, %r16154, %r16153;
	shl.b32 	%r16156, %r20532, 23;
	add.s32 	%r16157, %r16156, %r16155;
	shl.b32 	%r16158, %r20531, 22;
	add.s32 	%r16159, %r16158, %r16157;
	shl.b32 	%r16160, %r20530, 21;
	add.s32 	%r16161, %r16160, %r16159;
	shl.b32 	%r16162, %r20529, 20;
	add.s32 	%r16163, %r16162, %r16161;
	shl.b32 	%r16164, %r20528, 19;
	add.s32 	%r16165, %r16164, %r16163;
	shl.b32 	%r16166, %r20527, 18;
	add.s32 	%r16167, %r16166, %r16165;
	shl.b32 	%r16168, %r20526, 17;
	add.s32 	%r16169, %r16168, %r16167;
	shl.b32 	%r16170, %r20525, 16;
	add.s32 	%r16171, %r16170, %r16169;
	shl.b32 	%r16172, %r20524, 15;
	add.s32 	%r16173, %r16172, %r16171;
	shl.b32 	%r16174, %r20523, 14;
	add.s32 	%r16175, %r16174, %r16173;
	shl.b32 	%r16176, %r20522, 13;
	add.s32 	%r16177, %r16176, %r16175;
	shl.b32 	%r16178, %r20521, 12;
	add.s32 	%r16179, %r16178, %r16177;
	shl.b32 	%r16180, %r20520, 11;
	add.s32 	%r16181, %r16180, %r16179;
	shl.b32 	%r16182, %r20519, 10;
	add.s32 	%r16183, %r16182, %r16181;
	shl.b32 	%r16184, %r20518, 9;
	add.s32 	%r16185, %r16184, %r16183;
	shl.b32 	%r16186, %r20517, 8;
	add.s32 	%r16187, %r16186, %r16185;
	shl.b32 	%r16188, %r20516, 7;
	add.s32 	%r16189, %r16188, %r16187;
	shl.b32 	%r16190, %r20515, 6;
	add.s32 	%r16191, %r16190, %r16189;
	shl.b32 	%r16192, %r20514, 5;
	add.s32 	%r16193, %r16192, %r16191;
	shl.b32 	%r16194, %r20513, 4;
	add.s32 	%r16195, %r16194, %r16193;
	shl.b32 	%r16196, %r20512, 3;
	add.s32 	%r16197, %r16196, %r16195;
	shl.b32 	%r16198, %r20511, 2;
	add.s32 	%r16199, %r16198, %r16197;
	shl.b32 	%r16200, %r20510, 1;
	add.s32 	%r16201, %r16200, %r16199;
	add.s32 	%r16202, %r20509, %r16201;
	shl.b32 	%r16203, %r20869, 31;
	shl.b32 	%r16204, %r20868, 30;
	add.s32 	%r16205, %r16204, %r16203;
	shl.b32 	%r16206, %r20867, 29;
	add.s32 	%r16207, %r16206, %r16205;
	shl.b32 	%r16208, %r20866, 28;
	add.s32 	%r16209, %r16208, %r16207;
	shl.b32 	%r16210, %r20865, 27;
	add.s32 	%r16211, %r16210, %r16209;
	shl.b32 	%r16212, %r20864, 26;
	add.s32 	%r16213, %r16212, %r16211;
	shl.b32 	%r16214, %r20863, 25;
	add.s32 	%r16215, %r16214, %r16213;
	shl.b32 	%r16216, %r20862, 24;
	add.s32 	%r16217, %r16216, %r16215;
	shl.b32 	%r16218, %r20861, 23;
	add.s32 	%r16219, %r16218, %r16217;
	shl.b32 	%r16220, %r20860, 22;
	add.s32 	%r16221, %r16220, %r16219;
	shl.b32 	%r16222, %r20859, 21;
	add.s32 	%r16223, %r16222, %r16221;
	shl.b32 	%r16224, %r20858, 20;
	add.s32 	%r16225, %r16224, %r16223;
	shl.b32 	%r16226, %r20857, 19;
	add.s32 	%r16227, %r16226, %r16225;
	shl.b32 	%r16228, %r20856, 18;
	add.s32 	%r16229, %r16228, %r16227;
	shl.b32 	%r16230, %r20855, 17;
	add.s32 	%r16231, %r16230, %r16229;
	shl.b32 	%r16232, %r20854, 16;
	add.s32 	%r16233, %r16232, %r16231;
	shl.b32 	%r16234, %r20853, 15;
	add.s32 	%r16235, %r16234, %r16233;
	shl.b32 	%r16236, %r20852, 14;
	add.s32 	%r16237, %r16236, %r16235;
	shl.b32 	%r16238, %r20851, 13;
	add.s32 	%r16239, %r16238, %r16237;
	shl.b32 	%r16240, %r20850, 12;
	add.s32 	%r16241, %r16240, %r16239;
	shl.b32 	%r16242, %r20849, 11;
	add.s32 	%r16243, %r16242, %r16241;
	shl.b32 	%r16244, %r20848, 10;
	add.s32 	%r16245, %r16244, %r16243;
	shl.b32 	%r16246, %r20847, 9;
	add.s32 	%r16247, %r16246, %r16245;
	shl.b32 	%r16248, %r20846, 8;
	add.s32 	%r16249, %r16248, %r16247;
	shl.b32 	%r16250, %r20845, 7;
	add.s32 	%r16251, %r16250, %r16249;
	shl.b32 	%r16252, %r20844, 6;
	add.s32 	%r16253, %r16252, %r16251;
	shl.b32 	%r16254, %r20843, 5;
	add.s32 	%r16255, %r16254, %r16253;
	shl.b32 	%r16256, %r20842, 4;
	add.s32 	%r16257, %r16256, %r16255;
	shl.b32 	%r16258, %r20841, 3;
	add.s32 	%r16259, %r16258, %r16257;
	shl.b32 	%r16260, %r20840, 2;
	add.s32 	%r16261, %r16260, %r16259;
	shl.b32 	%r16262, %r20839, 1;
	add.s32 	%r16263, %r16262, %r16261;
	add.s32 	%r16264, %r20838, %r16263;
	add.s32 	%r21195, %r16264, %r16202;
	bar.sync 	0;
	mov.b64 	%rd571, 0;
	{ // callseq 119, 0
	.param .b64 param0;
	st.param.b64 	[param0], 128;
	.param .b64 retval0;
	call.uni (retval0), 
	malloc, 
	(
	param0
	);
	ld.param.b64 	%rd437, [retval0];
	} // callseq 119
$L__BB1_313:
	shl.b64 	%rd438, %rd571, 2;
	add.s64 	%rd439, %rd437, %rd438;
	mov.b32 	%r16265, 0;
	st.u32 	[%rd439], %r16265;
	add.s64 	%rd125, %rd571, 1;
	setp.lt.u64 	%p227, %rd571, 31;
	mov.u64 	%rd571, %rd125;
	@%p227 bra 	$L__BB1_313;
	setp.eq.s32 	%p228, %r21195, 0;
	@%p228 bra 	$L__BB1_326;
	clz.b32 	%r16267, %r21195;
	sub.s32 	%r2151, 32, %r16267;
	xor.b32  	%r16268, %r16267, 31;
	setp.lt.u32 	%p229, %r16268, 7;
	mov.b32 	%r21194, 31;
	@%p229 bra 	$L__BB1_318;
	mov.b32 	%r21193, 0;
	mov.b32 	%r21194, 31;
$L__BB1_317:
	.pragma "nounroll";
	and.b32  	%r16271, %r21195, 1;
	mul.wide.s32 	%rd440, %r21194, 4;
	add.s64 	%rd441, %rd437, %rd440;
	st.u32 	[%rd441], %r16271;
	shr.u32 	%r16272, %r21195, 1;
	and.b32  	%r16273, %r16272, 1;
	st.u32 	[%rd441+-4], %r16273;
	shr.u32 	%r16274, %r21195, 2;
	and.b32  	%r16275, %r16274, 1;
	st.u32 	[%rd441+-8], %r16275;
	shr.u32 	%r16276, %r21195, 3;
	and.b32  	%r16277, %r16276, 1;
	st.u32 	[%rd441+-12], %r16277;
	shr.u32 	%r16278, %r21195, 4;
	and.b32  	%r16279, %r16278, 1;
	st.u32 	[%rd441+-16], %r16279;
	shr.u32 	%r16280, %r21195, 5;
	and.b32  	%r16281, %r16280, 1;
	st.u32 	[%rd441+-20], %r16281;
	shr.u32 	%r16282, %r21195, 6;
	and.b32  	%r16283, %r16282, 1;
	st.u32 	[%rd441+-24], %r16283;
	shr.u32 	%r16284, %r21195, 7;
	and.b32  	%r16285, %r16284, 1;
	st.u32 	[%rd441+-28], %r16285;
	shr.u32 	%r21195, %r21195, 8;
	add.s32 	%r21194, %r21194, -8;
	add.s32 	%r21193, %r21193, 8;
	and.b32  	%r16286, %r2151, 56;
	setp.ne.s32 	%p230, %r21193, %r16286;
	@%p230 bra 	$L__BB1_317;
$L__BB1_318:
	and.b32  	%r16287, %r2151, 7;
	setp.eq.s32 	%p231, %r16287, 0;
	@%p231 bra 	$L__BB1_326;
	and.b32  	%r16288, %r2151, 7;
	setp.lt.u32 	%p232, %r16288, 4;
	@%p232 bra 	$L__BB1_321;
	and.b32  	%r16289, %r21195, 1;
	mul.wide.s32 	%rd442, %r21194, 4;
	add.s64 	%rd443, %rd437, %rd442;
	st.u32 	[%rd443], %r16289;
	shr.u32 	%r16290, %r21195, 1;
	and.b32  	%r16291, %r16290, 1;
	st.u32 	[%rd443+-4], %r16291;
	shr.u32 	%r16292, %r21195, 2;
	and.b32  	%r16293, %r16292, 1;
	st.u32 	[%rd443+-8], %r16293;
	shr.u32 	%r16294, %r21195, 3;
	and.b32  	%r16295, %r16294, 1;
	st.u32 	[%rd443+-12], %r16295;
	shr.u32 	%r21195, %r21195, 4;
	add.s32 	%r21194, %r21194, -4;
$L__BB1_321:
	and.b32  	%r16296, %r2151, 3;
	setp.eq.s32 	%p233, %r16296, 0;
	@%p233 bra 	$L__BB1_326;
	and.b32  	%r16297, %r2151, 3;
	setp.eq.s32 	%p234, %r16297, 1;
	@%p234 bra 	$L__BB1_324;
	and.b32  	%r16298, %r21195, 1;
	mul.wide.s32 	%rd444, %r21194, 4;
	add.s64 	%rd445, %rd437, %rd444;
	st.u32 	[%rd445], %r16298;
	shr.u32 	%r16299, %r21195, 1;
	and.b32  	%r16300, %r16299, 1;
	st.u32 	[%rd445+-4], %r16300;
	shr.u32 	%r21195, %r21195, 2;
	add.s32 	%r21194, %r21194, -2;
$L__BB1_324:
	and.b32  	%r16301, %r2151, 1;
	setp.eq.b32 	%p235, %r16301, 1;
	not.pred 	%p236, %p235;
	@%p236 bra 	$L__BB1_326;
	and.b32  	%r16302, %r21195, 1;
	mul.wide.s32 	%rd446, %r21194, 4;
	add.s64 	%rd447, %rd437, %rd446;
	st.u32 	[%rd447], %r16302;
$L__BB1_326:
	ld.u8 	%r16303, [%rd437];
	ld.u8 	%r16304, [%rd437+1];
	shl.b32 	%r16305, %r16304, 8;
	or.b32  	%r16306, %r16305, %r16303;
	ld.u8 	%r16307, [%rd437+2];
	shl.b32 	%r16308, %r16307, 16;
	ld.u8 	%r16309, [%rd437+3];
	shl.b32 	%r16310, %r16309, 24;
	or.b32  	%r16311, %r16310, %r16308;
	or.b32  	%r20540, %r16311, %r16306;
	ld.u8 	%r16312, [%rd437+4];
	ld.u8 	%r16313, [%rd437+5];
	shl.b32 	%r16314, %r16313, 8;
	or.b32  	%r16315, %r16314, %r16312;
	ld.u8 	%r16316, [%rd437+6];
	shl.b32 	%r16317, %r16316, 16;
	ld.u8 	%r16318, [%rd437+7];
	shl.b32 	%r16319, %r16318, 24;
	or.b32  	%r16320, %r16319, %r16317;
	or.b32  	%r20539, %r16320, %r16315;
	ld.u8 	%r16321, [%rd437+8];
	ld.u8 	%r16322, [%rd437+9];
	shl.b32 	%r16323, %r16322, 8;
	or.b32  	%r16324, %r16323, %r16321;
	ld.u8 	%r16325, [%rd437+10];
	shl.b32 	%r16326, %r16325, 16;
	ld.u8 	%r16327, [%rd437+11];
	shl.b32 	%r16328, %r16327, 24;
	or.b32  	%r16329, %r16328, %r16326;
	or.b32  	%r20538, %r16329, %r16324;
	ld.u8 	%r16330, [%rd437+12];
	ld.u8 	%r16331, [%rd437+13];
	shl.b32 	%r16332, %r16331, 8;
	or.b32  	%r16333, %r16332, %r16330;
	ld.u8 	%r16334, [%rd437+14];
	shl.b32 	%r16335, %r16334, 16;
	ld.u8 	%r16336, [%rd437+15];
	shl.b32 	%r16337, %r16336, 24;
	or.b32  	%r16338, %r16337, %r16335;
	or.b32  	%r20537, %r16338, %r16333;
	ld.u8 	%r16339, [%rd437+16];
	ld.u8 	%r16340, [%rd437+17];
	shl.b32 	%r16341, %r16340, 8;
	or.b32  	%r16342, %r16341, %r16339;
	ld.u8 	%r16343, [%rd437+18];
	shl.b32 	%r16344, %r16343, 16;
	ld.u8 	%r16345, [%rd437+19];
	shl.b32 	%r16346, %r16345, 24;
	or.b32  	%r16347, %r16346, %r16344;
	or.b32  	%r20536, %r16347, %r16342;
	ld.u8 	%r16348, [%rd437+20];
	ld.u8 	%r16349, [%rd437+21];
	shl.b32 	%r16350, %r16349, 8;
	or.b32  	%r16351, %r16350, %r16348;
	ld.u8 	%r16352, [%rd437+22];
	shl.b32 	%r16353, %r16352, 16;
	ld.u8 	%r16354, [%rd437+23];
	shl.b32 	%r16355, %r16354, 24;
	or.b32  	%r16356, %r16355, %r16353;
	or.b32  	%r20535, %r16356, %r16351;
	ld.u8 	%r16357, [%rd437+24];
	ld.u8 	%r16358, [%rd437+25];
	shl.b32 	%r16359, %r16358, 8;
	or.b32  	%r16360, %r16359, %r16357;
	ld.u8 	%r16361, [%rd437+26];
	shl.b32 	%r16362, %r16361, 16;
	ld.u8 	%r16363, [%rd437+27];
	shl.b32 	%r16364, %r16363, 24;
	or.b32  	%r16365, %r16364, %r16362;
	or.b32  	%r20534, %r16365, %r16360;
	ld.u8 	%r16366, [%rd437+28];
	ld.u8 	%r16367, [%rd437+29];
	shl.b32 	%r16368, %r16367, 8;
	or.b32  	%r16369, %r16368, %r16366;
	ld.u8 	%r16370, [%rd437+30];
	shl.b32 	%r16371, %r16370, 16;
	ld.u8 	%r16372, [%rd437+31];
	shl.b32 	%r16373, %r16372, 24;
	or.b32  	%r16374, %r16373, %r16371;
	or.b32  	%r20533, %r16374, %r16369;
	ld.u8 	%r16375, [%rd437+32];
	ld.u8 	%r16376, [%rd437+33];
	shl.b32 	%r16377, %r16376, 8;
	or.b32  	%r16378, %r16377, %r16375;
	ld.u8 	%r16379, [%rd437+34];
	shl.b32 	%r16380, %r16379, 16;
	ld.u8 	%r16381, [%rd437+35];
	shl.b32 	%r16382, %r16381, 24;
	or.b32  	%r16383, %r16382, %r16380;
	or.b32  	%r20532, %r16383, %r16378;
	ld.u8 	%r16384, [%rd437+36];
	ld.u8 	%r16385, [%rd437+37];
	shl.b32 	%r16386, %r16385, 8;
	or.b32  	%r16387, %r16386, %r16384;
	ld.u8 	%r16388, [%rd437+38];
	shl.b32 	%r16389, %r16388, 16;
	ld.u8 	%r16390, [%rd437+39];
	shl.b32 	%r16391, %r16390, 24;
	or.b32  	%r16392, %r16391, %r16389;
	or.b32  	%r20531, %r16392, %r16387;
	ld.u8 	%r16393, [%rd437+40];
	ld.u8 	%r16394, [%rd437+41];
	shl.b32 	%r16395, %r16394, 8;
	or.b32  	%r16396, %r16395, %r16393;
	ld.u8 	%r16397, [%rd437+42];
	shl.b32 	%r16398, %r16397, 16;
	ld.u8 	%r16399, [%rd437+43];
	shl.b32 	%r16400, %r16399, 24;
	or.b32  	%r16401, %r16400, %r16398;
	or.b32  	%r20530, %r16401, %r16396;
	ld.u8 	%r16402, [%rd437+44];
	ld.u8 	%r16403, [%rd437+45];
	shl.b32 	%r16404, %r16403, 8;
	or.b32  	%r16405, %r16404, %r16402;
	ld.u8 	%r16406, [%rd437+46];
	shl.b32 	%r16407, %r16406, 16;
	ld.u8 	%r16408, [%rd437+47];
	shl.b32 	%r16409, %r16408, 24;
	or.b32  	%r16410, %r16409, %r16407;
	or.b32  	%r20529, %r16410, %r16405;
	ld.u8 	%r16411, [%rd437+48];
	ld.u8 	%r16412, [%rd437+49];
	shl.b32 	%r16413, %r16412, 8;
	or.b32  	%r16414, %r16413, %r16411;
	ld.u8 	%r16415, [%rd437+50];
	shl.b32 	%r16416, %r16415, 16;
	ld.u8 	%r16417, [%rd437+51];
	shl.b32 	%r16418, %r16417, 24;
	or.b32  	%r16419, %r16418, %r16416;
	or.b32  	%r20528, %r16419, %r16414;
	ld.u8 	%r16420, [%rd437+52];
	ld.u8 	%r16421, [%rd437+53];
	shl.b32 	%r16422, %r16421, 8;
	or.b32  	%r16423, %r16422, %r16420;
	ld.u8 	%r16424, [%rd437+54];
	shl.b32 	%r16425, %r16424, 16;
	ld.u8 	%r16426, [%rd437+55];
	shl.b32 	%r16427, %r16426, 24;
	or.b32  	%r16428, %r16427, %r16425;
	or.b32  	%r20527, %r16428, %r16423;
	ld.u8 	%r16429, [%rd437+56];
	ld.u8 	%r16430, [%rd437+57];
	shl.b32 	%r16431, %r16430, 8;
	or.b32  	%r16432, %r16431, %r16429;
	ld.u8 	%r16433, [%rd437+58];
	shl.b32 	%r16434, %r16433, 16;
	ld.u8 	%r16435, [%rd437+59];
	shl.b32 	%r16436, %r16435, 24;
	or.b32  	%r16437, %r16436, %r16434;
	or.b32  	%r20526, %r16437, %r16432;
	ld.u8 	%r16438, [%rd437+60];
	ld.u8 	%r16439, [%rd437+61];
	shl.b32 	%r16440, %r16439, 8;
	or.b32  	%r16441, %r16440, %r16438;
	ld.u8 	%r16442, [%rd437+62];
	shl.b32 	%r16443, %r16442, 16;
	ld.u8 	%r16444, [%rd437+63];
	shl.b32 	%r16445, %r16444, 24;
	or.b32  	%r16446, %r16445, %r16443;
	or.b32  	%r20525, %r16446, %r16441;
	ld.u8 	%r16447, [%rd437+64];
	ld.u8 	%r16448, [%rd437+65];
	shl.b32 	%r16449, %r16448, 8;
	or.b32  	%r16450, %r16449, %r16447;
	ld.u8 	%r16451, [%rd437+66];
	shl.b32 	%r16452, %r16451, 16;
	ld.u8 	%r16453, [%rd437+67];
	shl.b32 	%r16454, %r16453, 24;
	or.b32  	%r16455, %r16454, %r16452;
	or.b32  	%r20524, %r16455, %r16450;
	ld.u8 	%r16456, [%rd437+68];
	ld.u8 	%r16457, [%rd437+69];
	shl.b32 	%r16458, %r16457, 8;
	or.b32  	%r16459, %r16458, %r16456;
	ld.u8 	%r16460, [%rd437+70];
	shl.b32 	%r16461, %r16460, 16;
	ld.u8 	%r16462, [%rd437+71];
	shl.b32 	%r16463, %r16462, 24;
	or.b32  	%r16464, %r16463, %r16461;
	or.b32  	%r20523, %r16464, %r16459;
	ld.u8 	%r16465, [%rd437+72];
	ld.u8 	%r16466, [%rd437+73];
	shl.b32 	%r16467, %r16466, 8;
	or.b32  	%r16468, %r16467, %r16465;
	ld.u8 	%r16469, [%rd437+74];
	shl.b32 	%r16470, %r16469, 16;
	ld.u8 	%r16471, [%rd437+75];
	shl.b32 	%r16472, %r16471, 24;
	or.b32  	%r16473, %r16472, %r16470;
	or.b32  	%r20522, %r16473, %r16468;
	ld.u8 	%r16474, [%rd437+76];
	ld.u8 	%r16475, [%rd437+77];
	shl.b32 	%r16476, %r16475, 8;
	or.b32  	%r16477, %r16476, %r16474;
	ld.u8 	%r16478, [%rd437+78];
	shl.b32 	%r16479, %r16478, 16;
	ld.u8 	%r16480, [%rd437+79];
	shl.b32 	%r16481, %r16480, 24;
	or.b32  	%r16482, %r16481, %r16479;
	or.b32  	%r20521, %r16482, %r16477;
	ld.u8 	%r16483, [%rd437+80];
	ld.u8 	%r16484, [%rd437+81];
	shl.b32 	%r16485, %r16484, 8;
	or.b32  	%r16486, %r16485, %r16483;
	ld.u8 	%r16487, [%rd437+82];
	shl.b32 	%r16488, %r16487, 16;
	ld.u8 	%r16489, [%rd437+83];
	shl.b32 	%r16490, %r16489, 24;
	or.b32  	%r16491, %r16490, %r16488;
	or.b32  	%r20520, %r16491, %r16486;
	ld.u8 	%r16492, [%rd437+84];
	ld.u8 	%r16493, [%rd437+85];
	shl.b32 	%r16494, %r16493, 8;
	or.b32  	%r16495, %r16494, %r16492;
	ld.u8 	%r16496, [%rd437+86];
	shl.b32 	%r16497, %r16496, 16;
	ld.u8 	%r16498, [%rd437+87];
	shl.b32 	%r16499, %r16498, 24;
	or.b32  	%r16500, %r16499, %r16497;
	or.b32  	%r20519, %r16500, %r16495;
	ld.u8 	%r16501, [%rd437+88];
	ld.u8 	%r16502, [%rd437+89];
	shl.b32 	%r16503, %r16502, 8;
	or.b32  	%r16504, %r16503, %r16501;
	ld.u8 	%r16505, [%rd437+90];
	shl.b32 	%r16506, %r16505, 16;
	ld.u8 	%r16507, [%rd437+91];
	shl.b32 	%r16508, %r16507, 24;
	or.b32  	%r16509, %r16508, %r16506;
	or.b32  	%r20518, %r16509, %r16504;
	ld.u8 	%r16510, [%rd437+92];
	ld.u8 	%r16511, [%rd437+93];
	shl.b32 	%r16512, %r16511, 8;
	or.b32  	%r16513, %r16512, %r16510;
	ld.u8 	%r16514, [%rd437+94];
	shl.b32 	%r16515, %r16514, 16;
	ld.u8 	%r16516, [%rd437+95];
	shl.b32 	%r16517, %r16516, 24;
	or.b32  	%r16518, %r16517, %r16515;
	or.b32  	%r20517, %r16518, %r16513;
	ld.u8 	%r16519, [%rd437+96];
	ld.u8 	%r16520, [%rd437+97];
	shl.b32 	%r16521, %r16520, 8;
	or.b32  	%r16522, %r16521, %r16519;
	ld.u8 	%r16523, [%rd437+98];
	shl.b32 	%r16524, %r16523, 16;
	ld.u8 	%r16525, [%rd437+99];
	shl.b32 	%r16526, %r16525, 24;
	or.b32  	%r16527, %r16526, %r16524;
	or.b32  	%r20516, %r16527, %r16522;
	ld.u8 	%r16528, [%rd437+100];
	ld.u8 	%r16529, [%rd437+101];
	shl.b32 	%r16530, %r16529, 8;
	or.b32  	%r16531, %r16530, %r16528;
	ld.u8 	%r16532, [%rd437+102];
	shl.b32 	%r16533, %r16532, 16;
	ld.u8 	%r16534, [%rd437+103];
	shl.b32 	%r16535, %r16534, 24;
	or.b32  	%r16536, %r16535, %r16533;
	or.b32  	%r20515, %r16536, %r16531;
	ld.u8 	%r16537, [%rd437+104];
	ld.u8 	%r16538, [%rd437+105];
	shl.b32 	%r16539, %r16538, 8;
	or.b32  	%r16540, %r16539, %r16537;
	ld.u8 	%r16541, [%rd437+106];
	shl.b32 	%r16542, %r16541, 16;
	ld.u8 	%r16543, [%rd437+107];
	shl.b32 	%r16544, %r16543, 24;
	or.b32  	%r16545, %r16544, %r16542;
	or.b32  	%r20514, %r16545, %r16540;
	ld.u8 	%r16546, [%rd437+108];
	ld.u8 	%r16547, [%rd437+109];
	shl.b32 	%r16548, %r16547, 8;
	or.b32  	%r16549, %r16548, %r16546;
	ld.u8 	%r16550, [%rd437+110];
	shl.b32 	%r16551, %r16550, 16;
	ld.u8 	%r16552, [%rd437+111];
	shl.b32 	%r16553, %r16552, 24;
	or.b32  	%r16554, %r16553, %r16551;
	or.b32  	%r20513, %r16554, %r16549;
	ld.u8 	%r16555, [%rd437+112];
	ld.u8 	%r16556, [%rd437+113];
	shl.b32 	%r16557, %r16556, 8;
	or.b32  	%r16558, %r16557, %r16555;
	ld.u8 	%r16559, [%rd437+114];
	shl.b32 	%r16560, %r16559, 16;
	ld.u8 	%r16561, [%rd437+115];
	shl.b32 	%r16562, %r16561, 24;
	or.b32  	%r16563, %r16562, %r16560;
	or.b32  	%r20512, %r16563, %r16558;
	ld.u8 	%r16564, [%rd437+116];
	ld.u8 	%r16565, [%rd437+117];
	shl.b32 	%r16566, %r16565, 8;
	or.b32  	%r16567, %r16566, %r16564;
	ld.u8 	%r16568, [%rd437+118];
	shl.b32 	%r16569, %r16568, 16;
	ld.u8 	%r16570, [%rd437+119];
	shl.b32 	%r16571, %r16570, 24;
	or.b32  	%r16572, %r16571, %r16569;
	or.b32  	%r20511, %r16572, %r16567;
	ld.u8 	%r16573, [%rd437+120];
	ld.u8 	%r16574, [%rd437+121];
	shl.b32 	%r16575, %r16574, 8;
	or.b32  	%r16576, %r16575, %r16573;
	ld.u8 	%r16577, [%rd437+122];
	shl.b32 	%r16578, %r16577, 16;
	ld.u8 	%r16579, [%rd437+123];
	shl.b32 	%r16580, %r16579, 24;
	or.b32  	%r16581, %r16580, %r16578;
	or.b32  	%r20510, %r16581, %r16576;
	ld.u8 	%r16582, [%rd437+124];
	ld.u8 	%r16583, [%rd437+125];
	shl.b32 	%r16584, %r16583, 8;
	or.b32  	%r16585, %r16584, %r16582;
	ld.u8 	%r16586, [%rd437+126];
	shl.b32 	%r16587, %r16586, 16;
	ld.u8 	%r16588, [%rd437+127];
	shl.b32 	%r16589, %r16588, 24;
	or.b32  	%r16590, %r16589, %r16587;
	or.b32  	%r20509, %r16590, %r16585;
	shl.b32 	%r16591, %r20572, 31;
	shl.b32 	%r16592, %r20571, 30;
	add.s32 	%r16593, %r16592, %r16591;
	shl.b32 	%r16594, %r20570, 29;
	add.s32 	%r16595, %r16594, %r16593;
	shl.b32 	%r16596, %r20569, 28;
	add.s32 	%r16597, %r16596, %r16595;
	shl.b32 	%r16598, %r20568, 27;
	add.s32 	%r16599, %r16598, %r16597;
	shl.b32 	%r16600, %r20567, 26;
	add.s32 	%r16601, %r16600, %r16599;
	shl.b32 	%r16602, %r20566, 25;
	add.s32 	%r16603, %r16602, %r16601;
	shl.b32 	%r16604, %r20565, 24;
	add.s32 	%r16605, %r16604, %r16603;
	shl.b32 	%r16606, %r20564, 23;
	add.s32 	%r16607, %r16606, %r16605;
	shl.b32 	%r16608, %r20563, 22;
	add.s32 	%r16609, %r16608, %r16607;
	shl.b32 	%r16610, %r20562, 21;
	add.s32 	%r16611, %r16610, %r16609;
	shl.b32 	%r16612, %r20561, 20;
	add.s32 	%r16613, %r16612, %r16611;
	shl.b32 	%r16614, %r20560, 19;
	add.s32 	%r16615, %r16614, %r16613;
	shl.b32 	%r16616, %r20559, 18;
	add.s32 	%r16617, %r16616, %r16615;
	shl.b32 	%r16618, %r20558, 17;
	add.s32 	%r16619, %r16618, %r16617;
	shl.b32 	%r16620, %r20557, 16;
	add.s32 	%r16621, %r16620, %r16619;
	shl.b32 	%r16622, %r20556, 15;
	add.s32 	%r16623, %r16622, %r16621;
	shl.b32 	%r16624, %r20555, 14;
	add.s32 	%r16625, %r16624, %r16623;
	shl.b32 	%r16626, %r20554, 13;
	add.s32 	%r16627, %r16626, %r16625;
	shl.b32 	%r16628, %r20553, 12;
	add.s32 	%r16629, %r16628, %r16627;
	shl.b32 	%r16630, %r20552, 11;
	add.s32 	%r16631, %r16630, %r16629;
	shl.b32 	%r16632, %r20551, 10;
	add.s32 	%r16633, %r16632, %r16631;
	shl.b32 	%r16634, %r20550, 9;
	add.s32 	%r16635, %r16634, %r16633;
	shl.b32 	%r16636, %r20549, 8;
	add.s32 	%r16637, %r16636, %r16635;
	shl.b32 	%r16638, %r20548, 7;
	add.s32 	%r16639, %r16638, %r16637;
	shl.b32 	%r16640, %r20547, 6;
	add.s32 	%r16641, %r16640, %r16639;
	shl.b32 	%r16642, %r20546, 5;
	add.s32 	%r16643, %r16642, %r16641;
	shl.b32 	%r16644, %r20545, 4;
	add.s32 	%r16645, %r16644, %r16643;
	shl.b32 	%r16646, %r20544, 3;
	add.s32 	%r16647, %r16646, %r16645;
	shl.b32 	%r16648, %r20543, 2;
	add.s32 	%r16649, %r16648, %r16647;
	shl.b32 	%r16650, %r20542, 1;
	add.s32 	%r16651, %r16650, %r16649;
	add.s32 	%r16652, %r20541, %r16651;
	shl.b32 	%r16653, %r20901, 31;
	shl.b32 	%r16654, %r20900, 30;
	add.s32 	%r16655, %r16654, %r16653;
	shl.b32 	%r16656, %r20899, 29;
	add.s32 	%r16657, %r16656, %r16655;
	shl.b32 	%r16658, %r20898, 28;
	add.s32 	%r16659, %r16658, %r16657;
	shl.b32 	%r16660, %r20897, 27;
	add.s32 	%r16661, %r16660, %r16659;
	shl.b32 	%r16662, %r20896, 26;
	add.s32 	%r16663, %r16662, %r16661;
	shl.b32 	%r16664, %r20895, 25;
	add.s32 	%r16665, %r16664, %r16663;
	shl.b32 	%r16666, %r20894, 24;
	add.s32 	%r16667, %r16666, %r16665;
	shl.b32 	%r16668, %r20893, 23;
	add.s32 	%r16669, %r16668, %r16667;
	shl.b32 	%r16670, %r20892, 22;
	add.s32 	%r16671, %r16670, %r16669;
	shl.b32 	%r16672, %r20891, 21;
	add.s32 	%r16673, %r16672, %r16671;
	shl.b32 	%r16674, %r20890, 20;
	add.s32 	%r16675, %r16674, %r16673;
	shl.b32 	%r16676, %r20889, 19;
	add.s32 	%r16677, %r16676, %r16675;
	shl.b32 	%r16678, %r20888, 18;
	add.s32 	%r16679, %r16678, %r16677;
	shl.b32 	%r16680, %r20887, 17;
	add.s32 	%r16681, %r16680, %r16679;
	shl.b32 	%r16682, %r20886, 16;
	add.s32 	%r16683, %r16682, %r16681;
	shl.b32 	%r16684, %r20885, 15;
	add.s32 	%r16685, %r16684, %r16683;
	shl.b32 	%r16686, %r20884, 14;
	add.s32 	%r16687, %r16686, %r16685;
	shl.b32 	%r16688, %r20883, 13;
	add.s32 	%r16689, %r16688, %r16687;
	shl.b32 	%r16690, %r20882, 12;
	add.s32 	%r16691, %r16690, %r16689;
	shl.b32 	%r16692, %r20881, 11;
	add.s32 	%r16693, %r16692, %r16691;
	shl.b32 	%r16694, %r20880, 10;
	add.s32 	%r16695, %r16694, %r16693;
	shl.b32 	%r16696, %r20879, 9;
	add.s32 	%r16697, %r16696, %r16695;
	shl.b32 	%r16698, %r20878, 8;
	add.s32 	%r16699, %r16698, %r16697;
	shl.b32 	%r16700, %r20877, 7;
	add.s32 	%r16701, %r16700, %r16699;
	shl.b32 	%r16702, %r20876, 6;
	add.s32 	%r16703, %r16702, %r16701;
	shl.b32 	%r16704, %r20875, 5;
	add.s32 	%r16705, %r16704, %r16703;
	shl.b32 	%r16706, %r20874, 4;
	add.s32 	%r16707, %r16706, %r16705;
	shl.b32 	%r16708, %r20873, 3;
	add.s32 	%r16709, %r16708, %r16707;
	shl.b32 	%r16710, %r20872, 2;
	add.s32 	%r16711, %r16710, %r16709;
	shl.b32 	%r16712, %r20871, 1;
	add.s32 	%r16713, %r16712, %r16711;
	add.s32 	%r16714, %r20870, %r16713;
	add.s32 	%r21204, %r16714, %r16652;
	bar.sync 	0;
	mov.b64 	%rd572, 0;
	{ // callseq 120, 0
	.param .b64 param0;
	st.param.b64 	[param0], 128;
	.param .b64 retval0;
	call.uni (retval0), 
	malloc, 
	(
	param0
	);
	ld.param.b64 	%rd449, [retval0];
	} // callseq 120
$L__BB1_327:
	shl.b64 	%rd450, %rd572, 2;
	add.s64 	%rd451, %rd449, %rd450;
	mov.b32 	%r16715, 0;
	st.u32 	[%rd451], %r16715;
	add.s64 	%rd128, %rd572, 1;
	setp.lt.u64 	%p237, %rd572, 31;
	mov.u64 	%rd572, %rd128;
	@%p237 bra 	$L__BB1_327;
	setp.eq.s32 	%p238, %r21204, 0;
	@%p238 bra 	$L__BB1_340;
	clz.b32 	%r16717, %r21204;
	sub.s32 	%r2201, 32, %r16717;
	xor.b32  	%r16718, %r16717, 31;
	setp.lt.u32 	%p239, %r16718, 7;
	mov.b32 	%r21203, 31;
	@%p239 bra 	$L__BB1_332;
	mov.b32 	%r21202, 0;
	mov.b32 	%r21203, 31;
$L__BB1_331:
	.pragma "nounroll";
	and.b32  	%r16721, %r21204, 1;
	mul.wide.s32 	%rd452, %r21203, 4;
	add.s64 	%rd453, %rd449, %rd452;
	st.u32 	[%rd453], %r16721;
	shr.u32 	%r16722, %r21204, 1;
	and.b32  	%r16723, %r16722, 1;
	st.u32 	[%rd453+-4], %r16723;
	shr.u32 	%r16724, %r21204, 2;
	and.b32  	%r16725, %r16724, 1;
	st.u32 	[%rd453+-8], %r16725;
	shr.u32 	%r16726, %r21204, 3;
	and.b32  	%r16727, %r16726, 1;
	st.u32 	[%rd453+-12], %r16727;
	shr.u32 	%r16728, %r21204, 4;
	and.b32  	%r16729, %r16728, 1;
	st.u32 	[%rd453+-16], %r16729;
	shr.u32 	%r16730, %r21204, 5;
	and.b32  	%r16731, %r16730, 1;
	st.u32 	[%rd453+-20], %r16731;
	shr.u32 	%r16732, %r21204, 6;
	and.b32  	%r16733, %r16732, 1;
	st.u32 	[%rd453+-24], %r16733;
	shr.u32 	%r16734, %r21204, 7;
	and.b32  	%r16735, %r16734, 1;
	st.u32 	[%rd453+-28], %r16735;
	shr.u32 	%r21204, %r21204, 8;
	add.s32 	%r21203, %r21203, -8;
	add.s32 	%r21202, %r21202, 8;
	and.b32  	%r16736, %r2201, 56;
	setp.ne.s32 	%p240, %r21202, %r16736;
	@%p240 bra 	$L__BB1_331;
$L__BB1_332:
	and.b32  	%r16737, %r2201, 7;
	setp.eq.s32 	%p241, %r16737, 0;
	@%p241 bra 	$L__BB1_340;
	and.b32  	%r16738, %r2201, 7;
	setp.lt.u32 	%p242, %r16738, 4;
	@%p242 bra 	$L__BB1_335;
	and.b32  	%r16739, %r21204, 1;
	mul.wide.s32 	%rd454, %r21203, 4;
	add.s64 	%rd455, %rd449, %rd454;
	st.u32 	[%rd455], %r16739;
	shr.u32 	%r16740, %r21204, 1;
	and.b32  	%r16741, %r16740, 1;
	st.u32 	[%rd455+-4], %r16741;
	shr.u32 	%r16742, %r21204, 2;
	and.b32  	%r16743, %r16742, 1;
	st.u32 	[%rd455+-8], %r16743;
	shr.u32 	%r16744, %r21204, 3;
	and.b32  	%r16745, %r16744, 1;
	st.u32 	[%rd455+-12], %r16745;
	shr.u32 	%r21204, %r21204, 4;
	add.s32 	%r21203, %r21203, -4;
$L__BB1_335:
	and.b32  	%r16746, %r2201, 3;
	setp.eq.s32 	%p243, %r16746, 0;
	@%p243 bra 	$L__BB1_340;
	and.b32  	%r16747, %r2201, 3;
	setp.eq.s32 	%p244, %r16747, 1;
	@%p244 bra 	$L__BB1_338;
	and.b32  	%r16748, %r21204, 1;
	mul.wide.s32 	%rd456, %r21203, 4;
	add.s64 	%rd457, %rd449, %rd456;
	st.u32 	[%rd457], %r16748;
	shr.u32 	%r16749, %r21204, 1;
	and.b32  	%r16750, %r16749, 1;
	st.u32 	[%rd457+-4], %r16750;
	shr.u32 	%r21204, %r21204, 2;
	add.s32 	%r21203, %r21203, -2;
$L__BB1_338:
	and.b32  	%r16751, %r2201, 1;
	setp.eq.b32 	%p245, %r16751, 1;
	not.pred 	%p246, %p245;
	@%p246 bra 	$L__BB1_340;
	and.b32  	%r16752, %r21204, 1;
	mul.wide.s32 	%rd458, %r21203, 4;
	add.s64 	%rd459, %rd449, %rd458;
	st.u32 	[%rd459], %r16752;
$L__BB1_340:
	ld.u8 	%r16753, [%rd449];
	ld.u8 	%r16754, [%rd449+1];
	shl.b32 	%r16755, %r16754, 8;
	or.b32  	%r16756, %r16755, %r16753;
	ld.u8 	%r16757, [%rd449+2];
	shl.b32 	%r16758, %r16757, 16;
	ld.u8 	%r16759, [%rd449+3];
	shl.b32 	%r16760, %r16759, 24;
	or.b32  	%r16761, %r16760, %r16758;
	or.b32  	%r20572, %r16761, %r16756;
	ld.u8 	%r16762, [%rd449+4];
	ld.u8 	%r16763, [%rd449+5];
	shl.b32 	%r16764, %r16763, 8;
	or.b32  	%r16765, %r16764, %r16762;
	ld.u8 	%r16766, [%rd449+6];
	shl.b32 	%r16767, %r16766, 16;
	ld.u8 	%r16768, [%rd449+7];
	shl.b32 	%r16769, %r16768, 24;
	or.b32  	%r16770, %r16769, %r16767;
	or.b32  	%r20571, %r16770, %r16765;
	ld.u8 	%r16771, [%rd449+8];
	ld.u8 	%r16772, [%rd449+9];
	shl.b32 	%r16773, %r16772, 8;
	or.b32  	%r16774, %r16773, %r16771;
	ld.u8 	%r16775, [%rd449+10];
	shl.b32 	%r16776, %r16775, 16;
	ld.u8 	%r16777, [%rd449+11];
	shl.b32 	%r16778, %r16777, 24;
	or.b32  	%r16779, %r16778, %r16776;
	or.b32  	%r20570, %r16779, %r16774;
	ld.u8 	%r16780, [%rd449+12];
	ld.u8 	%r16781, [%rd449+13];
	shl.b32 	%r16782, %r16781, 8;
	or.b32  	%r16783, %r16782, %r16780;
	ld.u8 	%r16784, [%rd449+14];
	shl.b32 	%r16785, %r16784, 16;
	ld.u8 	%r16786, [%rd449+15];
	shl.b32 	%r16787, %r16786, 24;
	or.b32  	%r16788, %r16787, %r16785;
	or.b32  	%r20569, %r16788, %r16783;
	ld.u8 	%r16789, [%rd449+16];
	ld.u8 	%r16790, [%rd449+17];
	shl.b32 	%r16791, %r16790, 8;
	or.b32  	%r16792, %r16791, %r16789;
	ld.u8 	%r16793, [%rd449+18];
	shl.b32 	%r16794, %r16793, 16;
	ld.u8 	%r16795, [%rd449+19];
	shl.b32 	%r16796, %r16795, 24;
	or.b32  	%r16797, %r16796, %r16794;
	or.b32  	%r20568, %r16797, %r16792;
	ld.u8 	%r16798, [%rd449+20];
	ld.u8 	%r16799, [%rd449+21];
	shl.b32 	%r16800, %r16799, 8;
	or.b32  	%r16801, %r16800, %r16798;
	ld.u8 	%r16802, [%rd449+22];
	shl.b32 	%r16803, %r16802, 16;
	ld.u8 	%r16804, [%rd449+23];
	shl.b32 	%r16805, %r16804, 24;
	or.b32  	%r16806, %r16805, %r16803;
	or.b32  	%r20567, %r16806, %r16801;
	ld.u8 	%r16807, [%rd449+24];
	ld.u8 	%r16808, [%rd449+25];
	shl.b32 	%r16809, %r16808, 8;
	or.b32  	%r16810, %r16809, %r16807;
	ld.u8 	%r16811, [%rd449+26];
	shl.b32 	%r16812, %r16811, 16;
	ld.u8 	%r16813, [%rd449+27];
	shl.b32 	%r16814, %r16813, 24;
	or.b32  	%r16815, %r16814, %r16812;
	or.b32  	%r20566, %r16815, %r16810;
	ld.u8 	%r16816, [%rd449+28];
	ld.u8 	%r16817, [%rd449+29];
	shl.b32 	%r16818, %r16817, 8;
	or.b32  	%r16819, %r16818, %r16816;
	ld.u8 	%r16820, [%rd449+30];
	shl.b32 	%r16821, %r16820, 16;
	ld.u8 	%r16822, [%rd449+31];
	shl.b32 	%r16823, %r16822, 24;
	or.b32  	%r16824, %r16823, %r16821;
	or.b32  	%r20565, %r16824, %r16819;
	ld.u8 	%r16825, [%rd449+32];
	ld.u8 	%r16826, [%rd449+33];
	shl.b32 	%r16827, %r16826, 8;
	or.b32  	%r16828, %r16827, %r16825;
	ld.u8 	%r16829, [%rd449+34];
	shl.b32 	%r16830, %r16829, 16;
	ld.u8 	%r16831, [%rd449+35];
	shl.b32 	%r16832, %r16831, 24;
	or.b32  	%r16833, %r16832, %r16830;
	or.b32  	%r20564, %r16833, %r16828;
	ld.u8 	%r16834, [%rd449+36];
	ld.u8 	%r16835, [%rd449+37];
	shl.b32 	%r16836, %r16835, 8;
	or.b32  	%r16837, %r16836, %r16834;
	ld.u8 	%r16838, [%rd449+38];
	shl.b32 	%r16839, %r16838, 16;
	ld.u8 	%r16840, [%rd449+39];
	shl.b32 	%r16841, %r16840, 24;
	or.b32  	%r16842, %r16841, %r16839;
	or.b32  	%r20563, %r16842, %r16837;
	ld.u8 	%r16843, [%rd449+40];
	ld.u8 	%r16844, [%rd449+41];
	shl.b32 	%r16845, %r16844, 8;
	or.b32  	%r16846, %r16845, %r16843;
	ld.u8 	%r16847, [%rd449+42];
	shl.b32 	%r16848, %r16847, 16;
	ld.u8 	%r16849, [%rd449+43];
	shl.b32 	%r16850, %r16849, 24;
	or.b32  	%r16851, %r16850, %r16848;
	or.b32  	%r20562, %r16851, %r16846;
	ld.u8 	%r16852, [%rd449+44];
	ld.u8 	%r16853, [%rd449+45];
	shl.b32 	%r16854, %r16853, 8;
	or.b32  	%r16855, %r16854, %r16852;
	ld.u8 	%r16856, [%rd449+46];
	shl.b32 	%r16857, %r16856, 16;
	ld.u8 	%r16858, [%rd449+47];
	shl.b32 	%r16859, %r16858, 24;
	or.b32  	%r16860, %r16859, %r16857;
	or.b32  	%r20561, %r16860, %r16855;
	ld.u8 	%r16861, [%rd449+48];
	ld.u8 	%r16862, [%rd449+49];
	shl.b32 	%r16863, %r16862, 8;
	or.b32  	%r16864, %r16863, %r16861;
	ld.u8 	%r16865, [%rd449+50];
	shl.b32 	%r16866, %r16865, 16;
	ld.u8 	%r16867, [%rd449+51];
	shl.b32 	%r16868, %r16867, 24;
	or.b32  	%r16869, %r16868, %r16866;
	or.b32  	%r20560, %r16869, %r16864;
	ld.u8 	%r16870, [%rd449+52];
	ld.u8 	%r16871, [%rd449+53];
	shl.b32 	%r16872, %r16871, 8;
	or.b32  	%r16873, %r16872, %r16870;
	ld.u8 	%r16874, [%rd449+54];
	shl.b32 	%r16875, %r16874, 16;
	ld.u8 	%r16876, [%rd449+55];
	shl.b32 	%r16877, %r16876, 24;
	or.b32  	%r16878, %r16877, %r16875;
	or.b32  	%r20559, %r16878, %r16873;
	ld.u8 	%r16879, [%rd449+56];
	ld.u8 	%r16880, [%rd449+57];
	shl.b32 	%r16881, %r16880, 8;
	or.b32  	%r16882, %r16881, %r16879;
	ld.u8 	%r16883, [%rd449+58];
	shl.b32 	%r16884, %r16883, 16;
	ld.u8 	%r16885, [%rd449+59];
	shl.b32 	%r16886, %r16885, 24;
	or.b32  	%r16887, %r16886, %r16884;
	or.b32  	%r20558, %r16887, %r16882;
	ld.u8 	%r16888, [%rd449+60];
	ld.u8 	%r16889, [%rd449+61];
	shl.b32 	%r16890, %r16889, 8;
	or.b32  	%r16891, %r16890, %r16888;
	ld.u8 	%r16892, [%rd449+62];
	shl.b32 	%r16893, %r16892, 16;
	ld.u8 	%r16894, [%rd449+63];
	shl.b32 	%r16895, %r16894, 24;
	or.b32  	%r16896, %r16895, %r16893;
	or.b32  	%r20557, %r16896, %r16891;
	ld.u8 	%r16897, [%rd449+64];
	ld.u8 	%r16898, [%rd449+65];
	shl.b32 	%r16899, %r16898, 8;
	or.b32  	%r16900, %r16899, %r16897;
	ld.u8 	%r16901, [%rd449+66];
	shl.b32 	%r16902, %r16901, 16;
	ld.u8 	%r16903, [%rd449+67];
	shl.b32 	%r16904, %r16903, 24;
	or.b32  	%r16905, %r16904, %r16902;
	or.b32  	%r20556, %r16905, %r16900;
	ld.u8 	%r16906, [%rd449+68];
	ld.u8 	%r16907, [%rd449+69];
	shl.b32 	%r16908, %r16907, 8;
	or.b32  	%r16909, %r16908, %r16906;
	ld.u8 	%r16910, [%rd449+70];
	shl.b32 	%r16911, %r16910, 16;
	ld.u8 	%r16912, [%rd449+71];
	shl.b32 	%r16913, %r16912, 24;
	or.b32  	%r16914, %r16913, %r16911;
	or.b32  	%r20555, %r16914, %r16909;
	ld.u8 	%r16915, [%rd449+72];
	ld.u8 	%r16916, [%rd449+73];
	shl.b32 	%r16917, %r16916, 8;
	or.b32  	%r16918, %r16917, %r16915;
	ld.u8 	%r16919, [%rd449+74];
	shl.b32 	%r16920, %r16919, 16;
	ld.u8 	%r16921, [%rd449+75];
	shl.b32 	%r16922, %r16921, 24;
	or.b32  	%r16923, %r16922, %r16920;
	or.b32  	%r20554, %r16923, %r16918;
	ld.u8 	%r16924, [%rd449+76];
	ld.u8 	%r16925, [%rd449+77];
	shl.b32 	%r16926, %r16925, 8;
	or.b32  	%r16927, %r16926, %r16924;
	ld.u8 	%r16928, [%rd449+78];
	shl.b32 	%r16929, %r16928, 16;
	ld.u8 	%r16930, [%rd449+79];
	shl.b32 	%r16931, %r16930, 24;
	or.b32  	%r16932, %r16931, %r16929;
	or.b32  	%r20553, %r16932, %r16927;
	ld.u8 	%r16933, [%rd449+80];
	ld.u8 	%r16934, [%rd449+81];
	shl.b32 	%r16935, %r16934, 8;
	or.b32  	%r16936, %r16935, %r16933;
	ld.u8 	%r16937, [%rd449+82];
	shl.b32 	%r16938, %r16937, 16;
	ld.u8 	%r16939, [%rd449+83];
	shl.b32 	%r16940, %r16939, 24;
	or.b32  	%r16941, %r16940, %r16938;
	or.b32  	%r20552, %r16941, %r16936;
	ld.u8 	%r16942, [%rd449+84];
	ld.u8 	%r16943, [%rd449+85];
	shl.b32 	%r16944, %r16943, 8;
	or.b32  	%r16945, %r16944, %r16942;
	ld.u8 	%r16946, [%rd449+86];
	shl.b32 	%r16947, %r16946, 16;
	ld.u8 	%r16948, [%rd449+87];
	shl.b32 	%r16949, %r16948, 24;
	or.b32  	%r16950, %r16949, %r16947;
	or.b32  	%r20551, %r16950, %r16945;
	ld.u8 	%r16951, [%rd449+88];
	ld.u8 	%r16952, [%rd449+89];
	shl.b32 	%r16953, %r16952, 8;
	or.b32  	%r16954, %r16953, %r16951;
	ld.u8 	%r16955, [%rd449+90];
	shl.b32 	%r16956, %r16955, 16;
	ld.u8 	%r16957, [%rd449+91];
	shl.b32 	%r16958, %r16957, 24;
	or.b32  	%r16959, %r16958, %r16956;
	or.b32  	%r20550, %r16959, %r16954;
	ld.u8 	%r16960, [%rd449+92];
	ld.u8 	%r16961, [%rd449+93];
	shl.b32 	%r16962, %r16961, 8;
	or.b32  	%r16963, %r16962, %r16960;
	ld.u8 	%r16964, [%rd449+94];
	shl.b32 	%r16965, %r16964, 16;
	ld.u8 	%r16966, [%rd449+95];
	shl.b32 	%r16967, %r16966, 24;
	or.b32  	%r16968, %r16967, %r16965;
	or.b32  	%r20549, %r16968, %r16963;
	ld.u8 	%r16969, [%rd449+96];
	ld.u8 	%r16970, [%rd449+97];
	shl.b32 	%r16971, %r16970, 8;
	or.b32  	%r16972, %r16971, %r16969;
	ld.u8 	%r16973, [%rd449+98];
	shl.b32 	%r16974, %r16973, 16;
	ld.u8 	%r16975, [%rd449+99];
	shl.b32 	%r16976, %r16975, 24;
	or.b32  	%r16977, %r16976, %r16974;
	or.b32  	%r20548, %r16977, %r16972;
	ld.u8 	%r16978, [%rd449+100];
	ld.u8 	%r16979, [%rd449+101];
	shl.b32 	%r16980, %r16979, 8;
	or.b32  	%r16981, %r16980, %r16978;
	ld.u8 	%r16982, [%rd449+102];
	shl.b32 	%r16983, %r16982, 16;
	ld.u8 	%r16984, [%rd449+103];
	shl.b32 	%r16985, %r16984, 24;
	or.b32  	%r16986, %r16985, %r16983;
	or.b32  	%r20547, %r16986, %r16981;
	ld.u8 	%r16987, [%rd449+104];
	ld.u8 	%r16988, [%rd449+105];
	shl.b32 	%r16989, %r16988, 8;
	or.b32  	%r16990, %r16989, %r16987;
	ld.u8 	%r16991, [%rd449+106];
	shl.b32 	%r16992, %r16991, 16;
	ld.u8 	%r16993, [%rd449+107];
	shl.b32 	%r16994, %r16993, 24;
	or.b32  	%r16995, %r16994, %r16992;
	or.b32  	%r20546, %r16995, %r16990;
	ld.u8 	%r16996, [%rd449+108];
	ld.u8 	%r16997, [%rd449+109];
	shl.b32 	%r16998, %r16997, 8;
	or.b32  	%r16999, %r16998, %r16996;
	ld.u8 	%r17000, [%rd449+110];
	shl.b32 	%r17001, %r17000, 16;
	ld.u8 	%r17002, [%rd449+111];
	shl.b32 	%r17003, %r17002, 24;
	or.b32  	%r17004, %r17003, %r17001;
	or.b32  	%r20545, %r17004, %r16999;
	ld.u8 	%r17005, [%rd449+112];
	ld.u8 	%r17006, [%rd449+113];
	shl.b32 	%r17007, %r17006, 8;
	or.b32  	%r17008, %r17007, %r17005;
	ld.u8 	%r17009, [%rd449+114];
	shl.b32 	%r17010, %r17009, 16;
	ld.u8 	%r17011, [%rd449+115];
	shl.b32 	%r17012, %r17011, 24;
	or.b32  	%r17013, %r17012, %r17010;
	or.b32  	%r20544, %r17013, %r17008;
	ld.u8 	%r17014, [%rd449+116];
	ld.u8 	%r17015, [%rd449+117];
	shl.b32 	%r17016, %r17015, 8;
	or.b32  	%r17017, %r17016, %r17014;
	ld.u8 	%r17018, [%rd449+118];
	shl.b32 	%r17019, %r17018, 16;
	ld.u8 	%r17020, [%rd449+119];
	shl.b32 	%r17021, %r17020, 24;
	or.b32  	%r17022, %r17021, %r17019;
	or.b32  	%r20543, %r17022, %r17017;
	ld.u8 	%r17023, [%rd449+120];
	ld.u8 	%r17024, [%rd449+121];
	shl.b32 	%r17025, %r17024, 8;
	or.b32  	%r17026, %r17025, %r17023;
	ld.u8 	%r17027, [%rd449+122];
	shl.b32 	%r17028, %r17027, 16;
	ld.u8 	%r17029, [%rd449+123];
	shl.b32 	%r17030, %r17029, 24;
	or.b32  	%r17031, %r17030, %r17028;
	or.b32  	%r20542, %r17031, %r17026;
	ld.u8 	%r17032, [%rd449+124];
	ld.u8 	%r17033, [%rd449+125];
	shl.b32 	%r17034, %r17033, 8;
	or.b32  	%r17035, %r17034, %r17032;
	ld.u8 	%r17036, [%rd449+126];
	shl.b32 	%r17037, %r17036, 16;
	ld.u8 	%r17038, [%rd449+127];
	shl.b32 	%r17039, %r17038, 24;
	or.b32  	%r17040, %r17039, %r17037;
	or.b32  	%r20541, %r17040, %r17035;
	shl.b32 	%r17041, %r20604, 31;
	shl.b32 	%r17042, %r20603, 30;
	add.s32 	%r17043, %r17042, %r17041;
	shl.b32 	%r17044, %r20602, 29;
	add.s32 	%r17045, %r17044, %r17043;
	shl.b32 	%r17046, %r20601, 28;
	add.s32 	%r17047, %r17046, %r17045;
	shl.b32 	%r17048, %r20600, 27;
	add.s32 	%r17049, %r17048, %r17047;
	shl.b32 	%r17050, %r20599, 26;
	add.s32 	%r17051, %r17050, %r17049;
	shl.b32 	%r17052, %r20598, 25;
	add.s32 	%r17053, %r17052, %r17051;
	shl.b32 	%r17054, %r20597, 24;
	add.s32 	%r17055, %r17054, %r17053;
	shl.b32 	%r17056, %r20596, 23;
	add.s32 	%r17057, %r17056, %r17055;
	shl.b32 	%r17058, %r20595, 22;
	add.s32 	%r17059, %r17058, %r17057;
	shl.b32 	%r17060, %r20594, 21;
	add.s32 	%r17061, %r17060, %r17059;
	shl.b32 	%r17062, %r20593, 20;
	add.s32 	%r17063, %r17062, %r17061;
	shl.b32 	%r17064, %r20592, 19;
	add.s32 	%r17065, %r17064, %r17063;
	shl.b32 	%r17066, %r20591, 18;
	add.s32 	%r17067, %r17066, %r17065;
	shl.b32 	%r17068, %r20590, 17;
	add.s32 	%r17069, %r17068, %r17067;
	shl.b32 	%r17070, %r20589, 16;
	add.s32 	%r17071, %r17070, %r17069;
	shl.b32 	%r17072, %r20588, 15;
	add.s32 	%r17073, %r17072, %r17071;
	shl.b32 	%r17074, %r20587, 14;
	add.s32 	%r17075, %r17074, %r17073;
	shl.b32 	%r17076, %r20586, 13;
	add.s32 	%r17077, %r17076, %r17075;
	shl.b32 	%r17078, %r20585, 12;
	add.s32 	%r17079, %r17078, %r17077;
	shl.b32 	%r17080, %r20584, 11;
	add.s32 	%r17081, %r17080, %r17079;
	shl.b32 	%r17082, %r20583, 10;
	add.s32 	%r17083, %r17082, %r17081;
	shl.b32 	%r17084, %r20582, 9;
	add.s32 	%r17085, %r17084, %r17083;
	shl.b32 	%r17086, %r20581, 8;
	add.s32 	%r17087, %r17086, %r17085;
	shl.b32 	%r17088, %r20580, 7;
	add.s32 	%r17089, %r17088, %r17087;
	shl.b32 	%r17090, %r20579, 6;
	add.s32 	%r17091, %r17090, %r17089;
	shl.b32 	%r17092, %r20578, 5;
	add.s32 	%r17093, %r17092, %r17091;
	shl.b32 	%r17094, %r20577, 4;
	add.s32 	%r17095, %r17094, %r17093;
	shl.b32 	%r17096, %r20576, 3;
	add.s32 	%r17097, %r17096, %r17095;
	shl.b32 	%r17098, %r20575, 2;
	add.s32 	%r17099, %r17098, %r17097;
	shl.b32 	%r17100, %r20574, 1;
	add.s32 	%r17101, %r17100, %r17099;
	add.s32 	%r17102, %r20573, %r17101;
	shl.b32 	%r17103, %r20933, 31;
	shl.b32 	%r17104, %r20932, 30;
	add.s32 	%r17105, %r17104, %r17103;
	shl.b32 	%r17106, %r20931, 29;
	add.s32 	%r17107, %r17106, %r17105;
	shl.b32 	%r17108, %r20930, 28;
	add.s32 	%r17109, %r17108, %r17107;
	shl.b32 	%r17110, %r20929, 27;
	add.s32 	%r17111, %r17110, %r17109;
	shl.b32 	%r17112, %r20928, 26;
	add.s32 	%r17113, %r17112, %r17111;
	shl.b32 	%r17114, %r20927, 25;
	add.s32 	%r17115, %r17114, %r17113;
	shl.b32 	%r17116, %r20926, 24;
	add.s32 	%r17117, %r17116, %r17115;
	shl.b32 	%r17118, %r20925, 23;
	add.s32 	%r17119, %r17118, %r17117;
	shl.b32 	%r17120, %r20924, 22;
	add.s32 	%r17121, %r17120, %r17119;
	shl.b32 	%r17122, %r20923, 21;
	add.s32 	%r17123, %r17122, %r17121;
	shl.b32 	%r17124, %r20922, 20;
	add.s32 	%r17125, %r17124, %r17123;
	shl.b32 	%r17126, %r20921, 19;
	add.s32 	%r17127, %r17126, %r17125;
	shl.b32 	%r17128, %r20920, 18;
	add.s32 	%r17129, %r17128, %r17127;
	shl.b32 	%r17130, %r20919, 17;
	add.s32 	%r17131, %r17130, %r17129;
	shl.b32 	%r17132, %r20918, 16;
	add.s32 	%r17133, %r17132, %r17131;
	shl.b32 	%r17134, %r20917, 15;
	add.s32 	%r17135, %r17134, %r17133;
	shl.b32 	%r17136, %r20916, 14;
	add.s32 	%r17137, %r17136, %r17135;
	shl.b32 	%r17138, %r20915, 13;
	add.s32 	%r17139, %r17138, %r17137;
	shl.b32 	%r17140, %r20914, 12;
	add.s32 	%r17141, %r17140, %r17139;
	shl.b32 	%r17142, %r20913, 11;
	add.s32 	%r17143, %r17142, %r17141;
	shl.b32 	%r17144, %r20912, 10;
	add.s32 	%r17145, %r17144, %r17143;
	shl.b32 	%r17146, %r20911, 9;
	add.s32 	%r17147, %r17146, %r17145;
	shl.b32 	%r17148, %r20910, 8;
	add.s32 	%r17149, %r17148, %r17147;
	shl.b32 	%r17150, %r20909, 7;
	add.s32 	%r17151, %r17150, %r17149;
	shl.b32 	%r17152, %r20908, 6;
	add.s32 	%r17153, %r17152, %r17151;
	shl.b32 	%r17154, %r20907, 5;
	add.s32 	%r17155, %r17154, %r17153;
	shl.b32 	%r17156, %r20906, 4;
	add.s32 	%r17157, %r17156, %r17155;
	shl.b32 	%r17158, %r20905, 3;
	add.s32 	%r17159, %r17158, %r17157;
	shl.b32 	%r17160, %r20904, 2;
	add.s32 	%r17161, %r17160, %r17159;
	shl.b32 	%r17162, %r20903, 1;
	add.s32 	%r17163, %r17162, %r17161;
	add.s32 	%r17164, %r20902, %r17163;
	add.s32 	%r21213, %r17164, %r17102;
	bar.sync 	0;
	mov.b64 	%rd573, 0;
	{ // callseq 121, 0
	.param .b64 param0;
	st.param.b64 	[param0], 128;
	.param .b64 retval0;
	call.uni (retval0), 
	malloc, 
	(
	param0
	);
	ld.param.b64 	%rd461, [retval0];
	} // callseq 121
$L__BB1_341:
	shl.b64 	%rd462, %rd573, 2;
	add.s64 	%rd463, %rd461, %rd462;
	mov.b32 	%r17165, 0;
	st.u32 	[%rd463], %r17165;
	add.s64 	%rd131, %rd573, 1;
	setp.lt.u64 	%p247, %rd573, 31;
	mov.u64 	%rd573, %rd131;
	@%p247 bra 	$L__BB1_341;
	setp.eq.s32 	%p248, %r21213, 0;
	@%p248 bra 	$L__BB1_354;
	clz.b32 	%r17167, %r21213;
	sub.s32 	%r2251, 32, %r17167;
	xor.b32  	%r17168, %r17167, 31;
	setp.lt.u32 	%p249, %r17168, 7;
	mov.b32 	%r21212, 31;
	@%p249 bra 	$L__BB1_346;
	mov.b32 	%r21211, 0;
	mov.b32 	%r21212, 31;
$L__BB1_345:
	.pragma "nounroll";
	and.b32  	%r17171, %r21213, 1;
	mul.wide.s32 	%rd464, %r21212, 4;
	add.s64 	%rd465, %rd461, %rd464;
	st.u32 	[%rd465], %r17171;
	shr.u32 	%r17172, %r21213, 1;
	and.b32  	%r17173, %r17172, 1;
	st.u32 	[%rd465+-4], %r17173;
	shr.u32 	%r17174, %r21213, 2;
	and.b32  	%r17175, %r17174, 1;
	st.u32 	[%rd465+-8], %r17175;
	shr.u32 	%r17176, %r21213, 3;
	and.b32  	%r17177, %r17176, 1;
	st.u32 	[%rd465+-12], %r17177;
	shr.u32 	%r17178, %r21213, 4;
	and.b32  	%r17179, %r17178, 1;
	st.u32 	[%rd465+-16], %r17179;
	shr.u32 	%r17180, %r21213, 5;
	and.b32  	%r17181, %r17180, 1;
	st.u32 	[%rd465+-20], %r17181;
	shr.u32 	%r17182, %r21213, 6;
	and.b32  	%r17183, %r17182, 1;
	st.u32 	[%rd465+-24], %r17183;
	shr.u32 	%r17184, %r21213, 7;
	and.b32  	%r17185, %r17184, 1;
	st.u32 	[%rd465+-28], %r17185;
	shr.u32 	%r21213, %r21213, 8;
	add.s32 	%r21212, %r21212, -8;
	add.s32 	%r21211, %r21211, 8;
	and.b32  	%r17186, %r2251, 56;
	setp.ne.s32 	%p250, %r21211, %r17186;
	@%p250 bra 	$L__BB1_345;
$L__BB1_346:
	and.b32  	%r17187, %r2251, 7;
	setp.eq.s32 	%p251, %r17187, 0;
	@%p251 bra 	$L__BB1_354;
	and.b32  	%r17188, %r2251, 7;
	setp.lt.u32 	%p252, %r17188, 4;
	@%p252 bra 	$L__BB1_349;
	and.b32  	%r17189, %r21213, 1;
	mul.wide.s32 	%rd466, %r21212, 4;
	add.s64 	%rd467, %rd461, %rd466;
	st.u32 	[%rd467], %r17189;
	shr.u32 	%r17190, %r21213, 1;
	and.b32  	%r17191, %r17190, 1;
	st.u32 	[%rd467+-4], %r17191;
	shr.u32 	%r17192, %r21213, 2;
	and.b32  	%r17193, %r17192, 1;
	st.u32 	[%rd467+-8], %r17193;
	shr.u32 	%r17194, %r21213, 3;
	and.b32  	%r17195, %r17194, 1;
	st.u32 	[%rd467+-12], %r17195;
	shr.u32 	%r21213, %r21213, 4;
	add.s32 	%r21212, %r21212, -4;
$L__BB1_349:
	and.b32  	%r17196, %r2251, 3;
	setp.eq.s32 	%p253, %r17196, 0;
	@%p253 bra 	$L__BB1_354;
	and.b32  	%r17197, %r2251, 3;
	setp.eq.s32 	%p254, %r17197, 1;
	@%p254 bra 	$L__BB1_352;
	and.b32  	%r17198, %r21213, 1;
	mul.wide.s32 	%rd468, %r21212, 4;
	add.s64 	%rd469, %rd461, %rd468;
	st.u32 	[%rd469], %r17198;
	shr.u32 	%r17199, %r21213, 1;
	and.b32  	%r17200, %r17199, 1;
	st.u32 	[%rd469+-4], %r17200;
	shr.u32 	%r21213, %r21213, 2;
	add.s32 	%r21212, %r21212, -2;
$L__BB1_352:
	and.b32  	%r17201, %r2251, 1;
	setp.eq.b32 	%p255, %r17201, 1;
	not.pred 	%p256, %p255;
	@%p256 bra 	$L__BB1_354;
	and.b32  	%r17202, %r21213, 1;
	mul.wide.s32 	%rd470, %r21212, 4;
	add.s64 	%rd471, %rd461, %rd470;
	st.u32 	[%rd471], %r17202;
$L__BB1_354:
	ld.u8 	%r17203, [%rd461];
	ld.u8 	%r17204, [%rd461+1];
	shl.b32 	%r17205, %r17204, 8;
	or.b32  	%r17206, %r17205, %r17203;
	ld.u8 	%r17207, [%rd461+2];
	shl.b32 	%r17208, %r17207, 16;
	ld.u8 	%r17209, [%rd461+3];
	shl.b32 	%r17210, %r17209, 24;
	or.b32  	%r17211, %r17210, %r17208;
	or.b32  	%r20604, %r17211, %r17206;
	ld.u8 	%r17212, [%rd461+4];
	ld.u8 	%r17213, [%rd461+5];
	shl.b32 	%r17214, %r17213, 8;
	or.b32  	%r17215, %r17214, %r17212;
	ld.u8 	%r17216, [%rd461+6];
	shl.b32 	%r17217, %r17216, 16;
	ld.u8 	%r17218, [%rd461+7];
	shl.b32 	%r17219, %r17218, 24;
	or.b32  	%r17220, %r17219, %r17217;
	or.b32  	%r20603, %r17220, %r17215;
	ld.u8 	%r17221, [%rd461+8];
	ld.u8 	%r17222, [%rd461+9];
	shl.b32 	%r17223, %r17222, 8;
	or.b32  	%r17224, %r17223, %r17221;
	ld.u8 	%r17225, [%rd461+10];
	shl.b32 	%r17226, %r17225, 16;
	ld.u8 	%r17227, [%rd461+11];
	shl.b32 	%r17228, %r17227, 24;
	or.b32  	%r17229, %r17228, %r17226;
	or.b32  	%r20602, %r17229, %r17224;
	ld.u8 	%r17230, [%rd461+12];
	ld.u8 	%r17231, [%rd461+13];
	shl.b32 	%r17232, %r17231, 8;
	or.b32  	%r17233, %r17232, %r17230;
	ld.u8 	%r17234, [%rd461+14];
	shl.b32 	%r17235, %r17234, 16;
	ld.u8 	%r17236, [%rd461+15];
	shl.b32 	%r17237, %r17236, 24;
	or.b32  	%r17238, %r17237, %r17235;
	or.b32  	%r20601, %r17238, %r17233;
	ld.u8 	%r17239, [%rd461+16];
	ld.u8 	%r17240, [%rd461+17];
	shl.b32 	%r17241, %r17240, 8;
	or.b32  	%r17242, %r17241, %r17239;
	ld.u8 	%r17243, [%rd461+18];
	shl.b32 	%r17244, %r17243, 16;
	ld.u8 	%r17245, [%rd461+19];
	shl.b32 	%r17246, %r17245, 24;
	or.b32  	%r17247, %r17246, %r17244;
	or.b32  	%r20600, %r17247, %r17242;
	ld.u8 	%r17248, [%rd461+20];
	ld.u8 	%r17249, [%rd461+21];
	shl.b32 	%r17250, %r17249, 8;
	or.b32  	%r17251, %r17250, %r17248;
	ld.u8 	%r17252, [%rd461+22];
	shl.b32 	%r17253, %r17252, 16;
	ld.u8 	%r17254, [%rd461+23];
	shl.b32 	%r17255, %r17254, 24;
	or.b32  	%r17256, %r17255, %r17253;
	or.b32  	%r20599, %r17256, %r17251;
	ld.u8 	%r17257, [%rd461+24];
	ld.u8 	%r17258, [%rd461+25];
	shl.b32 	%r17259, %r17258, 8;
	or.b32  	%r17260, %r17259, %r17257;
	ld.u8 	%r17261, [%rd461+26];
	shl.b32 	%r17262, %r17261, 16;
	ld.u8 	%r17263, [%rd461+27];
	shl.b32 	%r17264, %r17263, 24;
	or.b32  	%r17265, %r17264, %r17262;
	or.b32  	%r20598, %r17265, %r17260;
	ld.u8 	%r17266, [%rd461+28];
	ld.u8 	%r17267, [%rd461+29];
	shl.b32 	%r17268, %r17267, 8;
	or.b32  	%r17269, %r17268, %r17266;
	ld.u8 	%r17270, [%rd461+30];
	shl.b32 	%r17271, %r17270, 16;
	ld.u8 	%r17272, [%rd461+31];
	shl.b32 	%r17273, %r17272, 24;
	or.b32  	%r17274, %r17273, %r17271;
	or.b32  	%r20597, %r17274, %r17269;
	ld.u8 	%r17275, [%rd461+32];
	ld.u8 	%r17276, [%rd461+33];
	shl.b32 	%r17277, %r17276, 8;
	or.b32  	%r17278, %r17277, %r17275;
	ld.u8 	%r17279, [%rd461+34];
	shl.b32 	%r17280, %r17279, 16;
	ld.u8 	%r17281, [%rd461+35];
	shl.b32 	%r17282, %r17281, 24;
	or.b32  	%r17283, %r17282, %r17280;
	or.b32  	%r20596, %r17283, %r17278;
	ld.u8 	%r17284, [%rd461+36];
	ld.u8 	%r17285, [%rd461+37];
	shl.b32 	%r17286, %r17285, 8;
	or.b32  	%r17287, %r17286, %r17284;
	ld.u8 	%r17288, [%rd461+38];
	shl.b32 	%r17289, %r17288, 16;
	ld.u8 	%r17290, [%rd461+39];
	shl.b32 	%r17291, %r17290, 24;
	or.b32  	%r17292, %r17291, %r17289;
	or.b32  	%r20595, %r17292, %r17287;
	ld.u8 	%r17293, [%rd461+40];
	ld.u8 	%r17294, [%rd461+41];
	shl.b32 	%r17295, %r17294, 8;
	or.b32  	%r17296, %r17295, %r17293;
	ld.u8 	%r17297, [%rd461+42];
	shl.b32 	%r17298, %r17297, 16;
	ld.u8 	%r17299, [%rd461+43];
	shl.b32 	%r17300, %r17299, 24;
	or.b32  	%r17301, %r17300, %r17298;
	or.b32  	%r20594, %r17301, %r17296;
	ld.u8 	%r17302, [%rd461+44];
	ld.u8 	%r17303, [%rd461+45];
	shl.b32 	%r17304, %r17303, 8;
	or.b32  	%r17305, %r17304, %r17302;
	ld.u8 	%r17306, [%rd461+46];
	shl.b32 	%r17307, %r17306, 16;
	ld.u8 	%r17308, [%rd461+47];
	shl.b32 	%r17309, %r17308, 24;
	or.b32  	%r17310, %r17309, %r17307;
	or.b32  	%r20593, %r17310, %r17305;
	ld.u8 	%r17311, [%rd461+48];
	ld.u8 	%r17312, [%rd461+49];
	shl.b32 	%r17313, %r17312, 8;
	or.b32  	%r17314, %r17313, %r17311;
	ld.u8 	%r17315, [%rd461+50];
	shl.b32 	%r17316, %r17315, 16;
	ld.u8 	%r17317, [%rd461+51];
	shl.b32 	%r17318, %r17317, 24;
	or.b32  	%r17319, %r17318, %r17316;
	or.b32  	%r20592, %r17319, %r17314;
	ld.u8 	%r17320, [%rd461+52];
	ld.u8 	%r17321, [%rd461+53];
	shl.b32 	%r17322, %r17321, 8;
	or.b32  	%r17323, %r17322, %r17320;
	ld.u8 	%r17324, [%rd461+54];
	shl.b32 	%r17325, %r17324, 16;
	ld.u8 	%r17326, [%rd461+55];
	shl.b32 	%r17327, %r17326, 24;
	or.b32  	%r17328, %r17327, %r17325;
	or.b32  	%r20591, %r17328, %r17323;
	ld.u8 	%r17329, [%rd461+56];
	ld.u8 	%r17330, [%rd461+57];
	shl.b32 	%r17331, %r17330, 8;
	or.b32  	%r17332, %r17331, %r17329;
	ld.u8 	%r17333, [%rd461+58];
	shl.b32 	%r17334, %r17333, 16;
	ld.u8 	%r17335, [%rd461+59];
	shl.b32 	%r17336, %r17335, 24;
	or.b32  	%r17337, %r17336, %r17334;
	or.b32  	%r20590, %r17337, %r17332;
	ld.u8 	%r17338, [%rd461+60];
	ld.u8 	%r17339, [%rd461+61];
	shl.b32 	%r17340, %r17339, 8;
	or.b32  	%r17341, %r17340, %r17338;
	ld.u8 	%r17342, [%rd461+62];
	shl.b32 	%r17343, %r17342, 16;
	ld.u8 	%r17344, [%rd461+63];
	shl.b32 	%r17345, %r17344, 24;
	or.b32  	%r17346, %r17345, %r17343;
	or.b32  	%r20589, %r17346, %r17341;
	ld.u8 	%r17347, [%rd461+64];
	ld.u8 	%r17348, [%rd461+65];
	shl.b32 	%r17349, %r17348, 8;
	or.b32  	%r17350, %r17349, %r17347;
	ld.u8 	%r17351, [%rd461+66];
	shl.b32 	%r17352, %r17351, 16;
	ld.u8 	%r17353, [%rd461+67];
	shl.b32 	%r17354, %r17353, 24;
	or.b32  	%r17355, %r17354, %r17352;
	or.b32  	%r20588, %r17355, %r17350;
	ld.u8 	%r17356, [%rd461+68];
	ld.u8 	%r17357, [%rd461+69];
	shl.b32 	%r17358, %r17357, 8;
	or.b32  	%r17359, %r17358, %r17356;
	ld.u8 	%r17360, [%rd461+70];
	shl.b32 	%r17361, %r17360, 16;
	ld.u8 	%r17362, [%rd461+71];
	shl.b32 	%r17363, %r17362, 24;
	or.b32  	%r17364, %r17363, %r17361;
	or.b32  	%r20587, %r17364, %r17359;
	ld.u8 	%r17365, [%rd461+72];
	ld.u8 	%r17366, [%rd461+73];
	shl.b32 	%r17367, %r17366, 8;
	or.b32  	%r17368, %r17367, %r17365;
	ld.u8 	%r17369, [%rd461+74];
	shl.b32 	%r17370, %r17369, 16;
	ld.u8 	%r17371, [%rd461+75];
	shl.b32 	%r17372, %r17371, 24;
	or.b32  	%r17373, %r17372, %r17370;
	or.b32  	%r20586, %r17373, %r17368;
	ld.u8 	%r17374, [%rd461+76];
	ld.u8 	%r17375, [%rd461+77];
	shl.b32 	%r17376, %r17375, 8;
	or.b32  	%r17377, %r17376, %r17374;
	ld.u8 	%r17378, [%rd461+78];
	shl.b32 	%r17379, %r17378, 16;
	ld.u8 	%r17380, [%rd461+79];
	shl.b32 	%r17381, %r17380, 24;
	or.b32  	%r17382, %r17381, %r17379;
	or.b32  	%r20585, %r17382, %r17377;
	ld.u8 	%r17383, [%rd461+80];
	ld.u8 	%r17384, [%rd461+81];
	shl.b32 	%r17385, %r17384, 8;
	or.b32  	%r17386, %r17385, %r17383;
	ld.u8 	%r17387, [%rd461+82];
	shl.b32 	%r17388, %r17387, 16;
	ld.u8 	%r17389, [%rd461+83];
	shl.b32 	%r17390, %r17389, 24;
	or.b32  	%r17391, %r17390, %r17388;
	or.b32  	%r20584, %r17391, %r17386;
	ld.u8 	%r17392, [%rd461+84];
	ld.u8 	%r17393, [%rd461+85];
	shl.b32 	%r17394, %r17393, 8;
	or.b32  	%r17395, %r17394, %r17392;
	ld.u8 	%r17396, [%rd461+86];
	shl.b32 	%r17397, %r17396, 16;
	ld.u8 	%r17398, [%rd461+87];
	shl.b32 	%r17399, %r17398, 24;
	or.b32  	%r17400, %r17399, %r17397;
	or.b32  	%r20583, %r17400, %r17395;
	ld.u8 	%r17401, [%rd461+88];
	ld.u8 	%r17402, [%rd461+89];
	shl.b32 	%r17403, %r17402, 8;
	or.b32  	%r17404, %r17403, %r17401;
	ld.u8 	%r17405, [%rd461+90];
	shl.b32 	%r17406, %r17405, 16;
	ld.u8 	%r17407, [%rd461+91];
	shl.b32 	%r17408, %r17407, 24;
	or.b32  	%r17409, %r17408, %r17406;
	or.b32  	%r20582, %r17409, %r17404;
	ld.u8 	%r17410, [%rd461+92];
	ld.u8 	%r17411, [%rd461+93];
	shl.b32 	%r17412, %r17411, 8;
	or.b32  	%r17413, %r17412, %r17410;
	ld.u8 	%r17414, [%rd461+94];
	shl.b32 	%r17415, %r17414, 16;
	ld.u8 	%r17416, [%rd461+95];
	shl.b32 	%r17417, %r17416, 24;
	or.b32  	%r17418, %r17417, %r17415;
	or.b32  	%r20581, %r17418, %r17413;
	ld.u8 	%r17419, [%rd461+96];
	ld.u8 	%r17420, [%rd461+97];
	shl.b32 	%r17421, %r17420, 8;
	or.b32  	%r17422, %r17421, %r17419;
	ld.u8 	%r17423, [%rd461+98];
	shl.b32 	%r17424, %r17423, 16;
	ld.u8 	%r17425, [%rd461+99];
	shl.b32 	%r17426, %r17425, 24;
	or.b32  	%r17427, %r17426, %r17424;
	or.b32  	%r20580, %r17427, %r17422;
	ld.u8 	%r17428, [%rd461+100];
	ld.u8 	%r17429, [%rd461+101];
	shl.b32 	%r17430, %r17429, 8;
	or.b32  	%r17431, %r17430, %r17428;
	ld.u8 	%r17432, [%rd461+102];
	shl.b32 	%r17433, %r17432, 16;
	ld.u8 	%r17434, [%rd461+103];
	shl.b32 	%r17435, %r17434, 24;
	or.b32  	%r17436, %r17435, %r17433;
	or.b32  	%r20579, %r17436, %r17431;
	ld.u8 	%r17437, [%rd461+104];
	ld.u8 	%r17438, [%rd461+105];
	shl.b32 	%r17439, %r17438, 8;
	or.b32  	%r17440, %r17439, %r17437;
	ld.u8 	%r17441, [%rd461+106];
	shl.b32 	%r17442, %r17441, 16;
	ld.u8 	%r17443, [%rd461+107];
	shl.b32 	%r17444, %r17443, 24;
	or.b32  	%r17445, %r17444, %r17442;
	or.b32  	%r20578, %r17445, %r17440;
	ld.u8 	%r17446, [%rd461+108];
	ld.u8 	%r17447, [%rd461+109];
	shl.b32 	%r17448, %r17447, 8;
	or.b32  	%r17449, %r17448, %r17446;
	ld.u8 	%r17450, [%rd461+110];
	shl.b32 	%r17451, %r17450, 16;
	ld.u8 	%r17452, [%rd461+111];
	shl.b32 	%r17453, %r17452, 24;
	or.b32  	%r17454, %r17453, %r17451;
	or.b32  	%r20577, %r17454, %r17449;
	ld.u8 	%r17455, [%rd461+112];
	ld.u8 	%r17456, [%rd461+113];
	shl.b32 	%r17457, %r17456, 8;
	or.b32  	%r17458, %r17457, %r17455;
	ld.u8 	%r17459, [%rd461+114];
	shl.b32 	%r17460, %r17459, 16;
	ld.u8 	%r17461, [%rd461+115];
	shl.b32 	%r17462, %r17461, 24;
	or.b32  	%r17463, %r17462, %r17460;
	or.b32  	%r20576, %r17463, %r17458;
	ld.u8 	%r17464, [%rd461+116];
	ld.u8 	%r17465, [%rd461+117];
	shl.b32 	%r17466, %r17465, 8;
	or.b32  	%r17467, %r17466, %r17464;
	ld.u8 	%r17468, [%rd461+118];
	shl.b32 	%r17469, %r17468, 16;
	ld.u8 	%r17470, [%rd461+119];
	shl.b32 	%r17471, %r17470, 24;
	or.b32  	%r17472, %r17471, %r17469;
	or.b32  	%r20575, %r17472, %r17467;
	ld.u8 	%r17473, [%rd461+120];
	ld.u8 	%r17474, [%rd461+121];
	shl.b32 	%r17475, %r17474, 8;
	or.b32  	%r17476, %r17475, %r17473;
	ld.u8 	%r17477, [%rd461+122];
	shl.b32 	%r17478, %r17477, 16;
	ld.u8 	%r17479, [%rd461+123];
	shl.b32 	%r17480, %r17479, 24;
	or.b32  	%r17481, %r17480, %r17478;
	or.b32  	%r20574, %r17481, %r17476;
	ld.u8 	%r17482, [%rd461+124];
	ld.u8 	%r17483, [%rd461+125];
	shl.b32 	%r17484, %r17483, 8;
	or.b32  	%r17485, %r17484, %r17482;
	ld.u8 	%r17486, [%rd461+126];
	shl.b32 	%r17487, %r17486, 16;
	ld.u8 	%r17488, [%rd461+127];
	shl.b32 	%r17489, %r17488, 24;
	or.b32  	%r17490, %r17489, %r17487;
	or.b32  	%r20573, %r17490, %r17485;
	shl.b32 	%r17491, %r20636, 31;
	shl.b32 	%r17492, %r20635, 30;
	add.s32 	%r17493, %r17492, %r17491;
	shl.b32 	%r17494, %r20634, 29;
	add.s32 	%r17495, %r17494, %r17493;
	shl.b32 	%r17496, %r20633, 28;
	add.s32 	%r17497, %r17496, %r17495;
	shl.b32 	%r17498, %r20632, 27;
	add.s32 	%r17499, %r17498, %r17497;
	shl.b32 	%r17500, %r20631, 26;
	add.s32 	%r17501, %r17500, %r17499;
	shl.b32 	%r17502, %r20630, 25;
	add.s32 	%r17503, %r17502, %r17501;
	shl.b32 	%r17504, %r20629, 24;
	add.s32 	%r17505, %r17504, %r17503;
	shl.b32 	%r17506, %r20628, 23;
	add.s32 	%r17507, %r17506, %r17505;
	shl.b32 	%r17508, %r20627, 22;
	add.s32 	%r17509, %r17508, %r17507;
	shl.b32 	%r17510, %r20626, 21;
	add.s32 	%r17511, %r17510, %r17509;
	shl.b32 	%r17512, %r20625, 20;
	add.s32 	%r17513, %r17512, %r17511;
	shl.b32 	%r17514, %r20624, 19;
	add.s32 	%r17515, %r17514, %r17513;
	shl.b32 	%r17516, %r20623, 18;
	add.s32 	%r17517, %r17516, %r17515;
	shl.b32 	%r17518, %r20622, 17;
	add.s32 	%r17519, %r17518, %r17517;
	shl.b32 	%r17520, %r20621, 16;
	add.s32 	%r17521, %r17520, %r17519;
	shl.b32 	%r17522, %r20620, 15;
	add.s32 	%r17523, %r17522, %r17521;
	shl.b32 	%r17524, %r20619, 14;
	add.s32 	%r17525, %r17524, %r17523;
	shl.b32 	%r17526, %r20618, 13;
	add.s32 	%r17527, %r17526, %r17525;
	shl.b32 	%r17528, %r20617, 12;
	add.s32 	%r17529, %r17528, %r17527;
	shl.b32 	%r17530, %r20616, 11;
	add.s32 	%r17531, %r17530, %r17529;
	shl.b32 	%r17532, %r20615, 10;
	add.s32 	%r17533, %r17532, %r17531;
	shl.b32 	%r17534, %r20614, 9;
	add.s32 	%r17535, %r17534, %r17533;
	shl.b32 	%r17536, %r20613, 8;
	add.s32 	%r17537, %r17536, %r17535;
	shl.b32 	%r17538, %r20612, 7;
	add.s32 	%r17539, %r17538, %r17537;
	shl.b32 	%r17540, %r20611, 6;
	add.s32 	%r17541, %r17540, %r17539;
	shl.b32 	%r17542, %r20610, 5;
	add.s32 	%r17543, %r17542, %r17541;
	shl.b32 	%r17544, %r20609, 4;
	add.s32 	%r17545, %r17544, %r17543;
	shl.b32 	%r17546, %r20608, 3;
	add.s32 	%r17547, %r17546, %r17545;
	shl.b32 	%r17548, %r20607, 2;
	add.s32 	%r17549, %r17548, %r17547;
	shl.b32 	%r17550, %r20606, 1;
	add.s32 	%r17551, %r17550, %r17549;
	add.s32 	%r17552, %r20605, %r17551;
	shl.b32 	%r17553, %r20965, 31;
	shl.b32 	%r17554, %r20964, 30;
	add.s32 	%r17555, %r17554, %r17553;
	shl.b32 	%r17556, %r20963, 29;
	add.s32 	%r17557, %r17556, %r17555;
	shl.b32 	%r17558, %r20962, 28;
	add.s32 	%r17559, %r17558, %r17557;
	shl.b32 	%r17560, %r20961, 27;
	add.s32 	%r17561, %r17560, %r17559;
	shl.b32 	%r17562, %r20960, 26;
	add.s32 	%r17563, %r17562, %r17561;
	shl.b32 	%r17564, %r20959, 25;
	add.s32 	%r17565, %r17564, %r17563;
	shl.b32 	%r17566, %r20958, 24;
	add.s32 	%r17567, %r17566, %r17565;
	shl.b32 	%r17568, %r20957, 23;
	add.s32 	%r17569, %r17568, %r17567;
	shl.b32 	%r17570, %r20956, 22;
	add.s32 	%r17571, %r17570, %r17569;
	shl.b32 	%r17572, %r20955, 21;
	add.s32 	%r17573, %r17572, %r17571;
	shl.b32 	%r17574, %r20954, 20;
	add.s32 	%r17575, %r17574, %r17573;
	shl.b32 	%r17576, %r20953, 19;
	add.s32 	%r17577, %r17576, %r17575;
	shl.b32 	%r17578, %r20952, 18;
	add.s32 	%r17579, %r17578, %r17577;
	shl.b32 	%r17580, %r20951, 17;
	add.s32 	%r17581, %r17580, %r17579;
	shl.b32 	%r17582, %r20950, 16;
	add.s32 	%r17583, %r17582, %r17581;
	shl.b32 	%r17584, %r20949, 15;
	add.s32 	%r17585, %r17584, %r17583;
	shl.b32 	%r17586, %r20948, 14;
	add.s32 	%r17587, %r17586, %r17585;
	shl.b32 	%r17588, %r20947, 13;
	add.s32 	%r17589, %r17588, %r17587;
	shl.b32 	%r17590, %r20946, 12;
	add.s32 	%r17591, %r17590, %r17589;
	shl.b32 	%r17592, %r20945, 11;
	add.s32 	%r17593, %r17592, %r17591;
	shl.b32 	%r17594, %r20944, 10;
	add.s32 	%r17595, %r17594, %r17593;
	shl.b32 	%r17596, %r20943, 9;
	add.s32 	%r17597, %r17596, %r17595;
	shl.b32 	%r17598, %r20942, 8;
	add.s32 	%r17599, %r17598, %r17597;
	shl.b32 	%r17600, %r20941, 7;
	add.s32 	%r17601, %r17600, %r17599;
	shl.b32 	%r17602, %r20940, 6;
	add.s32 	%r17603, %r17602, %r17601;
	shl.b32 	%r17604, %r20939, 5;
	add.s32 	%r17605, %r17604, %r17603;
	shl.b32 	%r17606, %r20938, 4;
	add.s32 	%r17607, %r17606, %r17605;
	shl.b32 	%r17608, %r20937, 3;
	add.s32 	%r17609, %r17608, %r17607;
	shl.b32 	%r17610, %r20936, 2;
	add.s32 	%r17611, %r17610, %r17609;
	shl.b32 	%r17612, %r20935, 1;
	add.s32 	%r17613, %r17612, %r17611;
	add.s32 	%r17614, %r20934, %r17613;
	add.s32 	%r21222, %r17614, %r17552;
	bar.sync 	0;
	mov.b64 	%rd574, 0;
	{ // callseq 122, 0
	.param .b64 param0;
	st.param.b64 	[param0], 128;
	.param .b64 retval0;
	call.uni (retval0), 
	malloc, 
	(
	param0
	);
	ld.param.b64 	%rd473, [retval0];
	} // callseq 122
$L__BB1_355:
	shl.b64 	%rd474, %rd574, 2;
	add.s64 	%rd475, %rd473, %rd474;
	mov.b32 	%r17615, 0;
	st.u32 	[%rd475], %r17615;
	add.s64 	%rd134, %rd574, 1;
	setp.lt.u64 	%p257, %rd574, 31;
	mov.u64 	%rd574, %rd134;
	@%p257 bra 	$L__BB1_355;
	setp.eq.s32 	%p258, %r21222, 0;
	@%p258 bra 	$L__BB1_368;
	clz.b32 	%r17617, %r21222;
	sub.s32 	%r2301, 32, %r17617;
	xor.b32  	%r17618, %r17617, 31;
	setp.lt.u32 	%p259, %r17618, 7;
	mov.b32 	%r21221, 31;
	@%p259 bra 	$L__BB1_360;
	mov.b32 	%r21220, 0;
	mov.b32 	%r21221, 31;
$L__BB1_359:
	.pragma "nounroll";
	and.b32  	%r17621, %r21222, 1;
	mul.wide.s32 	%rd476, %r21221, 4;
	add.s64 	%rd477, %rd473, %rd476;
	st.u32 	[%rd477], %r17621;
	shr.u32 	%r17622, %r21222, 1;
	and.b32  	%r17623, %r17622, 1;
	st.u32 	[%rd477+-4], %r17623;
	shr.u32 	%r17624, %r21222, 2;
	and.b32  	%r17625, %r17624, 1;
	st.u32 	[%rd477+-8], %r17625;
	shr.u32 	%r17626, %r21222, 3;
	and.b32  	%r17627, %r17626, 1;
	st.u32 	[%rd477+-12], %r17627;
	shr.u32 	%r17628, %r21222, 4;
	and.b32  	%r17629, %r17628, 1;
	st.u32 	[%rd477+-16], %r17629;
	shr.u32 	%r17630, %r21222, 5;
	and.b32  	%r17631, %r17630, 1;
	st.u32 	[%rd477+-20], %r17631;
	shr.u32 	%r17632, %r21222, 6;
	and.b32  	%r17633, %r17632, 1;
	st.u32 	[%rd477+-24], %r17633;
	shr.u32 	%r17634, %r21222, 7;
	and.b32  	%r17635, %r17634, 1;
	st.u32 	[%rd477+-28], %r17635;
	shr.u32 	%r21222, %r21222, 8;
	add.s32 	%r21221, %r21221, -8;
	add.s32 	%r21220, %r21220, 8;
	and.b32  	%r17636, %r2301, 56;
	setp.ne.s32 	%p260, %r21220, %r17636;
	@%p260 bra 	$L__BB1_359;
$L__BB1_360:
	and.b32  	%r17637, %r2301, 7;
	setp.eq.s32 	%p261, %r17637, 0;
	@%p261 bra 	$L__BB1_368;
	and.b32  	%r17638, %r2301, 7;
	setp.lt.u32 	%p262, %r17638, 4;
	@%p262 bra 	$L__BB1_363;
	and.b32  	%r17639, %r21222, 1;
	mul.wide.s32 	%rd478, %r21221, 4;
	add.s64 	%rd479, %rd473, %rd478;
	st.u32 	[%rd479], %r17639;
	shr.u32 	%r17640, %r21222, 1;
	and.b32  	%r17641, %r17640, 1;
	st.u32 	[%rd479+-4], %r17641;
	shr.u32 	%r17642, %r21222, 2;
	and.b32  	%r17643, %r17642, 1;
	st.u32 	[%rd479+-8], %r17643;
	shr.u32 	%r17644, %r21222, 3;
	and.b32  	%r17645, %r17644, 1;
	st.u32 	[%rd479+-12], %r17645;
	shr.u32 	%r21222, %r21222, 4;
	add.s32 	%r21221, %r21221, -4;
$L__BB1_363:
	and.b32  	%r17646, %r2301, 3;
	setp.eq.s32 	%p263, %r17646, 0;
	@%p263 bra 	$L__BB1_368;
	and.b32  	%r17647, %r2301, 3;
	setp.eq.s32 	%p264, %r17647, 1;
	@%p264 bra 	$L__BB1_366;
	and.b32  	%r17648, %r21222, 1;
	mul.wide.s32 	%rd480, %r21221, 4;
	add.s64 	%rd481, %rd473, %rd480;
	st.u32 	[%rd481], %r17648;
	shr.u32 	%r17649, %r21222, 1;
	and.b32  	%r17650, %r17649, 1;
	st.u32 	[%rd481+-4], %r17650;
	shr.u32 	%r21222, %r21222, 2;
	add.s32 	%r21221, %r21221, -2;
$L__BB1_366:
	and.b32  	%r17651, %r2301, 1;
	setp.eq.b32 	%p265, %r17651, 1;
	not.pred 	%p266, %p265;
	@%p266 bra 	$L__BB1_368;
	and.b32  	%r17652, %r21222, 1;
	mul.wide.s32 	%rd482, %r21221, 4;
	add.s64 	%rd483, %rd473, %rd482;
	st.u32 	[%rd483], %r17652;
$L__BB1_368:
	ld.u8 	%r17653, [%rd473];
	ld.u8 	%r17654, [%rd473+1];
	shl.b32 	%r17655, %r17654, 8;
	or.b32  	%r17656, %r17655, %r17653;
	ld.u8 	%r17657, [%rd473+2];
	shl.b32 	%r17658, %r17657, 16;
	ld.u8 	%r17659, [%rd473+3];
	shl.b32 	%r17660, %r17659, 24;
	or.b32  	%r17661, %r17660, %r17658;
	or.b32  	%r20636, %r17661, %r17656;
	ld.u8 	%r17662, [%rd473+4];
	ld.u8 	%r17663, [%rd473+5];
	shl.b32 	%r17664, %r17663, 8;
	or.b32  	%r17665, %r17664, %r17662;
	ld.u8 	%r17666, [%rd473+6];
	shl.b32 	%r17667, %r17666, 16;
	ld.u8 	%r17668, [%rd473+7];
	shl.b32 	%r17669, %r17668, 24;
	or.b32  	%r17670, %r17669, %r17667;
	or.b32  	%r20635, %r17670, %r17665;
	ld.u8 	%r17671, [%rd473+8];
	ld.u8 	%r17672, [%rd473+9];
	shl.b32 	%r17673, %r17672, 8;
	or.b32  	%r17674, %r17673, %r17671;
	ld.u8 	%r17675, [%rd473+10];
	shl.b32 	%r17676, %r17675, 16;
	ld.u8 	%r17677, [%rd473+11];
	shl.b32 	%r17678, %r17677, 24;
	or.b32  	%r17679, %r17678, %r17676;
	or.b32  	%r20634, %r17679, %r17674;
	ld.u8 	%r17680, [%rd473+12];
	ld.u8 	%r17681, [%rd473+13];
	shl.b32 	%r17682, %r17681, 8;
	or.b32  	%r17683, %r17682, %r17680;
	ld.u8 	%r17684, [%rd473+14];
	shl.b32 	%r17685, %r17684, 16;
	ld.u8 	%r17686, [%rd473+15];
	shl.b32 	%r17687, %r17686, 24;
	or.b32  	%r17688, %r17687, %r17685;
	or.b32  	%r20633, %r17688, %r17683;
	ld.u8 	%r17689, [%rd473+16];
	ld.u8 	%r17690, [%rd473+17];
	shl.b32 	%r17691, %r17690, 8;
	or.b32  	%r17692, %r17691, %r17689;
	ld.u8 	%r17693, [%rd473+18];
	shl.b32 	%r17694, %r17693, 16;
	ld.u8 	%r17695, [%rd473+19];
	shl.b32 	%r17696, %r17695, 24;
	or.b32  	%r17697, %r17696, %r17694;
	or.b32  	%r20632, %r17697, %r17692;
	ld.u8 	%r17698, [%rd473+20];
	ld.u8 	%r17699, [%rd473+21];
	shl.b32 	%r17700, %r17699, 8;
	or.b32  	%r17701, %r17700, %r17698;
	ld.u8 	%r17702, [%rd473+22];
	shl.b32 	%r17703, %r17702, 16;
	ld.u8 	%r17704, [%rd473+23];
	shl.b32 	%r17705, %r17704, 24;
	or.b32  	%r17706, %r17705, %r17703;
	or.b32  	%r20631, %r17706, %r17701;
	ld.u8 	%r17707, [%rd473+24];
	ld.u8 	%r17708, [%rd473+25];
	shl.b32 	%r17709, %r17708, 8;
	or.b32  	%r17710, %r17709, %r17707;
	ld.u8 	%r17711, [%rd473+26];
	shl.b32 	%r17712, %r17711, 16;
	ld.u8 	%r17713, [%rd473+27];
	shl.b32 	%r17714, %r17713, 24;
	or.b32  	%r17715, %r17714, %r17712;
	or.b32  	%r20630, %r17715, %r17710;
	ld.u8 	%r17716, [%rd473+28];
	ld.u8 	%r17717, [%rd473+29];
	shl.b32 	%r17718, %r17717, 8;
	or.b32  	%r17719, %r17718, %r17716;
	ld.u8 	%r17720, [%rd473+30];
	shl.b32 	%r17721, %r17720, 16;
	ld.u8 	%r17722, [%rd473+31];
	shl.b32 	%r17723, %r17722, 24;
	or.b32  	%r17724, %r17723, %r17721;
	or.b32  	%r20629, %r17724, %r17719;
	ld.u8 	%r17725, [%rd473+32];
	ld.u8 	%r17726, [%rd473+33];
	shl.b32 	%r17727, %r17726, 8;
	or.b32  	%r17728, %r17727, %r17725;
	ld.u8 	%r17729, [%rd473+34];
	shl.b32 	%r17730, %r17729, 16;
	ld.u8 	%r17731, [%rd473+35];
	shl.b32 	%r17732, %r17731, 24;
	or.b32  	%r17733, %r17732, %r17730;
	or.b32  	%r20628, %r17733, %r17728;
	ld.u8 	%r17734, [%rd473+36];
	ld.u8 	%r17735, [%rd473+37];
	shl.b32 	%r17736, %r17735, 8;
	or.b32  	%r17737, %r17736, %r17734;
	ld.u8 	%r17738, [%rd473+38];
	shl.b32 	%r17739, %r17738, 16;
	ld.u8 	%r17740, [%rd473+39];
	shl.b32 	%r17741, %r17740, 24;
	or.b32  	%r17742, %r17741, %r17739;
	or.b32  	%r20627, %r17742, %r17737;
	ld.u8 	%r17743, [%rd473+40];
	ld.u8 	%r17744, [%rd473+41];
	shl.b32 	%r17745, %r17744, 8;
	or.b32  	%r17746, %r17745, %r17743;
	ld.u8 	%r17747, [%rd473+42];
	shl.b32 	%r17748, %r17747, 16;
	ld.u8 	%r17749, [%rd473+43];
	shl.b32 	%r17750, %r17749, 24;
	or.b32  	%r17751, %r17750, %r17748;
	or.b32  	%r20626, %r17751, %r17746;
	ld.u8 	%r17752, [%rd473+44];
	ld.u8 	%r17753, [%rd473+45];
	shl.b32 	%r17754, %r17753, 8;
	or.b32  	%r17755, %r17754, %r17752;
	ld.u8 	%r17756, [%rd473+46];
	shl.b32 	%r17757, %r17756, 16;
	ld.u8 	%r17758, [%rd473+47];
	shl.b32 	%r17759, %r17758, 24;
	or.b32  	%r17760, %r17759, %r17757;
	or.b32  	%r20625, %r17760, %r17755;
	ld.u8 	%r17761, [%rd473+48];
	ld.u8 	%r17762, [%rd473+49];
	shl.b32 	%r17763, %r17762, 8;
	or.b32  	%r17764, %r17763, %r17761;
	ld.u8 	%r17765, [%rd473+50];
	shl.b32 	%r17766, %r17765, 16;
	ld.u8 	%r17767, [%rd473+51];
	shl.b32 	%r17768, %r17767, 24;
	or.b32  	%r17769, %r17768, %r17766;
	or.b32  	%r20624, %r17769, %r17764;
	ld.u8 	%r17770, [%rd473+52];
	ld.u8 	%r17771, [%rd473+53];
	shl.b32 	%r17772, %r17771, 8;
	or.b32  	%r17773, %r17772, %r17770;
	ld.u8 	%r17774, [%rd473+54];
	shl.b32 	%r17775, %r17774, 16;
	ld.u8 	%r17776, [%rd473+55];
	shl.b32 	%r17777, %r17776, 24;
	or.b32  	%r17778, %r17777, %r17775;
	or.b32  	%r20623, %r17778, %r17773;
	ld.u8 	%r17779, [%rd473+56];
	ld.u8 	%r17780, [%rd473+57];
	shl.b32 	%r17781, %r17780, 8;
	or.b32  	%r17782, %r17781, %r17779;
	ld.u8 	%r17783, [%rd473+58];
	shl.b32 	%r17784, %r17783, 16;
	ld.u8 	%r17785, [%rd473+59];
	shl.b32 	%r17786, %r17785, 24;
	or.b32  	%r17787, %r17786, %r17784;
	or.b32  	%r20622, %r17787, %r17782;
	ld.u8 	%r17788, [%rd473+60];
	ld.u8 	%r17789, [%rd473+61];
	shl.b32 	%r17790, %r17789, 8;
	or.b32  	%r17791, %r17790, %r17788;
	ld.u8 	%r17792, [%rd473+62];
	shl.b32 	%r17793, %r17792, 16;
	ld.u8 	%r17794, [%rd473+63];
	shl.b32 	%r17795, %r17794, 24;
	or.b32  	%r17796, %r17795, %r17793;
	or.b32  	%r20621, %r17796, %r17791;
	ld.u8 	%r17797, [%rd473+64];
	ld.u8 	%r17798, [%rd473+65];
	shl.b32 	%r17799, %r17798, 8;
	or.b32  	%r17800, %r17799, %r17797;
	ld.u8 	%r17801, [%rd473+66];
	shl.b32 	%r17802, %r17801, 16;
	ld.u8 	%r17803, [%rd473+67];
	shl.b32 	%r17804, %r17803, 24;
	or.b32  	%r17805, %r17804, %r17802;
	or.b32  	%r20620, %r17805, %r17800;
	ld.u8 	%r17806, [%rd473+68];
	ld.u8 	%r17807, [%rd473+69];
	shl.b32 	%r17808, %r17807, 8;
	or.b32  	%r17809, %r17808, %r17806;
	ld.u8 	%r17810, [%rd473+70];
	shl.b32 	%r17811, %r17810, 16;
	ld.u8 	%r17812, [%rd473+71];
	shl.b32 	%r17813, %r17812, 24;
	or.b32  	%r17814, %r17813, %r17811;
	or.b32  	%r20619, %r17814, %r17809;
	ld.u8 	%r17815, [%rd473+72];
	ld.u8 	%r17816, [%rd473+73];
	shl.b32 	%r17817, %r17816, 8;
	or.b32  	%r17818, %r17817, %r17815;
	ld.u8 	%r17819, [%rd473+74];
	shl.b32 	%r17820, %r17819, 16;
	ld.u8 	%r17821, [%rd473+75];
	shl.b32 	%r17822, %r17821, 24;
	or.b32  	%r17823, %r17822, %r17820;
	or.b32  	%r20618, %r17823, %r17818;
	ld.u8 	%r17824, [%rd473+76];
	ld.u8 	%r17825, [%rd473+77];
	shl.b32 	%r17826, %r17825, 8;
	or.b32  	%r17827, %r17826, %r17824;
	ld.u8 	%r17828, [%rd473+78];
	shl.b32 	%r17829, %r17828, 16;
	ld.u8 	%r17830, [%rd473+79];
	shl.b32 	%r17831, %r17830, 24;
	or.b32  	%r17832, %r17831, %r17829;
	or.b32  	%r20617, %r17832, %r17827;
	ld.u8 	%r17833, [%rd473+80];
	ld.u8 	%r17834, [%rd473+81];
	shl.b32 	%r17835, %r17834, 8;
	or.b32  	%r17836, %r17835, %r17833;
	ld.u8 	%r17837, [%rd473+82];
	shl.b32 	%r17838, %r17837, 16;
	ld.u8 	%r17839, [%rd473+83];
	shl.b32 	%r17840, %r17839, 24;
	or.b32  	%r17841, %r17840, %r17838;
	or.b32  	%r20616, %r17841, %r17836;
	ld.u8 	%r17842, [%rd473+84];
	ld.u8 	%r17843, [%rd473+85];
	shl.b32 	%r17844, %r17843, 8;
	or.b32  	%r17845, %r17844, %r17842;
	ld.u8 	%r17846, [%rd473+86];
	shl.b32 	%r17847, %r17846, 16;
	ld.u8 	%r17848, [%rd473+87];
	shl.b32 	%r17849, %r17848, 24;
	or.b32  	%r17850, %r17849, %r17847;
	or.b32  	%r20615, %r17850, %r17845;
	ld.u8 	%r17851, [%rd473+88];
	ld.u8 	%r17852, [%rd473+89];
	shl.b32 	%r17853, %r17852, 8;
	or.b32  	%r17854, %r17853, %r17851;
	ld.u8 	%r17855, [%rd473+90];
	shl.b32 	%r17856, %r17855, 16;
	ld.u8 	%r17857, [%rd473+91];
	shl.b32 	%r17858, %r17857, 24;
	or.b32  	%r17859, %r17858, %r17856;
	or.b32  	%r20614, %r17859, %r17854;
	ld.u8 	%r17860, [%rd473+92];
	ld.u8 	%r17861, [%rd473+93];
	shl.b32 	%r17862, %r17861, 8;
	or.b32  	%r17863, %r17862, %r17860;
	ld.u8 	%r17864, [%rd473+94];
	shl.b32 	%r17865, %r17864, 16;
	ld.u8 	%r17866, [%rd473+95];
	shl.b32 	%r17867, %r17866, 24;
	or.b32  	%r17868, %r17867, %r17865;
	or.b32  	%r20613, %r17868, %r17863;
	ld.u8 	%r17869, [%rd473+96];
	ld.u8 	%r17870, [%rd473+97];
	shl.b32 	%r17871, %r17870, 8;
	or.b32  	%r17872, %r17871, %r17869;
	ld.u8 	%r17873, [%rd473+98];
	shl.b32 	%r17874, %r17873, 16;
	ld.u8 	%r17875, [%rd473+99];
	shl.b32 	%r17876, %r17875, 24;
	or.b32  	%r17877, %r17876, %r17874;
	or.b32  	%r20612, %r17877, %r17872;
	ld.u8 	%r17878, [%rd473+100];
	ld.u8 	%r17879, [%rd473+101];
	shl.b32 	%r17880, %r17879, 8;
	or.b32  	%r17881, %r17880, %r17878;
	ld.u8 	%r17882, [%rd473+102];
	shl.b32 	%r17883, %r17882, 16;
	ld.u8 	%r17884, [%rd473+103];
	shl.b32 	%r17885, %r17884, 24;
	or.b32  	%r17886, %r17885, %r17883;
	or.b32  	%r20611, %r17886, %r17881;
	ld.u8 	%r17887, [%rd473+104];
	ld.u8 	%r17888, [%rd473+105];
	shl.b32 	%r17889, %r17888, 8;
	or.b32  	%r17890, %r17889, %r17887;
	ld.u8 	%r17891, [%rd473+106];
	shl.b32 	%r17892, %r17891, 16;
	ld.u8 	%r17893, [%rd473+107];
	shl.b32 	%r17894, %r17893, 24;
	or.b32  	%r17895, %r17894, %r17892;
	or.b32  	%r20610, %r17895, %r17890;
	ld.u8 	%r17896, [%rd473+108];
	ld.u8 	%r17897, [%rd473+109];
	shl.b32 	%r17898, %r17897, 8;
	or.b32  	%r17899, %r17898, %r17896;
	ld.u8 	%r17900, [%rd473+110];
	shl.b32 	%r17901, %r17900, 16;
	ld.u8 	%r17902, [%rd473+111];
	shl.b32 	%r17903, %r17902, 24;
	or.b32  	%r17904, %r17903, %r17901;
	or.b32  	%r20609, %r17904, %r17899;
	ld.u8 	%r17905, [%rd473+112];
	ld.u8 	%r17906, [%rd473+113];
	shl.b32 	%r17907, %r17906, 8;
	or.b32  	%r17908, %r17907, %r17905;
	ld.u8 	%r17909, [%rd473+114];
	shl.b32 	%r17910, %r17909, 16;
	ld.u8 	%r17911, [%rd473+115];
	shl.b32 	%r17912, %r17911, 24;
	or.b32  	%r17913, %r17912, %r17910;
	or.b32  	%r20608, %r17913, %r17908;
	ld.u8 	%r17914, [%rd473+116];
	ld.u8 	%r17915, [%rd473+117];
	shl.b32 	%r17916, %r17915, 8;
	or.b32  	%r17917, %r17916, %r17914;
	ld.u8 	%r17918, [%rd473+118];
	shl.b32 	%r17919, %r17918, 16;
	ld.u8 	%r17920, [%rd473+119];
	shl.b32 	%r17921, %r17920, 24;
	or.b32  	%r17922, %r17921, %r17919;
	or.b32  	%r20607, %r17922, %r17917;
	ld.u8 	%r17923, [%rd473+120];
	ld.u8 	%r17924, [%rd473+121];
	shl.b32 	%r17925, %r17924, 8;
	or.b32  	%r17926, %r17925, %r17923;
	ld.u8 	%r17927, [%rd473+122];
	shl.b32 	%r17928, %r17927, 16;
	ld.u8 	%r17929, [%rd473+123];
	shl.b32 	%r17930, %r17929, 24;
	or.b32  	%r17931, %r17930, %r17928;
	or.b32  	%r20606, %r17931, %r17926;
	ld.u8 	%r17932, [%rd473+124];
	ld.u8 	%r17933, [%rd473+125];
	shl.b32 	%r17934, %r17933, 8;
	or.b32  	%r17935, %r17934, %r17932;
	ld.u8 	%r17936, [%rd473+126];
	shl.b32 	%r17937, %r17936, 16;
	ld.u8 	%r17938, [%rd473+127];
	shl.b32 	%r17939, %r17938, 24;
	or.b32  	%r17940, %r17939, %r17937;
	or.b32  	%r20605, %r17940, %r17935;
	shl.b32 	%r17941, %r20668, 31;
	shl.b32 	%r17942, %r20667, 30;
	add.s32 	%r17943, %r17942, %r17941;
	shl.b32 	%r17944, %r20666, 29;
	add.s32 	%r17945, %r17944, %r17943;
	shl.b32 	%r17946, %r20665, 28;
	add.s32 	%r17947, %r17946, %r17945;
	shl.b32 	%r17948, %r20664, 27;
	add.s32 	%r17949, %r17948, %r17947;
	shl.b32 	%r17950, %r20663, 26;
	add.s32 	%r17951, %r17950, %r17949;
	shl.b32 	%r17952, %r20662, 25;
	add.s32 	%r17953, %r17952, %r17951;
	shl.b32 	%r17954, %r20661, 24;
	add.s32 	%r17955, %r17954, %r17953;
	shl.b32 	%r17956, %r20660, 23;
	add.s32 	%r17957, %r17956, %r17955;
	shl.b32 	%r17958, %r20659, 22;
	add.s32 	%r17959, %r17958, %r17957;
	shl.b32 	%r17960, %r20658, 21;
	add.s32 	%r17961, %r17960, %r17959;
	shl.b32 	%r17962, %r20657, 20;
	add.s32 	%r17963, %r17962, %r17961;
	shl.b32 	%r17964, %r20656, 19;
	add.s32 	%r17965, %r17964, %r17963;
	shl.b32 	%r17966, %r20655, 18;
	add.s32 	%r17967, %r17966, %r17965;
	shl.b32 	%r17968, %r20654, 17;
	add.s32 	%r17969, %r17968, %r17967;
	shl.b32 	%r17970, %r20653, 16;
	add.s32 	%r17971, %r17970, %r17969;
	shl.b32 	%r17972, %r20652, 15;
	add.s32 	%r17973, %r17972, %r17971;
	shl.b32 	%r17974, %r20651, 14;
	add.s32 	%r17975, %r17974, %r17973;
	shl.b32 	%r17976, %r20650, 13;
	add.s32 	%r17977, %r17976, %r17975;
	shl.b32 	%r17978, %r20649, 12;
	add.s32 	%r17979, %r17978, %r17977;
	shl.b32 	%r17980, %r20648, 11;
	add.s32 	%r17981, %r17980, %r17979;
	shl.b32 	%r17982, %r20647, 10;
	add.s32 	%r17983, %r17982, %r17981;
	shl.b32 	%r17984, %r20646, 9;
	add.s32 	%r17985, %r17984, %r17983;
	shl.b32 	%r17986, %r20645, 8;
	add.s32 	%r17987, %r17986, %r17985;
	shl.b32 	%r17988, %r20644, 7;
	add.s32 	%r17989, %r17988, %r17987;
	shl.b32 	%r17990, %r20643, 6;
	add.s32 	%r17991, %r17990, %r17989;
	shl.b32 	%r17992, %r20642, 5;
	add.s32 	%r17993, %r17992, %r17991;
	shl.b32 	%r17994, %r20641, 4;
	add.s32 	%r17995, %r17994, %r17993;
	shl.b32 	%r17996, %r20640, 3;
	add.s32 	%r17997, %r17996, %r17995;
	shl.b32 	%r17998, %r20639, 2;
	add.s32 	%r17999, %r17998, %r17997;
	shl.b32 	%r18000, %r20638, 1;
	add.s32 	%r18001, %r18000, %r17999;
	add.s32 	%r18002, %r20637, %r18001;
	shl.b32 	%r18003, %r20997, 31;
	shl.b32 	%r18004, %r20996, 30;
	add.s32 	%r18005, %r18004, %r18003;
	shl.b32 	%r18006, %r20995, 29;
	add.s32 	%r18007, %r18006, %r18005;
	shl.b32 	%r18008, %r20994, 28;
	add.s32 	%r18009, %r18008, %r18007;
	shl.b32 	%r18010, %r20993, 27;
	add.s32 	%r18011, %r18010, %r18009;
	shl.b32 	%r18012, %r20992, 26;
	add.s32 	%r18013, %r18012, %r18011;
	shl.b32 	%r18014, %r20991, 25;
	add.s32 	%r18015, %r18014, %r18013;
	shl.b32 	%r18016, %r20990, 24;
	add.s32 	%r18017, %r18016, %r18015;
	shl.b32 	%r18018, %r20989, 23;
	add.s32 	%r18019, %r18018, %r18017;
	shl.b32 	%r18020, %r20988, 22;
	add.s32 	%r18021, %r18020, %r18019;
	shl.b32 	%r18022, %r20987, 21;
	add.s32 	%r18023, %r18022, %r18021;
	shl.b32 	%r18024, %r20986, 20;
	add.s32 	%r18025, %r18024, %r18023;
	shl.b32 	%r18026, %r20985, 19;
	add.s32 	%r18027, %r18026, %r18025;
	shl.b32 	%r18028, %r20984, 18;
	add.s32 	%r18029, %r18028, %r18027;
	shl.b32 	%r18030, %r20983, 17;
	add.s32 	%r18031, %r18030, %r18029;
	shl.b32 	%r18032, %r20982, 16;
	add.s32 	%r18033, %r18032, %r18031;
	shl.b32 	%r18034, %r20981, 15;
	add.s32 	%r18035, %r18034, %r18033;
	shl.b32 	%r18036, %r20980, 14;
	add.s32 	%r18037, %r18036, %r18035;
	shl.b32 	%r18038, %r20979, 13;
	add.s32 	%r18039, %r18038, %r18037;
	shl.b32 	%r18040, %r20978, 12;
	add.s32 	%r18041, %r18040, %r18039;
	shl.b32 	%r18042, %r20977, 11;
	add.s32 	%r18043, %r18042, %r18041;
	shl.b32 	%r18044, %r20976, 10;
	add.s32 	%r18045, %r18044, %r18043;
	shl.b32 	%r18046, %r20975, 9;
	add.s32 	%r18047, %r18046, %r18045;
	shl.b32 	%r18048, %r20974, 8;
	add.s32 	%r18049, %r18048, %r18047;
	shl.b32 	%r18050, %r20973, 7;
	add.s32 	%r18051, %r18050, %r18049;
	shl.b32 	%r18052, %r20972, 6;
	add.s32 	%r18053, %r18052, %r18051;
	shl.b32 	%r18054, %r20971, 5;
	add.s32 	%r18055, %r18054, %r18053;
	shl.b32 	%r18056, %r20970, 4;
	add.s32 	%r18057, %r18056, %r18055;
	shl.b32 	%r18058, %r20969, 3;
	add.s32 	%r18059, %r18058, %r18057;
	shl.b32 	%r18060, %r20968, 2;
	add.s32 	%r18061, %r18060, %r18059;
	shl.b32 	%r18062, %r20967, 1;
	add.s32 	%r18063, %r18062, %r18061;
	add.s32 	%r18064, %r20966, %r18063;
	add.s32 	%r21231, %r18064, %r18002;
	bar.sync 	0;
	mov.b64 	%rd575, 0;
	{ // callseq 123, 0
	.param .b64 param0;
	st.param.b64 	[param0], 128;
	.param .b64 retval0;
	call.uni (retval0), 
	malloc, 
	(
	param0
	);
	ld.param.b64 	%rd485, [retval0];
	} // callseq 123
$L__BB1_369:
	shl.b64 	%rd486, %rd575, 2;
	add.s64 	%rd487, %rd485, %rd486;
	mov.b32 	%r18065, 0;
	st.u32 	[%rd487], %r18065;
	add.s64 	%rd137, %rd575, 1;
	setp.lt.u64 	%p267, %rd575, 31;
	mov.u64 	%rd575, %rd137;
	@%p267 bra 	$L__BB1_369;
	setp.eq.s32 	%p268, %r21231, 0;
	@%p268 bra 	$L__BB1_382;
	clz.b32 	%r18067, %r21231;
	sub.s32 	%r2351, 32, %r18067;
	xor.b32  	%r18068, %r18067, 31;
	setp.lt.u32 	%p269, %r18068, 7;
	mov.b32 	%r21230, 31;
	@%p269 bra 	$L__BB1_374;
	mov.b32 	%r21229, 0;
	mov.b32 	%r21230, 31;
$L__BB1_373:
	.pragma "nounroll";
	and.b32  	%r18071, %r21231, 1;
	mul.wide.s32 	%rd488, %r21230, 4;
	add.s64 	%rd489, %rd485, %rd488;
	st.u32 	[%rd489], %r18071;
	shr.u32 	%r18072, %r21231, 1;
	and.b32  	%r18073, %r18072, 1;
	st.u32 	[%rd489+-4], %r18073;
	shr.u32 	%r18074, %r21231, 2;
	and.b32  	%r18075, %r18074, 1;
	st.u32 	[%rd489+-8], %r18075;
	shr.u32 	%r18076, %r21231, 3;
	and.b32  	%r18077, %r18076, 1;
	st.u32 	[%rd489+-12], %r18077;
	shr.u32 	%r18078, %r21231, 4;
	and.b32  	%r18079, %r18078, 1;
	st.u32 	[%rd489+-16], %r18079;
	shr.u32 	%r18080, %r21231, 5;
	and.b32  	%r18081, %r18080, 1;
	st.u32 	[%rd489+-20], %r18081;
	shr.u32 	%r18082, %r21231, 6;
	and.b32  	%r18083, %r18082, 1;
	st.u32 	[%rd489+-24], %r18083;
	shr.u32 	%r18084, %r21231, 7;
	and.b32  	%r18085, %r18084, 1;
	st.u32 	[%rd489+-28], %r18085;
	shr.u32 	%r21231, %r21231, 8;
	add.s32 	%r21230, %r21230, -8;
	add.s32 	%r21229, %r21229, 8;
	and.b32  	%r18086, %r2351, 56;
	setp.ne.s32 	%p270, %r21229, %r18086;
	@%p270 bra 	$L__BB1_373;
$L__BB1_374:
	and.b32  	%r18087, %r2351, 7;
	setp.eq.s32 	%p271, %r18087, 0;
	@%p271 bra 	$L__BB1_382;
	and.b32  	%r18088, %r2351, 7;
	setp.lt.u32 	%p272, %r18088, 4;
	@%p272 bra 	$L__BB1_377;
	and.b32  	%r18089, %r21231, 1;
	mul.wide.s32 	%rd490, %r21230, 4;
	add.s64 	%rd491, %rd485, %rd490;
	st.u32 	[%rd491], %r18089;
	shr.u32 	%r18090, %r21231, 1;
	and.b32  	%r18091, %r18090, 1;
	st.u32 	[%rd491+-4], %r18091;
	shr.u32 	%r18092, %r21231, 2;
	and.b32  	%r18093, %r18092, 1;
	st.u32 	[%rd491+-8], %r18093;
	shr.u32 	%r18094, %r21231, 3;
	and.b32  	%r18095, %r18094, 1;
	st.u32 	[%rd491+-12], %r18095;
	shr.u32 	%r21231, %r21231, 4;
	add.s32 	%r21230, %r21230, -4;
$L__BB1_377:
	and.b32  	%r18096, %r2351, 3;
	setp.eq.s32 	%p273, %r18096, 0;
	@%p273 bra 	$L__BB1_382;
	and.b32  	%r18097, %r2351, 3;
	setp.eq.s32 	%p274, %r18097, 1;
	@%p274 bra 	$L__BB1_380;
	and.b32  	%r18098, %r21231, 1;
	mul.wide.s32 	%rd492, %r21230, 4;
	add.s64 	%rd493, %rd485, %rd492;
	st.u32 	[%rd493], %r18098;
	shr.u32 	%r18099, %r21231, 1;
	and.b32  	%r18100, %r18099, 1;
	st.u32 	[%rd493+-4], %r18100;
	shr.u32 	%r21231, %r21231, 2;
	add.s32 	%r21230, %r21230, -2;
$L__BB1_380:
	and.b32  	%r18101, %r2351, 1;
	setp.eq.b32 	%p275, %r18101, 1;
	not.pred 	%p276, %p275;
	@%p276 bra 	$L__BB1_382;
	and.b32  	%r18102, %r21231, 1;
	mul.wide.s32 	%rd494, %r21230, 4;
	add.s64 	%rd495, %rd485, %rd494;
	st.u32 	[%rd495], %r18102;
$L__BB1_382:
	ld.u8 	%r18103, [%rd485];
	ld.u8 	%r18104, [%rd485+1];
	shl.b32 	%r18105, %r18104, 8;
	or.b32  	%r18106, %r18105, %r18103;
	ld.u8 	%r18107, [%rd485+2];
	shl.b32 	%r18108, %r18107, 16;
	ld.u8 	%r18109, [%rd485+3];
	shl.b32 	%r18110, %r18109, 24;
	or.b32  	%r18111, %r18110, %r18108;
	or.b32  	%r20668, %r18111, %r18106;
	ld.u8 	%r18112, [%rd485+4];
	ld.u8 	%r18113, [%rd485+5];
	shl.b32 	%r18114, %r18113, 8;
	or.b32  	%r18115, %r18114, %r18112;
	ld.u8 	%r18116, [%rd485+6];
	shl.b32 	%r18117, %r18116, 16;
	ld.u8 	%r18118, [%rd485+7];
	shl.b32 	%r18119, %r18118, 24;
	or.b32  	%r18120, %r18119, %r18117;
	or.b32  	%r20667, %r18120, %r18115;
	ld.u8 	%r18121, [%rd485+8];
	ld.u8 	%r18122, [%rd485+9];
	shl.b32 	%r18123, %r18122, 8;
	or.b32  	%r18124, %r18123, %r18121;
	ld.u8 	%r18125, [%rd485+10];
	shl.b32 	%r18126, %r18125, 16;
	ld.u8 	%r18127, [%rd485+11];
	shl.b32 	%r18128, %r18127, 24;
	or.b32  	%r18129, %r18128, %r18126;
	or.b32  	%r20666, %r18129, %r18124;
	ld.u8 	%r18130, [%rd485+12];
	ld.u8 	%r18131, [%rd485+13];
	shl.b32 	%r18132, %r18131, 8;
	or.b32  	%r18133, %r18132, %r18130;
	ld.u8 	%r18134, [%rd485+14];
	shl.b32 	%r18135, %r18134, 16;
	ld.u8 	%r18136, [%rd485+15];
	shl.b32 	%r18137, %r18136, 24;
	or.b32  	%r18138, %r18137, %r18135;
	or.b32  	%r20665, %r18138, %r18133;
	ld.u8 	%r18139, [%rd485+16];
	ld.u8 	%r18140, [%rd485+17];
	shl.b32 	%r18141, %r18140, 8;
	or.b32  	%r18142, %r18141, %r18139;
	ld.u8 	%r18143, [%rd485+18];
	shl.b32 	%r18144, %r18143, 16;
	ld.u8 	%r18145, [%rd485+19];
	shl.b32 	%r18146, %r18145, 24;
	or.b32  	%r18147, %r18146, %r18144;
	or.b32  	%r20664, %r18147, %r18142;
	ld.u8 	%r18148, [%rd485+20];
	ld.u8 	%r18149, [%rd485+21];
	shl.b32 	%r18150, %r18149, 8;
	or.b32  	%r18151, %r18150, %r18148;
	ld.u8 	%r18152, [%rd485+22];
	shl.b32 	%r18153, %r18152, 16;
	ld.u8 	%r18154, [%rd485+23];
	shl.b32 	%r18155, %r18154, 24;
	or.b32  	%r18156, %r18155, %r18153;
	or.b32  	%r20663, %r18156, %r18151;
	ld.u8 	%r18157, [%rd485+24];
	ld.u8 	%r18158, [%rd485+25];
	shl.b32 	%r18159, %r18158, 8;
	or.b32  	%r18160, %r18159, %r18157;
	ld.u8 	%r18161, [%rd485+26];
	shl.b32 	%r18162, %r18161, 16;
	ld.u8 	%r18163, [%rd485+27];
	shl.b32 	%r18164, %r18163, 24;
	or.b32  	%r18165, %r18164, %r18162;
	or.b32  	%r20662, %r18165, %r18160;
	ld.u8 	%r18166, [%rd485+28];
	ld.u8 	%r18167, [%rd485+29];
	shl.b32 	%r18168, %r18167, 8;
	or.b32  	%r18169, %r18168, %r18166;
	ld.u8 	%r18170, [%rd485+30];
	shl.b32 	%r18171, %r18170, 16;
	ld.u8 	%r18172, [%rd485+31];
	shl.b32 	%r18173, %r18172, 24;
	or.b32  	%r18174, %r18173, %r18171;
	or.b32  	%r20661, %r18174, %r18169;
	ld.u8 	%r18175, [%rd485+32];
	ld.u8 	%r18176, [%rd485+33];
	shl.b32 	%r18177, %r18176, 8;
	or.b32  	%r18178, %r18177, %r18175;
	ld.u8 	%r18179, [%rd485+34];
	shl.b32 	%r18180, %r18179, 16;
	ld.u8 	%r18181, [%rd485+35];
	shl.b32 	%r18182, %r18181, 24;
	or.b32  	%r18183, %r18182, %r18180;
	or.b32  	%r20660, %r18183, %r18178;
	ld.u8 	%r18184, [%rd485+36];
	ld.u8 	%r18185, [%rd485+37];
	shl.b32 	%r18186, %r18185, 8;
	or.b32  	%r18187, %r18186, %r18184;
	ld.u8 	%r18188, [%rd485+38];
	shl.b32 	%r18189, %r18188, 16;
	ld.u8 	%r18190, [%rd485+39];
	shl.b32 	%r18191, %r18190, 24;
	or.b32  	%r18192, %r18191, %r18189;
	or.b32  	%r20659, %r18192, %r18187;
	ld.u8 	%r18193, [%rd485+40];
	ld.u8 	%r18194, [%rd485+41];
	shl.b32 	%r18195, %r18194, 8;
	or.b32  	%r18196, %r18195, %r18193;
	ld.u8 	%r18197, [%rd485+42];
	shl.b32 	%r18198, %r18197, 16;
	ld.u8 	%r18199, [%rd485+43];
	shl.b32 	%r18200, %r18199, 24;
	or.b32  	%r18201, %r18200, %r18198;
	or.b32  	%r20658, %r18201, %r18196;
	ld.u8 	%r18202, [%rd485+44];
	ld.u8 	%r18203, [%rd485+45];
	shl.b32 	%r18204, %r18203, 8;
	or.b32  	%r18205, %r18204, %r18202;
	ld.u8 	%r18206, [%rd485+46];
	shl.b32 	%r18207, %r18206, 16;
	ld.u8 	%r18208, [%rd485+47];
	shl.b32 	%r18209, %r18208, 24;
	or.b32  	%r18210, %r18209, %r18207;
	or.b32  	%r20657, %r18210, %r18205;
	ld.u8 	%r18211, [%rd485+48];
	ld.u8 	%r18212, [%rd485+49];
	shl.b32 	%r18213, %r18212, 8;
	or.b32  	%r18214, %r18213, %r18211;
	ld.u8 	%r18215, [%rd485+50];
	shl.b32 	%r18216, %r18215, 16;
	ld.u8 	%r18217, [%rd485+51];
	shl.b32 	%r18218, %r18217, 24;
	or.b32  	%r18219, %r18218, %r18216;
	or.b32  	%r20656, %r18219, %r18214;
	ld.u8 	%r18220, [%rd485+52];
	ld.u8 	%r18221, [%rd485+53];
	shl.b32 	%r18222, %r18221, 8;
	or.b32  	%r18223, %r18222, %r18220;
	ld.u8 	%r18224, [%rd485+54];
	shl.b32 	%r18225, %r18224, 16;
	ld.u8 	%r18226, [%rd485+55];
	shl.b32 	%r18227, %r18226, 24;
	or.b32  	%r18228, %r18227, %r18225;
	or.b32  	%r20655, %r18228, %r18223;
	ld.u8 	%r18229, [%rd485+56];
	ld.u8 	%r18230, [%rd485+57];
	shl.b32 	%r18231, %r18230, 8;
	or.b32  	%r18232, %r18231, %r18229;
	ld.u8 	%r18233, [%rd485+58];
	shl.b32 	%r18234, %r18233, 16;
	ld.u8 	%r18235, [%rd485+59];
	shl.b32 	%r18236, %r18235, 24;
	or.b32  	%r18237, %r18236, %r18234;
	or.b32  	%r20654, %r18237, %r18232;
	ld.u8 	%r18238, [%rd485+60];
	ld.u8 	%r18239, [%rd485+61];
	shl.b32 	%r18240, %r18239, 8;
	or.b32  	%r18241, %r18240, %r18238;
	ld.u8 	%r18242, [%rd485+62];
	shl.b32 	%r18243, %r18242, 16;
	ld.u8 	%r18244, [%rd485+63];
	shl.b32 	%r18245, %r18244, 24;
	or.b32  	%r18246, %r18245, %r18243;
	or.b32  	%r20653, %r18246, %r18241;
	ld.u8 	%r18247, [%rd485+64];
	ld.u8 	%r18248, [%rd485+65];
	shl.b32 	%r18249, %r18248, 8;
	or.b32  	%r18250, %r18249, %r18247;
	ld.u8 	%r18251, [%rd485+66];
	shl.b32 	%r18252, %r18251, 16;
	ld.u8 	%r18253, [%rd485+67];
	shl.b32 	%r18254, %r18253, 24;
	or.b32  	%r18255, %r18254, %r18252;
	or.b32  	%r20652, %r18255, %r18250;
	ld.u8 	%r18256, [%rd485+68];
	ld.u8 	%r18257, [%rd485+69];
	shl.b32 	%r18258, %r18257, 8;
	or.b32  	%r18259, %r18258, %r18256;
	ld.u8 	%r18260, [%rd485+70];
	shl.b32 	%r18261, %r18260, 16;
	ld.u8 	%r18262, [%rd485+71];
	shl.b32 	%r18263, %r18262, 24;
	or.b32  	%r18264, %r18263, %r18261;
	or.b32  	%r20651, %r18264, %r18259;
	ld.u8 	%r18265, [%rd485+72];
	ld.u8 	%r18266, [%rd485+73];
	shl.b32 	%r18267, %r18266, 8;
	or.b32  	%r18268, %r18267, %r18265;
	ld.u8 	%r18269, [%rd485+74];
	shl.b32 	%r18270, %r18269, 16;
	ld.u8 	%r18271, [%rd485+75];
	shl.b32 	%r18272, %r18271, 24;
	or.b32  	%r18273, %r18272, %r18270;
	or.b32  	%r20650, %r18273, %r18268;
	ld.u8 	%r18274, [%rd485+76];
	ld.u8 	%r18275, [%rd485+77];
	shl.b32 	%r18276, %r18275, 8;
	or.b32  	%r18277, %r18276, %r18274;
	ld.u8 	%r18278, [%rd485+78];
	shl.b32 	%r18279, %r18278, 16;
	ld.u8 	%r18280, [%rd485+79];
	shl.b32 	%r18281, %r18280, 24;
	or.b32  	%r18282, %r18281, %r18279;
	or.b32  	%r20649, %r18282, %r18277;
	ld.u8 	%r18283, [%rd485+80];
	ld.u8 	%r18284, [%rd485+81];
	shl.b32 	%r18285, %r18284, 8;
	or.b32  	%r18286, %r18285, %r18283;
	ld.u8 	%r18287, [%rd485+82];
	shl.b32 	%r18288, %r18287, 16;
	ld.u8 	%r18289, [%rd485+83];
	shl.b32 	%r18290, %r18289, 24;
	or.b32  	%r18291, %r18290, %r18288;
	or.b32  	%r20648, %r18291, %r18286;
	ld.u8 	%r18292, [%rd485+84];
	ld.u8 	%r18293, [%rd485+85];
	shl.b32 	%r18294, %r18293, 8;
	or.b32  	%r18295, %r18294, %r18292;
	ld.u8 	%r18296, [%rd485+86];
	shl.b32 	%r18297, %r18296, 16;
	ld.u8 	%r18298, [%rd485+87];
	shl.b32 	%r18299, %r18298, 24;
	or.b32  	%r18300, %r18299, %r18297;
	or.b32  	%r20647, %r18300, %r18295;
	ld.u8 	%r18301, [%rd485+88];
	ld.u8 	%r18302, [%rd485+89];
	shl.b32 	%r18303, %r18302, 8;
	or.b32  	%r18304, %r18303, %r18301;
	ld.u8 	%r18305, [%rd485+90];
	shl.b32 	%r18306, %r18305, 16;
	ld.u8 	%r18307, [%rd485+91];
	shl.b32 	%r18308, %r18307, 24;
	or.b32  	%r18309, %r18308, %r18306;
	or.b32  	%r20646, %r18309, %r18304;
	ld.u8 	%r18310, [%rd485+92];
	ld.u8 	%r18311, [%rd485+93];
	shl.b32 	%r18312, %r18311, 8;
	or.b32  	%r18313, %r18312, %r18310;
	ld.u8 	%r18314, [%rd485+94];
	shl.b32 	%r18315, %r18314, 16;
	ld.u8 	%r18316, [%rd485+95];
	shl.b32 	%r18317, %r18316, 24;
	or.b32  	%r18318, %r18317, %r18315;
	or.b32  	%r20645, %r18318, %r18313;
	ld.u8 	%r18319, [%rd485+96];
	ld.u8 	%r18320, [%rd485+97];
	shl.b32 	%r18321, %r18320, 8;
	or.b32  	%r18322, %r18321, %r18319;
	ld.u8 	%r18323, [%rd485+98];
	shl.b32 	%r18324, %r18323, 16;
	ld.u8 	%r18325, [%rd485+99];
	shl.b32 	%r18326, %r18325, 24;
	or.b32  	%r18327, %r18326, %r18324;
	or.b32  	%r20644, %r18327, %r18322;
	ld.u8 	%r18328, [%rd485+100];
	ld.u8 	%r18329, [%rd485+101];
	shl.b32 	%r18330, %r18329, 8;
	or.b32  	%r18331, %r18330, %r18328;
	ld.u8 	%r18332, [%rd485+102];
	shl.b32 	%r18333, %r18332, 16;
	ld.u8 	%r18334, [%rd485+103];
	shl.b32 	%r18335, %r18334, 24;
	or.b32  	%r18336, %r18335, %r18333;
	or.b32  	%r20643, %r18336, %r18331;
	ld.u8 	%r18337, [%rd485+104];
	ld.u8 	%r18338, [%rd485+105];
	shl.b32 	%r18339, %r18338, 8;
	or.b32  	%r18340, %r18339, %r18337;
	ld.u8 	%r18341, [%rd485+106];
	shl.b32 	%r18342, %r18341, 16;
	ld.u8 	%r18343, [%rd485+107];
	shl.b32 	%r18344, %r18343, 24;
	or.b32  	%r18345, %r18344, %r18342;
	or.b32  	%r20642, %r18345, %r18340;
	ld.u8 	%r18346, [%rd485+108];
	ld.u8 	%r18347, [%rd485+109];
	shl.b32 	%r18348, %r18347, 8;
	or.b32  	%r18349, %r18348, %r18346;
	ld.u8 	%r18350, [%rd485+110];
	shl.b32 	%r18351, %r18350, 16;
	ld.u8 	%r18352, [%rd485+111];
	shl.b32 	%r18353, %r18352, 24;
	or.b32  	%r18354, %r18353, %r18351;
	or.b32  	%r20641, %r18354, %r18349;
	ld.u8 	%r18355, [%rd485+112];
	ld.u8 	%r18356, [%rd485+113];
	shl.b32 	%r18357, %r18356, 8;
	or.b32  	%r18358, %r18357, %r18355;
	ld.u8 	%r18359, [%rd485+114];
	shl.b32 	%r18360, %r18359, 16;
	ld.u8 	%r18361, [%rd485+115];
	shl.b32 	%r18362, %r18361, 24;
	or.b32  	%r18363, %r18362, %r18360;
	or.b32  	%r20640, %r18363, %r18358;
	ld.u8 	%r18364, [%rd485+116];
	ld.u8 	%r18365, [%rd485+117];
	shl.b32 	%r18366, %r18365, 8;
	or.b32  	%r18367, %r18366, %r18364;
	ld.u8 	%r18368, [%rd485+118];
	shl.b32 	%r18369, %r18368, 16;
	ld.u8 	%r18370, [%rd485+119];
	shl.b32 	%r18371, %r18370, 24;
	or.b32  	%r18372, %r18371, %r18369;
	or.b32  	%r20639, %r18372, %r18367;
	ld.u8 	%r18373, [%rd485+120];
	ld.u8 	%r18374, [%rd485+121];
	shl.b32 	%r18375, %r18374, 8;
	or.b32  	%r18376, %r18375, %r18373;
	ld.u8 	%r18377, [%rd485+122];
	shl.b32 	%r18378, %r18377, 16;
	ld.u8 	%r18379, [%rd485+123];
	shl.b32 	%r18380, %r18379, 24;
	or.b32  	%r18381, %r18380, %r18378;
	or.b32  	%r20638, %r18381, %r18376;
	ld.u8 	%r18382, [%rd485+124];
	ld.u8 	%r18383, [%rd485+125];
	shl.b32 	%r18384, %r18383, 8;
	or.b32  	%r18385, %r18384, %r18382;
	ld.u8 	%r18386, [%rd485+126];
	shl.b32 	%r18387, %r18386, 16;
	ld.u8 	%r18388, [%rd485+127];
	shl.b32 	%r18389, %r18388, 24;
	or.b32  	%r18390, %r18389, %r18387;
	or.b32  	%r20637, %r18390, %r18385;
	shl.b32 	%r18391, %r20700, 31;
	shl.b32 	%r18392, %r20699, 30;
	add.s32 	%r18393, %r18392, %r18391;
	shl.b32 	%r18394, %r20698, 29;
	add.s32 	%r18395, %r18394, %r18393;
	shl.b32 	%r18396, %r20697, 28;
	add.s32 	%r18397, %r18396, %r18395;
	shl.b32 	%r18398, %r20696, 27;
	add.s32 	%r18399, %r18398, %r18397;
	shl.b32 	%r18400, %r20695, 26;
	add.s32 	%r18401, %r18400, %r18399;
	shl.b32 	%r18402, %r20694, 25;
	add.s32 	%r18403, %r18402, %r18401;
	shl.b32 	%r18404, %r20693, 24;
	add.s32 	%r18405, %r18404, %r18403;
	shl.b32 	%r18406, %r20692, 23;
	add.s32 	%r18407, %r18406, %r18405;
	shl.b32 	%r18408, %r20691, 22;
	add.s32 	%r18409, %r18408, %r18407;
	shl.b32 	%r18410, %r20690, 21;
	add.s32 	%r18411, %r18410, %r18409;
	shl.b32 	%r18412, %r20689, 20;
	add.s32 	%r18413, %r18412, %r18411;
	shl.b32 	%r18414, %r20688, 19;
	add.s32 	%r18415, %r18414, %r18413;
	shl.b32 	%r18416, %r20687, 18;
	add.s32 	%r18417, %r18416, %r18415;
	shl.b32 	%r18418, %r20686, 17;
	add.s32 	%r18419, %r18418, %r18417;
	shl.b32 	%r18420, %r20685, 16;
	add.s32 	%r18421, %r18420, %r18419;
	shl.b32 	%r18422, %r20684, 15;
	add.s32 	%r18423, %r18422, %r18421;
	shl.b32 	%r18424, %r20683, 14;
	add.s32 	%r18425, %r18424, %r18423;
	shl.b32 	%r18426, %r20682, 13;
	add.s32 	%r18427, %r18426, %r18425;
	shl.b32 	%r18428, %r20681, 12;
	add.s32 	%r18429, %r18428, %r18427;
	shl.b32 	%r18430, %r20680, 11;
	add.s32 	%r18431, %r18430, %r18429;
	shl.b32 	%r18432, %r20679, 10;
	add.s32 	%r18433, %r18432, %r18431;
	shl.b32 	%r18434, %r20678, 9;
	add.s32 	%r18435, %r18434, %r18433;
	shl.b32 	%r18436, %r20677, 8;
	add.s32 	%r18437, %r18436, %r18435;
	shl.b32 	%r18438, %r20676, 7;
	add.s32 	%r18439, %r18438, %r18437;
	shl.b32 	%r18440, %r20675, 6;
	add.s32 	%r18441, %r18440, %r18439;
	shl.b32 	%r18442, %r20674, 5;
	add.s32 	%r18443, %r18442, %r18441;
	shl.b32 	%r18444, %r20673, 4;
	add.s32 	%r18445, %r18444, %r18443;
	shl.b32 	%r18446, %r20672, 3;
	add.s32 	%r18447, %r18446, %r18445;
	shl.b32 	%r18448, %r20671, 2;
	add.s32 	%r18449, %r18448, %r18447;
	shl.b32 	%r18450, %r20670, 1;
	add.s32 	%r18451, %r18450, %r18449;
	add.s32 	%r18452, %r20669, %r18451;
	shl.b32 	%r18453, %r21029, 31;
	shl.b32 	%r18454, %r21028, 30;
	add.s32 	%r18455, %r18454, %r18453;
	shl.b32 	%r18456, %r21027, 29;
	add.s32 	%r18457, %r18456, %r18455;
	shl.b32 	%r18458, %r21026, 28;
	add.s32 	%r18459, %r18458, %r18457;
	shl.b32 	%r18460, %r21025, 27;
	add.s32 	%r18461, %r18460, %r18459;
	shl.b32 	%r18462, %r21024, 26;
	add.s32 	%r18463, %r18462, %r18461;
	shl.b32 	%r18464, %r21023, 25;
	add.s32 	%r18465, %r18464, %r18463;
	shl.b32 	%r18466, %r21022, 24;
	add.s32 	%r18467, %r18466, %r18465;
	shl.b32 	%r18468, %r21021, 23;
	add.s32 	%r18469, %r18468, %r18467;
	shl.b32 	%r18470, %r21020, 22;
	add.s32 	%r18471, %r18470, %r18469;
	shl.b32 	%r18472, %r21019, 21;
	add.s32 	%r18473, %r18472, %r18471;
	shl.b32 	%r18474, %r21018, 20;
	add.s32 	%r18475, %r18474, %r18473;
	shl.b32 	%r18476, %r21017, 19;
	add.s32 	%r18477, %r18476, %r18475;
	shl.b32 	%r18478, %r21016, 18;
	add.s32 	%r18479, %r18478, %r18477;
	shl.b32 	%r18480, %r21015, 17;
	add.s32 	%r18481, %r18480, %r18479;
	shl.b32 	%r18482, %r21014, 16;
	add.s32 	%r18483, %r18482, %r18481;
	shl.b32 	%r18484, %r21013, 15;
	add.s32 	%r18485, %r18484, %r18483;
	shl.b32 	%r18486, %r21012, 14;
	add.s32 	%r18487, %r18486, %r18485;
	shl.b32 	%r18488, %r21011, 13;
	add.s32 	%r18489, %r18488, %r18487;
	shl.b32 	%r18490, %r21010, 12;
	add.s32 	%r18491, %r18490, %r18489;
	shl.b32 	%r18492, %r21009, 11;
	add.s32 	%r18493, %r18492, %r18491;
	shl.b32 	%r18494, %r21008, 10;
	add.s32 	%r18495, %r18494, %r18493;
	shl.b32 	%r18496, %r21007, 9;
	add.s32 	%r18497, %r18496, %r18495;
	shl.b32 	%r18498, %r21006, 8;
	add.s32 	%r18499, %r18498, %r18497;
	shl.b32 	%r18500, %r21005, 7;
	add.s32 	%r18501, %r18500, %r18499;
	shl.b32 	%r18502, %r21004, 6;
	add.s32 	%r18503, %r18502, %r18501;
	shl.b32 	%r18504, %r21003, 5;
	add.s32 	%r18505, %r18504, %r18503;
	shl.b32 	%r18506, %r21002, 4;
	add.s32 	%r18507, %r18506, %r18505;
	shl.b32 	%r18508, %r21001, 3;
	add.s32 	%r18509, %r18508, %r18507;
	shl.b32 	%r18510, %r21000, 2;
	add.s32 	%r18511, %r18510, %r18509;
	shl.b32 	%r18512, %r20999, 1;
	add.s32 	%r18513, %r18512, %r18511;
	add.s32 	%r18514, %r20998, %r18513;
	add.s32 	%r21240, %r18514, %r18452;
	bar.sync 	0;
	mov.b64 	%rd576, 0;
	{ // callseq 124, 0
	.param .b64 param0;
	st.param.b64 	[param0], 128;
	.param .b64 retval0;
	call.uni (retval0), 
	malloc, 
	(
	param0
	);
	ld.param.b64 	%rd497, [retval0];
	} // callseq 124
$L__BB1_383:
	shl.b64 	%rd498, %rd576, 2;
	add.s64 	%rd499, %rd497, %rd498;
	mov.b32 	%r18515, 0;
	st.u32 	[%rd499], %r18515;
	add.s64 	%rd140, %rd576, 1;
	setp.lt.u64 	%p277, %rd576, 31;
	mov.u64 	%rd576, %rd140;
	@%p277 bra 	$L__BB1_383;
	setp.eq.s32 	%p278, %r21240, 0;
	@%p278 bra 	$L__BB1_396;
	clz.b32 	%r18517, %r21240;
	sub.s32 	%r2401, 32, %r18517;
	xor.b32  	%r18518, %r18517, 31;
	setp.lt.u32 	%p279, %r18518, 7;
	mov.b32 	%r21239, 31;
	@%p279 bra 	$L__BB1_388;
	mov.b32 	%r21238, 0;
	mov.b32 	%r21239, 31;
$L__BB1_387:
	.pragma "nounroll";
	and.b32  	%r18521, %r21240, 1;
	mul.wide.s32 	%rd500, %r21239, 4;
	add.s64 	%rd501, %rd497, %rd500;
	st.u32 	[%rd501], %r18521;
	shr.u32 	%r18522, %r21240, 1;
	and.b32  	%r18523, %r18522, 1;
	st.u32 	[%rd501+-4], %r18523;
	shr.u32 	%r18524, %r21240, 2;
	and.b32  	%r18525, %r18524, 1;
	st.u32 	[%rd501+-8], %r18525;
	shr.u32 	%r18526, %r21240, 3;
	and.b32  	%r18527, %r18526, 1;
	st.u32 	[%rd501+-12], %r18527;
	shr.u32 	%r18528, %r21240, 4;
	and.b32  	%r18529, %r18528, 1;
	st.u32 	[%rd501+-16], %r18529;
	shr.u32 	%r18530, %r21240, 5;
	and.b32  	%r18531, %r18530, 1;
	st.u32 	[%rd501+-20], %r18531;
	shr.u32 	%r18532, %r21240, 6;
	and.b32  	%r18533, %r18532, 1;
	st.u32 	[%rd501+-24], %r18533;
	shr.u32 	%r18534, %r21240, 7;
	and.b32  	%r18535, %r18534, 1;
	st.u32 	[%rd501+-28], %r18535;
	shr.u32 	%r21240, %r21240, 8;
	add.s32 	%r21239, %r21239, -8;
	add.s32 	%r21238, %r21238, 8;
	and.b32  	%r18536, %r2401, 56;
	setp.ne.s32 	%p280, %r21238, %r18536;
	@%p280 bra 	$L__BB1_387;
$L__BB1_388:
	and.b32  	%r18537, %r2401, 7;
	setp.eq.s32 	%p281, %r18537, 0;
	@%p281 bra 	$L__BB1_396;
	and.b32  	%r18538, %r2401, 7;
	setp.lt.u32 	%p282, %r18538, 4;
	@%p282 bra 	$L__BB1_391;
	and.b32  	%r18539, %r21240, 1;
	mul.wide.s32 	%rd502, %r21239, 4;
	add.s64 	%rd503, %rd497, %rd502;
	st.u32 	[%rd503], %r18539;
	shr.u32 	%r18540, %r21240, 1;
	and.b32  	%r18541, %r18540, 1;
	st.u32 	[%rd503+-4], %r18541;
	shr.u32 	%r18542, %r21240, 2;
	and.b32  	%r18543, %r18542, 1;
	st.u32 	[%rd503+-8], %r18543;
	shr.u32 	%r18544, %r21240, 3;
	and.b32  	%r18545, %r18544, 1;
	st.u32 	[%rd503+-12], %r18545;
	shr.u32 	%r21240, %r21240, 4;
	add.s32 	%r21239, %r21239, -4;
$L__BB1_391:
	and.b32  	%r18546, %r2401, 3;
	setp.eq.s32 	%p283, %r18546, 0;
	@%p283 bra 	$L__BB1_396;
	and.b32  	%r18547, %r2401, 3;
	setp.eq.s32 	%p284, %r18547, 1;
	@%p284 bra 	$L__BB1_394;
	and.b32  	%r18548, %r21240, 1;
	mul.wide.s32 	%rd504, %r21239, 4;
	add.s64 	%rd505, %rd497, %rd504;
	st.u32 	[%rd505], %r18548;
	shr.u32 	%r18549, %r21240, 1;
	and.b32  	%r18550, %r18549, 1;
	st.u32 	[%rd505+-4], %r18550;
	shr.u32 	%r21240, %r21240, 2;
	add.s32 	%r21239, %r21239, -2;
$L__BB1_394:
	and.b32  	%r18551, %r2401, 1;
	setp.eq.b32 	%p285, %r18551, 1;
	not.pred 	%p286, %p285;
	@%p286 bra 	$L__BB1_396;
	and.b32  	%r18552, %r21240, 1;
	mul.wide.s32 	%rd506, %r21239, 4;
	add.s64 	%rd507, %rd497, %rd506;
	st.u32 	[%rd507], %r18552;
$L__BB1_396:
	ld.u8 	%r18553, [%rd497];
	ld.u8 	%r18554, [%rd497+1];
	shl.b32 	%r18555, %r18554, 8;
	or.b32  	%r18556, %r18555, %r18553;
	ld.u8 	%r18557, [%rd497+2];
	shl.b32 	%r18558, %r18557, 16;
	ld.u8 	%r18559, [%rd497+3];
	shl.b32 	%r18560, %r18559, 24;
	or.b32  	%r18561, %r18560, %r18558;
	or.b32  	%r20700, %r18561, %r18556;
	ld.u8 	%r18562, [%rd497+4];
	ld.u8 	%r18563, [%rd497+5];
	shl.b32 	%r18564, %r18563, 8;
	or.b32  	%r18565, %r18564, %r18562;
	ld.u8 	%r18566, [%rd497+6];
	shl.b32 	%r18567, %r18566, 16;
	ld.u8 	%r18568, [%rd497+7];
	shl.b32 	%r18569, %r18568, 24;
	or.b32  	%r18570, %r18569, %r18567;
	or.b32  	%r20699, %r18570, %r18565;
	ld.u8 	%r18571, [%rd497+8];
	ld.u8 	%r18572, [%rd497+9];
	shl.b32 	%r18573, %r18572, 8;
	or.b32  	%r18574, %r18573, %r18571;
	ld.u8 	%r18575, [%rd497+10];
	shl.b32 	%r18576, %r18575, 16;
	ld.u8 	%r18577, [%rd497+11];
	shl.b32 	%r18578, %r18577, 24;
	or.b32  	%r18579, %r18578, %r18576;
	or.b32  	%r20698, %r18579, %r18574;
	ld.u8 	%r18580, [%rd497+12];
	ld.u8 	%r18581, [%rd497+13];
	shl.b32 	%r18582, %r18581, 8;
	or.b32  	%r18583, %r18582, %r18580;
	ld.u8 	%r18584, [%rd497+14];
	shl.b32 	%r18585, %r18584, 16;
	ld.u8 	%r18586, [%rd497+15];
	shl.b32 	%r18587, %r18586, 24;
	or.b32  	%r18588, %r18587, %r18585;
	or.b32  	%r20697, %r18588, %r18583;
	ld.u8 	%r18589, [%rd497+16];
	ld.u8 	%r18590, [%rd497+17];
	shl.b32 	%r18591, %r18590, 8;
	or.b32  	%r18592, %r18591, %r18589;
	ld.u8 	%r18593, [%rd497+18];
	shl.b32 	%r18594, %r18593, 16;
	ld.u8 	%r18595, [%rd497+19];
	shl.b32 	%r18596, %r18595, 24;
	or.b32  	%r18597, %r18596, %r18594;
	or.b32  	%r20696, %r18597, %r18592;
	ld.u8 	%r18598, [%rd497+20];
	ld.u8 	%r18599, [%rd497+21];
	shl.b32 	%r18600, %r18599, 8;
	or.b32  	%r18601, %r18600, %r18598;
	ld.u8 	%r18602, [%rd497+22];
	shl.b32 	%r18603, %r18602, 16;
	ld.u8 	%r18604, [%rd497+23];
	shl.b32 	%r18605, %r18604, 24;
	or.b32  	%r18606, %r18605, %r18603;
	or.b32  	%r20695, %r18606, %r18601;
	ld.u8 	%r18607, [%rd497+24];
	ld.u8 	%r18608, [%rd497+25];
	shl.b32 	%r18609, %r18608, 8;
	or.b32  	%r18610, %r18609, %r18607;
	ld.u8 	%r18611, [%rd497+26];
	shl.b32 	%r18612, %r18611, 16;
	ld.u8 	%r18613, [%rd497+27];
	shl.b32 	%r18614, %r18613, 24;
	or.b32  	%r18615, %r18614, %r18612;
	or.b32  	%r20694, %r18615, %r18610;
	ld.u8 	%r18616, [%rd497+28];
	ld.u8 	%r18617, [%rd497+29];
	shl.b32 	%r18618, %r18617, 8;
	or.b32  	%r18619, %r18618, %r18616;
	ld.u8 	%r18620, [%rd497+30];
	shl.b32 	%r18621, %r18620, 16;
	ld.u8 	%r18622, [%rd497+31];
	shl.b32 	%r18623, %r18622, 24;
	or.b32  	%r18624, %r18623, %r18621;
	or.b32  	%r20693, %r18624, %r18619;
	ld.u8 	%r18625, [%rd497+32];
	ld.u8 	%r18626, [%rd497+33];
	shl.b32 	%r18627, %r18626, 8;
	or.b32  	%r18628, %r18627, %r18625;
	ld.u8 	%r18629, [%rd497+34];
	shl.b32 	%r18630, %r18629, 16;
	ld.u8 	%r18631, [%rd497+35];
	shl.b32 	%r18632, %r18631, 24;
	or.b32  	%r18633, %r18632, %r18630;
	or.b32  	%r20692, %r18633, %r18628;
	ld.u8 	%r18634, [%rd497+36];
	ld.u8 	%r18635, [%rd497+37];
	shl.b32 	%r18636, %r18635, 8;
	or.b32  	%r18637, %r18636, %r18634;
	ld.u8 	%r18638, [%rd497+38];
	shl.b32 	%r18639, %r18638, 16;
	ld.u8 	%r18640, [%rd497+39];
	shl.b32 	%r18641, %r18640, 24;
	or.b32  	%r18642, %r18641, %r18639;
	or.b32  	%r20691, %r18642, %r18637;
	ld.u8 	%r18643, [%rd497+40];
	ld.u8 	%r18644, [%rd497+41];
	shl.b32 	%r18645, %r18644, 8;
	or.b32  	%r18646, %r18645, %r18643;
	ld.u8 	%r18647, [%rd497+42];
	shl.b32 	%r18648, %r18647, 16;
	ld.u8 	%r18649, [%rd497+43];
	shl.b32 	%r18650, %r18649, 24;
	or.b32  	%r18651, %r18650, %r18648;
	or.b32  	%r20690, %r18651, %r18646;
	ld.u8 	%r18652, [%rd497+44];
	ld.u8 	%r18653, [%rd497+45];
	shl.b32 	%r18654, %r18653, 8;
	or.b32  	%r18655, %r18654, %r18652;
	ld.u8 	%r18656, [%rd497+46];
	shl.b32 	%r18657, %r18656, 16;
	ld.u8 	%r18658, [%rd497+47];
	shl.b32 	%r18659, %r18658, 24;
	or.b32  	%r18660, %r18659, %r18657;
	or.b32  	%r20689, %r18660, %r18655;
	ld.u8 	%r18661, [%rd497+48];
	ld.u8 	%r18662, [%rd497+49];
	shl.b32 	%r18663, %r18662, 8;
	or.b32  	%r18664, %r18663, %r18661;
	ld.u8 	%r18665, [%rd497+50];
	shl.b32 	%r18666, %r18665, 16;
	ld.u8 	%r18667, [%rd497+51];
	shl.b32 	%r18668, %r18667, 24;
	or.b32  	%r18669, %r18668, %r18666;
	or.b32  	%r20688, %r18669, %r18664;
	ld.u8 	%r18670, [%rd497+52];
	ld.u8 	%r18671, [%rd497+53];
	shl.b32 	%r18672, %r18671, 8;
	or.b32  	%r18673, %r18672, %r18670;
	ld.u8 	%r18674, [%rd497+54];
	shl.b32 	%r18675, %r18674, 16;
	ld.u8 	%r18676, [%rd497+55];
	shl.b32 	%r18677, %r18676, 24;
	or.b32  	%r18678, %r18677, %r18675;
	or.b32  	%r20687, %r18678, %r18673;
	ld.u8 	%r18679, [%rd497+56];
	ld.u8 	%r18680, [%rd497+57];
	shl.b32 	%r18681, %r18680, 8;
	or.b32  	%r18682, %r18681, %r18679;
	ld.u8 	%r18683, [%rd497+58];
	shl.b32 	%r18684, %r18683, 16;
	ld.u8 	%r18685, [%rd497+59];
	shl.b32 	%r18686, %r18685, 24;
	or.b32  	%r18687, %r18686, %r18684;
	or.b32  	%r20686, %r18687, %r18682;
	ld.u8 	%r18688, [%rd497+60];
	ld.u8 	%r18689, [%rd497+61];
	shl.b32 	%r18690, %r18689, 8;
	or.b32  	%r18691, %r18690, %r18688;
	ld.u8 	%r18692, [%rd497+62];
	shl.b32 	%r18693, %r18692, 16;
	ld.u8 	%r18694, [%rd497+63];
	shl.b32 	%r18695, %r18694, 24;
	or.b32  	%r18696, %r18695, %r18693;
	or.b32  	%r20685, %r18696, %r18691;
	ld.u8 	%r18697, [%rd497+64];
	ld.u8 	%r18698, [%rd497+65];
	shl.b32 	%r18699, %r18698, 8;
	or.b32  	%r18700, %r18699, %r18697;
	ld.u8 	%r18701, [%rd497+66];
	shl.b32 	%r18702, %r18701, 16;
	ld.u8 	%r18703, [%rd497+67];
	shl.b32 	%r18704, %r18703, 24;
	or.b32  	%r18705, %r18704, %r18702;
	or.b32  	%r20684, %r18705, %r18700;
	ld.u8 	%r18706, [%rd497+68];
	ld.u8 	%r18707, [%rd497+69];
	shl.b32 	%r18708, %r18707, 8;
	or.b32  	%r18709, %r18708, %r18706;
	ld.u8 	%r18710, [%rd497+70];
	shl.b32 	%r18711, %r18710, 16;
	ld.u8 	%r18712, [%rd497+71];
	shl.b32 	%r18713, %r18712, 24;
	or.b32  	%r18714, %r18713, %r18711;
	or.b32  	%r20683, %r18714, %r18709;
	ld.u8 	%r18715, [%rd497+72];
	ld.u8 	%r18716, [%rd497+73];
	shl.b32 	%r18717, %r18716, 8;
	or.b32  	%r18718, %r18717, %r18715;
	ld.u8 	%r18719, [%rd497+74];
	shl.b32 	%r18720, %r18719, 16;
	ld.u8 	%r18721, [%rd497+75];
	shl.b32 	%r18722, %r18721, 24;
	or.b32  	%r18723, %r18722, %r18720;
	or.b32  	%r20682, %r18723, %r18718;
	ld.u8 	%r18724, [%rd497+76];
	ld.u8 	%r18725, [%rd497+77];
	shl.b32 	%r18726, %r18725, 8;
	or.b32  	%r18727, %r18726, %r18724;
	ld.u8 	%r18728, [%rd497+78];
	shl.b32 	%r18729, %r18728, 16;
	ld.u8 	%r18730, [%rd497+79];
	shl.b32 	%r18731, %r18730, 24;
	or.b32  	%r18732, %r18731, %r18729;
	or.b32  	%r20681, %r18732, %r18727;
	ld.u8 	%r18733, [%rd497+80];
	ld.u8 	%r18734, [%rd497+81];
	shl.b32 	%r18735, %r18734, 8;
	or.b32  	%r18736, %r18735, %r18733;
	ld.u8 	%r18737, [%rd497+82];
	shl.b32 	%r18738, %r18737, 16;
	ld.u8 	%r18739, [%rd497+83];
	shl.b32 	%r18740, %r18739, 24;
	or.b32  	%r18741, %r18740, %r18738;
	or.b32  	%r20680, %r18741, %r18736;
	ld.u8 	%r18742, [%rd497+84];
	ld.u8 	%r18743, [%rd497+85];
	shl.b32 	%r18744, %r18743, 8;
	or.b32  	%r18745, %r18744, %r18742;
	ld.u8 	%r18746, [%rd497+86];
	shl.b32 	%r18747, %r18746, 16;
	ld.u8 	%r18748, [%rd497+87];
	shl.b32 	%r18749, %r18748, 24;
	or.b32  	%r18750, %r18749, %r18747;
	or.b32  	%r20679, %r18750, %r18745;
	ld.u8 	%r18751, [%rd497+88];
	ld.u8 	%r18752, [%rd497+89];
	shl.b32 	%r18753, %r18752, 8;
	or.b32  	%r18754, %r18753, %r18751;
	ld.u8 	%r18755, [%rd497+90];
	shl.b32 	%r18756, %r18755, 16;
	ld.u8 	%r18757, [%rd497+91];
	shl.b32 	%r18758, %r18757, 24;
	or.b32  	%r18759, %r18758, %r18756;
	or.b32  	%r20678, %r18759, %r18754;
	ld.u8 	%r18760, [%rd497+92];
	ld.u8 	%r18761, [%rd497+93];
	shl.b32 	%r18762, %r18761, 8;
	or.b32  	%r18763, %r18762, %r18760;
	ld.u8 	%r18764, [%rd497+94];
	shl.b32 	%r18765, %r18764, 16;
	ld.u8 	%r18766, [%rd497+95];
	shl.b32 	%r18767, %r18766, 24;
	or.b32  	%r18768, %r18767, %r18765;
	or.b32  	%r20677, %r18768, %r18763;
	ld.u8 	%r18769, [%rd497+96];
	ld.u8 	%r18770, [%rd497+97];
	shl.b32 	%r18771, %r18770, 8;
	or.b32  	%r18772, %r18771, %r18769;
	ld.u8 	%r18773, [%rd497+98];
	shl.b32 	%r18774, %r18773, 16;
	ld.u8 	%r18775, [%rd497+99];
	shl.b32 	%r18776, %r18775, 24;
	or.b32  	%r18777, %r18776, %r18774;
	or.b32  	%r20676, %r18777, %r18772;
	ld.u8 	%r18778, [%rd497+100];
	ld.u8 	%r18779, [%rd497+101];
	shl.b32 	%r18780, %r18779, 8;
	or.b32  	%r18781, %r18780, %r18778;
	ld.u8 	%r18782, [%rd497+102];
	shl.b32 	%r18783, %r18782, 16;
	ld.u8 	%r18784, [%rd497+103];
	shl.b32 	%r18785, %r18784, 24;
	or.b32  	%r18786, %r18785, %r18783;
	or.b32  	%r20675, %r18786, %r18781;
	ld.u8 	%r18787, [%rd497+104];
	ld.u8 	%r18788, [%rd497+105];
	shl.b32 	%r18789, %r18788, 8;
	or.b32  	%r18790, %r18789, %r18787;
	ld.u8 	%r18791, [%rd497+106];
	shl.b32 	%r18792, %r18791, 16;
	ld.u8 	%r18793, [%rd497+107];
	shl.b32 	%r18794, %r18793, 24;
	or.b32  	%r18795, %r18794, %r18792;
	or.b32  	%r20674, %r18795, %r18790;
	ld.u8 	%r18796, [%rd497+108];
	ld.u8 	%r18797, [%rd497+109];
	shl.b32 	%r18798, %r18797, 8;
	or.b32  	%r18799, %r18798, %r18796;
	ld.u8 	%r18800, [%rd497+110];
	shl.b32 	%r18801, %r18800, 16;
	ld.u8 	%r18802, [%rd497+111];
	shl.b32 	%r18803, %r18802, 24;
	or.b32  	%r18804, %r18803, %r18801;
	or.b32  	%r20673, %r18804, %r18799;
	ld.u8 	%r18805, [%rd497+112];
	ld.u8 	%r18806, [%rd497+113];
	shl.b32 	%r18807, %r18806, 8;
	or.b32  	%r18808, %r18807, %r18805;
	ld.u8 	%r18809, [%rd497+114];
	shl.b32 	%r18810, %r18809, 16;
	ld.u8 	%r18811, [%rd497+115];
	shl.b32 	%r18812, %r18811, 24;
	or.b32  	%r18813, %r18812, %r18810;
	or.b32  	%r20672, %r18813, %r18808;
	ld.u8 	%r18814, [%rd497+116];
	ld.u8 	%r18815, [%rd497+117];
	shl.b32 	%r18816, %r18815, 8;
	or.b32  	%r18817, %r18816, %r18814;
	ld.u8 	%r18818, [%rd497+118];
	shl.b32 	%r18819, %r18818, 16;
	ld.u8 	%r18820, [%rd497+119];
	shl.b32 	%r18821, %r18820, 24;
	or.b32  	%r18822, %r18821, %r18819;
	or.b32  	%r20671, %r18822, %r18817;
	ld.u8 	%r18823, [%rd497+120];
	ld.u8 	%r18824, [%rd497+121];
	shl.b32 	%r18825, %r18824, 8;
	or.b32  	%r18826, %r18825, %r18823;
	ld.u8 	%r18827, [%rd497+122];
	shl.b32 	%r18828, %r18827, 16;
	ld.u8 	%r18829, [%rd497+123];
	shl.b32 	%r18830, %r18829, 24;
	or.b32  	%r18831, %r18830, %r18828;
	or.b32  	%r20670, %r18831, %r18826;
	ld.u8 	%r18832, [%rd497+124];
	ld.u8 	%r18833, [%rd497+125];
	shl.b32 	%r18834, %r18833, 8;
	or.b32  	%r18835, %r18834, %r18832;
	ld.u8 	%r18836, [%rd497+126];
	shl.b32 	%r18837, %r18836, 16;
	ld.u8 	%r18838, [%rd497+127];
	shl.b32 	%r18839, %r18838, 24;
	or.b32  	%r18840, %r18839, %r18837;
	or.b32  	%r20669, %r18840, %r18835;
	shl.b32 	%r18841, %r20732, 31;
	shl.b32 	%r18842, %r20731, 30;
	add.s32 	%r18843, %r18842, %r18841;
	shl.b32 	%r18844, %r20730, 29;
	add.s32 	%r18845, %r18844, %r18843;
	shl.b32 	%r18846, %r20729, 28;
	add.s32 	%r18847, %r18846, %r18845;
	shl.b32 	%r18848, %r20728, 27;
	add.s32 	%r18849, %r18848, %r18847;
	shl.b32 	%r18850, %r20727, 26;
	add.s32 	%r18851, %r18850, %r18849;
	shl.b32 	%r18852, %r20726, 25;
	add.s32 	%r18853, %r18852, %r18851;
	shl.b32 	%r18854, %r20725, 24;
	add.s32 	%r18855, %r18854, %r18853;
	shl.b32 	%r18856, %r20724, 23;
	add.s32 	%r18857, %r18856, %r18855;
	shl.b32 	%r18858, %r20723, 22;
	add.s32 	%r18859, %r18858, %r18857;
	shl.b32 	%r18860, %r20722, 21;
	add.s32 	%r18861, %r18860, %r18859;
	shl.b32 	%r18862, %r20721, 20;
	add.s32 	%r18863, %r18862, %r18861;
	shl.b32 	%r18864, %r20720, 19;
	add.s32 	%r18865, %r18864, %r18863;
	shl.b32 	%r18866, %r20719, 18;
	add.s32 	%r18867, %r18866, %r18865;
	shl.b32 	%r18868, %r20718, 17;
	add.s32 	%r18869, %r18868, %r18867;
	shl.b32 	%r18870, %r20717, 16;
	add.s32 	%r18871, %r18870, %r18869;
	shl.b32 	%r18872, %r20716, 15;
	add.s32 	%r18873, %r18872, %r18871;
	shl.b32 	%r18874, %r20715, 14;
	add.s32 	%r18875, %r18874, %r18873;
	shl.b32 	%r18876, %r20714, 13;
	add.s32 	%r18877, %r18876, %r18875;
	shl.b32 	%r18878, %r20713, 12;
	add.s32 	%r18879, %r18878, %r18877;
	shl.b32 	%r18880, %r20712, 11;
	add.s32 	%r18881, %r18880, %r18879;
	shl.b32 	%r18882, %r20711, 10;
	add.s32 	%r18883, %r18882, %r18881;
	shl.b32 	%r18884, %r20710, 9;
	add.s32 	%r18885, %r18884, %r18883;
	shl.b32 	%r18886, %r20709, 8;
	add.s32 	%r18887, %r18886, %r18885;
	shl.b32 	%r18888, %r20708, 7;
	add.s32 	%r18889, %r18888, %r18887;
	shl.b32 	%r18890, %r20707, 6;
	add.s32 	%r18891, %r18890, %r18889;
	shl.b32 	%r18892, %r20706, 5;
	add.s32 	%r18893, %r18892, %r18891;
	shl.b32 	%r18894, %r20705, 4;
	add.s32 	%r18895, %r18894, %r18893;
	shl.b32 	%r18896, %r20704, 3;
	add.s32 	%r18897, %r18896, %r18895;
	shl.b32 	%r18898, %r20703, 2;
	add.s32 	%r18899, %r18898, %r18897;
	shl.b32 	%r18900, %r20702, 1;
	add.s32 	%r18901, %r18900, %r18899;
	add.s32 	%r18902, %r20701, %r18901;
	shl.b32 	%r18903, %r21061, 31;
	shl.b32 	%r18904, %r21060, 30;
	add.s32 	%r18905, %r18904, %r18903;
	shl.b32 	%r18906, %r21059, 29;
	add.s32 	%r18907, %r18906, %r18905;
	shl.b32 	%r18908, %r21058, 28;
	add.s32 	%r18909, %r18908, %r18907;
	shl.b32 	%r18910, %r21057, 27;
	add.s32 	%r18911, %r18910, %r18909;
	shl.b32 	%r18912, %r21056, 26;
	add.s32 	%r18913, %r18912, %r18911;
	shl.b32 	%r18914, %r21055, 25;
	add.s32 	%r18915, %r18914, %r18913;
	shl.b32 	%r18916, %r21054, 24;
	add.s32 	%r18917, %r18916, %r18915;
	shl.b32 	%r18918, %r21053, 23;
	add.s32 	%r18919, %r18918, %r18917;
	shl.b32 	%r18920, %r21052, 22;
	add.s32 	%r18921, %r18920, %r18919;
	shl.b32 	%r18922, %r21051, 21;
	add.s32 	%r18923, %r18922, %r18921;
	shl.b32 	%r18924, %r21050, 20;
	add.s32 	%r18925, %r18924, %r18923;
	shl.b32 	%r18926, %r21049, 19;
	add.s32 	%r18927, %r18926, %r18925;
	shl.b32 	%r18928, %r21048, 18;
	add.s32 	%r18929, %r18928, %r18927;
	shl.b32 	%r18930, %r21047, 17;
	add.s32 	%r18931, %r18930, %r18929;
	shl.b32 	%r18932, %r21046, 16;
	add.s32 	%r18933, %r18932, %r18931;
	shl.b32 	%r18934, %r21045, 15;
	add.s32 	%r18935, %r18934, %r18933;
	shl.b32 	%r18936, %r21044, 14;
	add.s32 	%r18937, %r18936, %r18935;
	shl.b32 	%r18938, %r21043, 13;
	add.s32 	%r18939, %r18938, %r18937;
	shl.b32 	%r18940, %r21042, 12;
	add.s32 	%r18941, %r18940, %r18939;
	shl.b32 	%r18942, %r21041, 11;
	add.s32 	%r18943, %r18942, %r18941;
	shl.b32 	%r18944, %r21040, 10;
	add.s32 	%r18945, %r18944, %r18943;
	shl.b32 	%r18946, %r21039, 9;
	add.s32 	%r18947, %r18946, %r18945;
	shl.b32 	%r18948, %r21038, 8;
	add.s32 	%r18949, %r18948, %r18947;
	shl.b32 	%r18950, %r21037, 7;
	add.s32 	%r18951, %r18950, %r18949;
	shl.b32 	%r18952, %r21036, 6;
	add.s32 	%r18953, %r18952, %r18951;
	shl.b32 	%r18954, %r21035, 5;
	add.s32 	%r18955, %r18954, %r18953;
	shl.b32 	%r18956, %r21034, 4;
	add.s32 	%r18957, %r18956, %r18955;
	shl.b32 	%r18958, %r21033, 3;
	add.s32 	%r18959, %r18958, %r18957;
	shl.b32 	%r18960, %r21032, 2;
	add.s32 	%r18961, %r18960, %r18959;
	shl.b32 	%r18962, %r21031, 1;
	add.s32 	%r18963, %r18962, %r18961;
	add.s32 	%r18964, %r21030, %r18963;
	add.s32 	%r21249, %r18964, %r18902;
	bar.sync 	0;
	mov.b64 	%rd577, 0;
	{ // callseq 125, 0
	.param .b64 param0;
	st.param.b64 	[param0], 128;
	.param .b64 retval0;
	call.uni (retval0), 
	malloc, 
	(
	param0
	);
	ld.param.b64 	%rd509, [retval0];
	} // callseq 125
$L__BB1_397:
	shl.b64 	%rd510, %rd577, 2;
	add.s64 	%rd511, %rd509, %rd510;
	mov.b32 	%r18965, 0;
	st.u32 	[%rd511], %r18965;
	add.s64 	%rd143, %rd577, 1;
	setp.lt.u64 	%p287, %rd577, 31;
	mov.u64 	%rd577, %rd143;
	@%p287 bra 	$L__BB1_397;
	setp.eq.s32 	%p288, %r21249, 0;
	@%p288 bra 	$L__BB1_410;
	clz.b32 	%r18967, %r21249;
	sub.s32 	%r2451, 32, %r18967;
	xor.b32  	%r18968, %r18967, 31;
	setp.lt.u32 	%p289, %r18968, 7;
	mov.b32 	%r21248, 31;
	@%p289 bra 	$L__BB1_402;
	mov.b32 	%r21247, 0;
	mov.b32 	%r21248, 31;
$L__BB1_401:
	.pragma "nounroll";
	and.b32  	%r18971, %r21249, 1;
	mul.wide.s32 	%rd512, %r21248, 4;
	add.s64 	%rd513, %rd509, %rd512;
	st.u32 	[%rd513], %r18971;
	shr.u32 	%r18972, %r21249, 1;
	and.b32  	%r18973, %r18972, 1;
	st.u32 	[%rd513+-4], %r18973;
	shr.u32 	%r18974, %r21249, 2;
	and.b32  	%r18975, %r18974, 1;
	st.u32 	[%rd513+-8], %r18975;
	shr.u32 	%r18976, %r21249, 3;
	and.b32  	%r18977, %r18976, 1;
	st.u32 	[%rd513+-12], %r18977;
	shr.u32 	%r18978, %r21249, 4;
	and.b32  	%r18979, %r18978, 1;
	st.u32 	[%rd513+-16], %r18979;
	shr.u32 	%r18980, %r21249, 5;
	and.b32  	%r18981, %r18980, 1;
	st.u32 	[%rd513+-20], %r18981;
	shr.u32 	%r18982, %r21249, 6;
	and.b32  	%r18983, %r18982, 1;
	st.u32 	[%rd513+-24], %r18983;
	shr.u32 	%r18984, %r21249, 7;
	and.b32  	%r18985, %r18984, 1;
	st.u32 	[%rd513+-28], %r18985;
	shr.u32 	%r21249, %r21249, 8;
	add.s32 	%r21248, %r21248, -8;
	add.s32 	%r21247, %r21247, 8;
	and.b32  	%r18986, %r2451, 56;
	setp.ne.s32 	%p290, %r21247, %r18986;
	@%p290 bra 	$L__BB1_401;
$L__BB1_402:
	and.b32  	%r18987, %r2451, 7;
	setp.eq.s32 	%p291, %r18987, 0;
	@%p291 bra 	$L__BB1_410;
	and.b32  	%r18988, %r2451, 7;
	setp.lt.u32 	%p292, %r18988, 4;
	@%p292 bra 	$L__BB1_405;
	and.b32  	%r18989, %r21249, 1;
	mul.wide.s32 	%rd514, %r21248, 4;
	add.s64 	%rd515, %rd509, %rd514;
	st.u32 	[%rd515], %r18989;
	shr.u32 	%r18990, %r21249, 1;
	and.b32  	%r18991, %r18990, 1;
	st.u32 	[%rd515+-4], %r18991;
	shr.u32 	%r18992, %r21249, 2;
	and.b32  	%r18993, %r18992, 1;
	st.u32 	[%rd515+-8], %r18993;
	shr.u32 	%r18994, %r21249, 3;
	and.b32  	%r18995, %r18994, 1;
	st.u32 	[%rd515+-12], %r18995;
	shr.u32 	%r21249, %r21249, 4;
	add.s32 	%r21248, %r21248, -4;
$L__BB1_405:
	and.b32  	%r18996, %r2451, 3;
	setp.eq.s32 	%p293, %r18996, 0;
	@%p293 bra 	$L__BB1_410;
	and.b32  	%r18997, %r2451, 3;
	setp.eq.s32 	%p294, %r18997, 1;
	@%p294 bra 	$L__BB1_408;
	and.b32  	%r18998, %r21249, 1;
	mul.wide.s32 	%rd516, %r21248, 4;
	add.s64 	%rd517, %rd509, %rd516;
	st.u32 	[%rd517], %r18998;
	shr.u32 	%r18999, %r21249, 1;
	and.b32  	%r19000, %r18999, 1;
	st.u32 	[%rd517+-4], %r19000;
	shr.u32 	%r21249, %r21249, 2;
	add.s32 	%r21248, %r21248, -2;
$L__BB1_408:
	and.b32  	%r19001, %r2451, 1;
	setp.eq.b32 	%p295, %r19001, 1;
	not.pred 	%p296, %p295;
	@%p296 bra 	$L__BB1_410;
	and.b32  	%r19002, %r21249, 1;
	mul.wide.s32 	%rd518, %r21248, 4;
	add.s64 	%rd519, %rd509, %rd518;
	st.u32 	[%rd519], %r19002;
$L__BB1_410:
	ld.u8 	%r19003, [%rd509];
	ld.u8 	%r19004, [%rd509+1];
	shl.b32 	%r19005, %r19004, 8;
	or.b32  	%r19006, %r19005, %r19003;
	ld.u8 	%r19007, [%rd509+2];
	shl.b32 	%r19008, %r19007, 16;
	ld.u8 	%r19009, [%rd509+3];
	shl.b32 	%r19010, %r19009, 24;
	or.b32  	%r19011, %r19010, %r19008;
	or.b32  	%r20732, %r19011, %r19006;
	ld.u8 	%r19012, [%rd509+4];
	ld.u8 	%r19013, [%rd509+5];
	shl.b32 	%r19014, %r19013, 8;
	or.b32  	%r19015, %r19014, %r19012;
	ld.u8 	%r19016, [%rd509+6];
	shl.b32 	%r19017, %r19016, 16;
	ld.u8 	%r19018, [%rd509+7];
	shl.b32 	%r19019, %r19018, 24;
	or.b32  	%r19020, %r19019, %r19017;
	or.b32  	%r20731, %r19020, %r19015;
	ld.u8 	%r19021, [%rd509+8];
	ld.u8 	%r19022, [%rd509+9];
	shl.b32 	%r19023, %r19022, 8;
	or.b32  	%r19024, %r19023, %r19021;
	ld.u8 	%r19025, [%rd509+10];
	shl.b32 	%r19026, %r19025, 16;
	ld.u8 	%r19027, [%rd509+11];
	shl.b32 	%r19028, %r19027, 24;
	or.b32  	%r19029, %r19028, %r19026;
	or.b32  	%r20730, %r19029, %r19024;
	ld.u8 	%r19030, [%rd509+12];
	ld.u8 	%r19031, [%rd509+13];
	shl.b32 	%r19032, %r19031, 8;
	or.b32  	%r19033, %r19032, %r19030;
	ld.u8 	%r19034, [%rd509+14];
	shl.b32 	%r19035, %r19034, 16;
	ld.u8 	%r19036, [%rd509+15];
	shl.b32 	%r19037, %r19036, 24;
	or.b32  	%r19038, %r19037, %r19035;
	or.b32  	%r20729, %r19038, %r19033;
	ld.u8 	%r19039, [%rd509+16];
	ld.u8 	%r19040, [%rd509+17];
	shl.b32 	%r19041, %r19040, 8;
	or.b32  	%r19042, %r19041, %r19039;
	ld.u8 	%r19043, [%rd509+18];
	shl.b32 	%r19044, %r19043, 16;
	ld.u8 	%r19045, [%rd509+19];
	shl.b32 	%r19046, %r19045, 24;
	or.b32  	%r19047, %r19046, %r19044;
	or.b32  	%r20728, %r19047, %r19042;
	ld.u8 	%r19048, [%rd509+20];
	ld.u8 	%r19049, [%rd509+21];
	shl.b32 	%r19050, %r19049, 8;
	or.b32  	%r19051, %r19050, %r19048;
	ld.u8 	%r19052, [%rd509+22];
	shl.b32 	%r19053, %r19052, 16;
	ld.u8 	%r19054, [%rd509+23];
	shl.b32 	%r19055, %r19054, 24;
	or.b32  	%r19056, %r19055, %r19053;
	or.b32  	%r20727, %r19056, %r19051;
	ld.u8 	%r19057, [%rd509+24];
	ld.u8 	%r19058, [%rd509+25];
	shl.b32 	%r19059, %r19058, 8;
	or.b32  	%r19060, %r19059, %r19057;
	ld.u8 	%r19061, [%rd509+26];
	shl.b32 	%r19062, %r19061, 16;
	ld.u8 	%r19063, [%rd509+27];
	shl.b32 	%r19064, %r19063, 24;
	or.b32  	%r19065, %r19064, %r19062;
	or.b32  	%r20726, %r19065, %r19060;
	ld.u8 	%r19066, [%rd509+28];
	ld.u8 	%r19067, [%rd509+29];
	shl.b32 	%r19068, %r19067, 8;
	or.b32  	%r19069, %r19068, %r19066;
	ld.u8 	%r19070, [%rd509+30];
	shl.b32 	%r19071, %r19070, 16;
	ld.u8 	%r19072, [%rd509+31];
	shl.b32 	%r19073, %r19072, 24;
	or.b32  	%r19074, %r19073, %r19071;
	or.b32  	%r20725, %r19074, %r19069;
	ld.u8 	%r19075, [%rd509+32];
	ld.u8 	%r19076, [%rd509+33];
	shl.b32 	%r19077, %r19076, 8;
	or.b32  	%r19078, %r19077, %r19075;
	ld.u8 	%r19079, [%rd509+34];
	shl.b32 	%r19080, %r19079, 16;
	ld.u8 	%r19081, [%rd509+35];
	shl.b32 	%r19082, %r19081, 24;
	or.b32  	%r19083, %r19082, %r19080;
	or.b32  	%r20724, %r19083, %r19078;
	ld.u8 	%r19084, [%rd509+36];
	ld.u8 	%r19085, [%rd509+37];
	shl.b32 	%r19086, %r19085, 8;
	or.b32  	%r19087, %r19086, %r19084;
	ld.u8 	%r19088, [%rd509+38];
	shl.b32 	%r19089, %r19088, 16;
	ld.u8 	%r19090, [%rd509+39];
	shl.b32 	%r19091, %r19090, 24;
	or.b32  	%r19092, %r19091, %r19089;
	or.b32  	%r20723, %r19092, %r19087;
	ld.u8 	%r19093, [%rd509+40];
	ld.u8 	%r19094, [%rd509+41];
	shl.b32 	%r19095, %r19094, 8;
	or.b32  	%r19096, %r19095, %r19093;
	ld.u8 	%r19097, [%rd509+42];
	shl.b32 	%r19098, %r19097, 16;
	ld.u8 	%r19099, [%rd509+43];
	shl.b32 	%r19100, %r19099, 24;
	or.b32  	%r19101, %r19100, %r19098;
	or.b32  	%r20722, %r19101, %r19096;
	ld.u8 	%r19102, [%rd509+44];
	ld.u8 	%r19103, [%rd509+45];
	shl.b32 	%r19104, %r19103, 8;
	or.b32  	%r19105, %r19104, %r19102;
	ld.u8 	%r19106, [%rd509+46];
	shl.b32 	%r19107, %r19106, 16;
	ld.u8 	%r19108, [%rd509+47];
	shl.b32 	%r19109, %r19108, 24;
	or.b32  	%r19110, %r19109, %r19107;
	or.b32  	%r20721, %r19110, %r19105;
	ld.u8 	%r19111, [%rd509+48];
	ld.u8 	%r19112, [%rd509+49];
	shl.b32 	%r19113, %r19112, 8;
	or.b32  	%r19114, %r19113, %r19111;
	ld.u8 	%r19115, [%rd509+50];
	shl.b32 	%r19116, %r19115, 16;
	ld.u8 	%r19117, [%rd509+51];
	shl.b32 	%r19118, %r19117, 24;
	or.b32  	%r19119, %r19118, %r19116;
	or.b32  	%r20720, %r19119, %r19114;
	ld.u8 	%r19120, [%rd509+52];
	ld.u8 	%r19121, [%rd509+53];
	shl.b32 	%r19122, %r19121, 8;
	or.b32  	%r19123, %r19122, %r19120;
	ld.u8 	%r19124, [%rd509+54];
	shl.b32 	%r19125, %r19124, 16;
	ld.u8 	%r19126, [%rd509+55];
	shl.b32 	%r19127, %r19126, 24;
	or.b32  	%r19128, %r19127, %r19125;
	or.b32  	%r20719, %r19128, %r19123;
	ld.u8 	%r19129, [%rd509+56];
	ld.u8 	%r19130, [%rd509+57];
	shl.b32 	%r19131, %r19130, 8;
	or.b32  	%r19132, %r19131, %r19129;
	ld.u8 	%r19133, [%rd509+58];
	shl.b32 	%r19134, %r19133, 16;
	ld.u8 	%r19135, [%rd509+59];
	shl.b32 	%r19136, %r19135, 24;
	or.b32  	%r19137, %r19136, %r19134;
	or.b32  	%r20718, %r19137, %r19132;
	ld.u8 	%r19138, [%rd509+60];
	ld.u8 	%r19139, [%rd509+61];
	shl.b32 	%r19140, %r19139, 8;
	or.b32  	%r19141, %r19140, %r19138;
	ld.u8 	%r19142, [%rd509+62];
	shl.b32 	%r19143, %r19142, 16;
	ld.u8 	%r19144, [%rd509+63];
	shl.b32 	%r19145, %r19144, 24;
	or.b32  	%r19146, %r19145, %r19143;
	or.b32  	%r20717, %r19146, %r19141;
	ld.u8 	%r19147, [%rd509+64];
	ld.u8 	%r19148, [%rd509+65];
	shl.b32 	%r19149, %r19148, 8;
	or.b32  	%r19150, %r19149, %r19147;
	ld.u8 	%r19151, [%rd509+66];
	shl.b32 	%r19152, %r19151, 16;
	ld.u8 	%r19153, [%rd509+67];
	shl.b32 	%r19154, %r19153, 24;
	or.b32  	%r19155, %r19154, %r19152;
	or.b32  	%r20716, %r19155, %r19150;
	ld.u8 	%r19156, [%rd509+68];
	ld.u8 	%r19157, [%rd509+69];
	shl.b32 	%r19158, %r19157, 8;
	or.b32  	%r19159, %r19158, %r19156;
	ld.u8 	%r19160, [%rd509+70];
	shl.b32 	%r19161, %r19160, 16;
	ld.u8 	%r19162, [%rd509+71];
	shl.b32 	%r19163, %r19162, 24;
	or.b32  	%r19164, %r19163, %r19161;
	or.b32  	%r20715, %r19164, %r19159;
	ld.u8 	%r19165, [%rd509+72];
	ld.u8 	%r19166, [%rd509+73];
	shl.b32 	%r19167, %r19166, 8;
	or.b32  	%r19168, %r19167, %r19165;
	ld.u8 	%r19169, [%rd509+74];
	shl.b32 	%r19170, %r19169, 16;
	ld.u8 	%r19171, [%rd509+75];
	shl.b32 	%r19172, %r19171, 24;
	or.b32  	%r19173, %r19172, %r19170;
	or.b32  	%r20714, %r19173, %r19168;
	ld.u8 	%r19174, [%rd509+76];
	ld.u8 	%r19175, [%rd509+77];
	shl.b32 	%r19176, %r19175, 8;
	or.b32  	%r19177, %r19176, %r19174;
	ld.u8 	%r19178, [%rd509+78];
	shl.b32 	%r19179, %r19178, 16;
	ld.u8 	%r19180, [%rd509+79];
	shl.b32 	%r19181, %r19180, 24;
	or.b32  	%r19182, %r19181, %r19179;
	or.b32  	%r20713, %r19182, %r19177;
	ld.u8 	%r19183, [%rd509+80];
	ld.u8 	%r19184, [%rd509+81];
	shl.b32 	%r19185, %r19184, 8;
	or.b32  	%r19186, %r19185, %r19183;
	ld.u8 	%r19187, [%rd509+82];
	shl.b32 	%r19188, %r19187, 16;
	ld.u8 	%r19189, [%rd509+83];
	shl.b32 	%r19190, %r19189, 24;
	or.b32  	%r19191, %r19190, %r19188;
	or.b32  	%r20712, %r19191, %r19186;
	ld.u8 	%r19192, [%rd509+84];
	ld.u8 	%r19193, [%rd509+85];
	shl.b32 	%r19194, %r19193, 8;
	or.b32  	%r19195, %r19194, %r19192;
	ld.u8 	%r19196, [%rd509+86];
	shl.b32 	%r19197, %r19196, 16;
	ld.u8 	%r19198, [%rd509+87];
	shl.b32 	%r19199, %r19198, 24;
	or.b32  	%r19200, %r19199, %r19197;
	or.b32  	%r20711, %r19200, %r19195;
	ld.u8 	%r19201, [%rd509+88];
	ld.u8 	%r19202, [%rd509+89];
	shl.b32 	%r19203, %r19202, 8;
	or.b32  	%r19204, %r19203, %r19201;
	ld.u8 	%r19205, [%rd509+90];
	shl.b32 	%r19206, %r19205, 16;
	ld.u8 	%r19207, [%rd509+91];
	shl.b32 	%r19208, %r19207, 24;
	or.b32  	%r19209, %r19208, %r19206;
	or.b32  	%r20710, %r19209, %r19204;
	ld.u8 	%r19210, [%rd509+92];
	ld.u8 	%r19211, [%rd509+93];
	shl.b32 	%r19212, %r19211, 8;
	or.b32  	%r19213, %r19212, %r19210;
	ld.u8 	%r19214, [%rd509+94];
	shl.b32 	%r19215, %r19214, 16;
	ld.u8 	%r19216, [%rd509+95];
	shl.b32 	%r19217, %r19216, 24;
	or.b32  	%r19218, %r19217, %r19215;
	or.b32  	%r20709, %r19218, %r19213;
	ld.u8 	%r19219, [%rd509+96];
	ld.u8 	%r19220, [%rd509+97];
	shl.b32 	%r19221, %r19220, 8;
	or.b32  	%r19222, %r19221, %r19219;
	ld.u8 	%r19223, [%rd509+98];
	shl.b32 	%r19224, %r19223, 16;
	ld.u8 	%r19225, [%rd509+99];
	shl.b32 	%r19226, %r19225, 24;
	or.b32  	%r19227, %r19226, %r19224;
	or.b32  	%r20708, %r19227, %r19222;
	ld.u8 	%r19228, [%rd509+100];
	ld.u8 	%r19229, [%rd509+101];
	shl.b32 	%r19230, %r19229, 8;
	or.b32  	%r19231, %r19230, %r19228;
	ld.u8 	%r19232, [%rd509+102];
	shl.b32 	%r19233, %r19232, 16;
	ld.u8 	%r19234, [%rd509+103];
	shl.b32 	%r19235, %r19234, 24;
	or.b32  	%r19236, %r19235, %r19233;
	or.b32  	%r20707, %r19236, %r19231;
	ld.u8 	%r19237, [%rd509+104];
	ld.u8 	%r19238, [%rd509+105];
	shl.b32 	%r19239, %r19238, 8;
	or.b32  	%r19240, %r19239, %r19237;
	ld.u8 	%r19241, [%rd509+106];
	shl.b32 	%r19242, %r19241, 16;
	ld.u8 	%r19243, [%rd509+107];
	shl.b32 	%r19244, %r19243, 24;
	or.b32  	%r19245, %r19244, %r19242;
	or.b32  	%r20706, %r19245, %r19240;
	ld.u8 	%r19246, [%rd509+108];
	ld.u8 	%r19247, [%rd509+109];
	shl.b32 	%r19248, %r19247, 8;
	or.b32  	%r19249, %r19248, %r19246;
	ld.u8 	%r19250, [%rd509+110];
	shl.b32 	%r19251, %r19250, 16;
	ld.u8 	%r19252, [%rd509+111];
	shl.b32 	%r19253, %r19252, 24;
	or.b32  	%r19254, %r19253, %r19251;
	or.b32  	%r20705, %r19254, %r19249;
	ld.u8 	%r19255, [%rd509+112];
	ld.u8 	%r19256, [%rd509+113];
	shl.b32 	%r19257, %r19256, 8;
	or.b32  	%r19258, %r19257, %r19255;
	ld.u8 	%r19259, [%rd509+114];
	shl.b32 	%r19260, %r19259, 16;
	ld.u8 	%r19261, [%rd509+115];
	shl.b32 	%r19262, %r19261, 24;
	or.b32  	%r19263, %r19262, %r19260;
	or.b32  	%r20704, %r19263, %r19258;
	ld.u8 	%r19264, [%rd509+116];
	ld.u8 	%r19265, [%rd509+117];
	shl.b32 	%r19266, %r19265, 8;
	or.b32  	%r19267, %r19266, %r19264;
	ld.u8 	%r19268, [%rd509+118];
	shl.b32 	%r19269, %r19268, 16;
	ld.u8 	%r19270, [%rd509+119];
	shl.b32 	%r19271, %r19270, 24;
	or.b32  	%r19272, %r19271, %r19269;
	or.b32  	%r20703, %r19272, %r19267;
	ld.u8 	%r19273, [%rd509+120];
	ld.u8 	%r19274, [%rd509+121];
	shl.b32 	%r19275, %r19274, 8;
	or.b32  	%r19276, %r19275, %r19273;
	ld.u8 	%r19277, [%rd509+122];
	shl.b32 	%r19278, %r19277, 16;
	ld.u8 	%r19279, [%rd509+123];
	shl.b32 	%r19280, %r19279, 24;
	or.b32  	%r19281, %r19280, %r19278;
	or.b32  	%r20702, %r19281, %r19276;
	ld.u8 	%r19282, [%rd509+124];
	ld.u8 	%r19283, [%rd509+125];
	shl.b32 	%r19284, %r19283, 8;
	or.b32  	%r19285, %r19284, %r19282;
	ld.u8 	%r19286, [%rd509+126];
	shl.b32 	%r19287, %r19286, 16;
	ld.u8 	%r19288, [%rd509+127];
	shl.b32 	%r19289, %r19288, 24;
	or.b32  	%r19290, %r19289, %r19287;
	or.b32  	%r20701, %r19290, %r19285;
	shl.b32 	%r19291, %r20764, 31;
	shl.b32 	%r19292, %r20763, 30;
	add.s32 	%r19293, %r19292, %r19291;
	shl.b32 	%r19294, %r20762, 29;
	add.s32 	%r19295, %r19294, %r19293;
	shl.b32 	%r19296, %r20761, 28;
	add.s32 	%r19297, %r19296, %r19295;
	shl.b32 	%r19298, %r20760, 27;
	add.s32 	%r19299, %r19298, %r19297;
	shl.b32 	%r19300, %r20759, 26;
	add.s32 	%r19301, %r19300, %r19299;
	shl.b32 	%r19302, %r20758, 25;
	add.s32 	%r19303, %r19302, %r19301;
	shl.b32 	%r19304, %r20757, 24;
	add.s32 	%r19305, %r19304, %r19303;
	shl.b32 	%r19306, %r20756, 23;
	add.s32 	%r19307, %r19306, %r19305;
	shl.b32 	%r19308, %r20755, 22;
	add.s32 	%r19309, %r19308, %r19307;
	shl.b32 	%r19310, %r20754, 21;
	add.s32 	%r19311, %r19310, %r19309;
	shl.b32 	%r19312, %r20753, 20;
	add.s32 	%r19313, %r19312, %r19311;
	shl.b32 	%r19314, %r20752, 19;
	add.s32 	%r19315, %r19314, %r19313;
	shl.b32 	%r19316, %r20751, 18;
	add.s32 	%r19317, %r19316, %r19315;
	shl.b32 	%r19318, %r20750, 17;
	add.s32 	%r19319, %r19318, %r19317;
	shl.b32 	%r19320, %r20749, 16;
	add.s32 	%r19321, %r19320, %r19319;
	shl.b32 	%r19322, %r20748, 15;
	add.s32 	%r19323, %r19322, %r19321;
	shl.b32 	%r19324, %r20747, 14;
	add.s32 	%r19325, %r19324, %r19323;
	shl.b32 	%r19326, %r20746, 13;
	add.s32 	%r19327, %r19326, %r19325;
	shl.b32 	%r19328, %r20745, 12;
	add.s32 	%r19329, %r19328, %r19327;
	shl.b32 	%r19330, %r20744, 11;
	add.s32 	%r19331, %r19330, %r19329;
	shl.b32 	%r19332, %r20743, 10;
	add.s32 	%r19333, %r19332, %r19331;
	shl.b32 	%r19334, %r20742, 9;
	add.s32 	%r19335, %r19334, %r19333;
	shl.b32 	%r19336, %r20741, 8;
	add.s32 	%r19337, %r19336, %r19335;
	shl.b32 	%r19338, %r20740, 7;
	add.s32 	%r19339, %r19338, %r19337;
	shl.b32 	%r19340, %r20739, 6;
	add.s32 	%r19341, %r19340, %r19339;
	shl.b32 	%r19342, %r20738, 5;
	add.s32 	%r19343, %r19342, %r19341;
	shl.b32 	%r19344, %r20737, 4;
	add.s32 	%r19345, %r19344, %r19343;
	shl.b32 	%r19346, %r20736, 3;
	add.s32 	%r19347, %r19346, %r19345;
	shl.b32 	%r19348, %r20735, 2;
	add.s32 	%r19349, %r19348, %r19347;
	shl.b32 	%r19350, %r20734, 1;
	add.s32 	%r19351, %r19350, %r19349;
	add.s32 	%r19352, %r20733, %r19351;
	shl.b32 	%r19353, %r21093, 31;
	shl.b32 	%r19354, %r21092, 30;
	add.s32 	%r19355, %r19354, %r19353;
	shl.b32 	%r19356, %r21091, 29;
	add.s32 	%r19357, %r19356, %r19355;
	shl.b32 	%r19358, %r21090, 28;
	add.s32 	%r19359, %r19358, %r19357;
	shl.b32 	%r19360, %r21089, 27;
	add.s32 	%r19361, %r19360, %r19359;
	shl.b32 	%r19362, %r21088, 26;
	add.s32 	%r19363, %r19362, %r19361;
	shl.b32 	%r19364, %r21087, 25;
	add.s32 	%r19365, %r19364, %r19363;
	shl.b32 	%r19366, %r21086, 24;
	add.s32 	%r19367, %r19366, %r19365;
	shl.b32 	%r19368, %r21085, 23;
	add.s32 	%r19369, %r19368, %r19367;
	shl.b32 	%r19370, %r21084, 22;
	add.s32 	%r19371, %r19370, %r19369;
	shl.b32 	%r19372, %r21083, 21;
	add.s32 	%r19373, %r19372, %r19371;
	shl.b32 	%r19374, %r21082, 20;
	add.s32 	%r19375, %r19374, %r19373;
	shl.b32 	%r19376, %r21081, 19;
	add.s32 	%r19377, %r19376, %r19375;
	shl.b32 	%r19378, %r21080, 18;
	add.s32 	%r19379, %r19378, %r19377;
	shl.b32 	%r19380, %r21079, 17;
	add.s32 	%r19381, %r19380, %r19379;
	shl.b32 	%r19382, %r21078, 16;
	add.s32 	%r19383, %r19382, %r19381;
	shl.b32 	%r19384, %r21077, 15;
	add.s32 	%r19385, %r19384, %r19383;
	shl.b32 	%r19386, %r21076, 14;
	add.s32 	%r19387, %r19386, %r19385;
	shl.b32 	%r19388, %r21075, 13;
	add.s32 	%r19389, %r19388, %r19387;
	shl.b32 	%r19390, %r21074, 12;
	add.s32 	%r19391, %r19390, %r19389;
	shl.b32 	%r19392, %r21073, 11;
	add.s32 	%r19393, %r19392, %r19391;
	shl.b32 	%r19394, %r21072, 10;
	add.s32 	%r19395, %r19394, %r19393;
	shl.b32 	%r19396, %r21071, 9;
	add.s32 	%r19397, %r19396, %r19395;
	shl.b32 	%r19398, %r21070, 8;
	add.s32 	%r19399, %r19398, %r19397;
	shl.b32 	%r19400, %r21069, 7;
	add.s32 	%r19401, %r19400, %r19399;
	shl.b32 	%r19402, %r21068, 6;
	add.s32 	%r19403, %r19402, %r19401;
	shl.b32 	%r19404, %r21067, 5;
	add.s32 	%r19405, %r19404, %r19403;
	shl.b32 	%r19406, %r21066, 4;
	add.s32 	%r19407, %r19406, %r19405;
	shl.b32 	%r19408, %r21065, 3;
	add.s32 	%r19409, %r19408, %r19407;
	shl.b32 	%r19410, %r21064, 2;
	add.s32 	%r19411, %r19410, %r19409;
	shl.b32 	%r19412, %r21063, 1;
	add.s32 	%r19413, %r19412, %r19411;
	add.s32 	%r19414, %r21062, %r19413;
	add.s32 	%r21258, %r19414, %r19352;
	bar.sync 	0;
	mov.b64 	%rd578, 0;
	{ // callseq 126, 0
	.param .b64 param0;
	st.param.b64 	[param0], 128;
	.param .b64 retval0;
	call.uni (retval0), 
	malloc, 
	(
	param0
	);
	ld.param.b64 	%rd521, [retval0];
	} // callseq 126
$L__BB1_411:
	shl.b64 	%rd522, %rd578, 2;
	add.s64 	%rd523, %rd521, %rd522;
	mov.b32 	%r19415, 0;
	st.u32 	[%rd523], %r19415;
	add.s64 	%rd146, %rd578, 1;
	setp.lt.u64 	%p297, %rd578, 31;
	mov.u64 	%rd578, %rd146;
	@%p297 bra 	$L__BB1_411;
	setp.eq.s32 	%p298, %r21258, 0;
	@%p298 bra 	$L__BB1_424;
	clz.b32 	%r19417, %r21258;
	sub.s32 	%r2501, 32, %r19417;
	xor.b32  	%r19418, %r19417, 31;
	setp.lt.u32 	%p299, %r19418, 7;
	mov.b32 	%r21257, 31;
	@%p299 bra 	$L__BB1_416;
	mov.b32 	%r21256, 0;
	mov.b32 	%r21257, 31;
$L__BB1_415:
	.pragma "nounroll";
	and.b32  	%r19421, %r21258, 1;
	mul.wide.s32 	%rd524, %r21257, 4;
	add.s64 	%rd525, %rd521, %rd524;
	st.u32 	[%rd525], %r19421;
	shr.u32 	%r19422, %r21258, 1;
	and.b32  	%r19423, %r19422, 1;
	st.u32 	[%rd525+-4], %r19423;
	shr.u32 	%r19424, %r21258, 2;
	and.b32  	%r19425, %r19424, 1;
	st.u32 	[%rd525+-8], %r19425;
	shr.u32 	%r19426, %r21258, 3;
	and.b32  	%r19427, %r19426, 1;
	st.u32 	[%rd525+-12], %r19427;
	shr.u32 	%r19428, %r21258, 4;
	and.b32  	%r19429, %r19428, 1;
	st.u32 	[%rd525+-16], %r19429;
	shr.u32 	%r19430, %r21258, 5;
	and.b32  	%r19431, %r19430, 1;
	st.u32 	[%rd525+-20], %r19431;
	shr.u32 	%r19432, %r21258, 6;
	and.b32  	%r19433, %r19432, 1;
	st.u32 	[%rd525+-24], %r19433;
	shr.u32 	%r19434, %r21258, 7;
	and.b32  	%r19435, %r19434, 1;
	st.u32 	[%rd525+-28], %r19435;
	shr.u32 	%r21258, %r21258, 8;
	add.s32 	%r21257, %r21257, -8;
	add.s32 	%r21256, %r21256, 8;
	and.b32  	%r19436, %r2501, 56;
	setp.ne.s32 	%p300, %r21256, %r19436;
	@%p300 bra 	$L__BB1_415;
$L__BB1_416:
	and.b32  	%r19437, %r2501, 7;
	setp.eq.s32 	%p301, %r19437, 0;
	@%p301 bra 	$L__BB1_424;
	and.b32  	%r19438, %r2501, 7;
	setp.lt.u32 	%p302, %r19438, 4;
	@%p302 bra 	$L__BB1_419;
	and.b32  	%r19439, %r21258, 1;
	mul.wide.s32 	%rd526, %r21257, 4;
	add.s64 	%rd527, %rd521, %rd526;
	st.u32 	[%rd527], %r19439;
	shr.u32 	%r19440, %r21258, 1;
	and.b32  	%r19441, %r19440, 1;
	st.u32 	[%rd527+-4], %r19441;
	shr.u32 	%r19442, %r21258, 2;
	and.b32  	%r19443, %r19442, 1;
	st.u32 	[%rd527+-8], %r19443;
	shr.u32 	%r19444, %r21258, 3;
	and.b32  	%r19445, %r19444, 1;
	st.u32 	[%rd527+-12], %r19445;
	shr.u32 	%r21258, %r21258, 4;
	add.s32 	%r21257, %r21257, -4;
$L__BB1_419:
	and.b32  	%r19446, %r2501, 3;
	setp.eq.s32 	%p303, %r19446, 0;
	@%p303 bra 	$L__BB1_424;
	and.b32  	%r19447, %r2501, 3;
	setp.eq.s32 	%p304, %r19447, 1;
	@%p304 bra 	$L__BB1_422;
	and.b32  	%r19448, %r21258, 1;
	mul.wide.s32 	%rd528, %r21257, 4;
	add.s64 	%rd529, %rd521, %rd528;
	st.u32 	[%rd529], %r19448;
	shr.u32 	%r19449, %r21258, 1;
	and.b32  	%r19450, %r19449, 1;
	st.u32 	[%rd529+-4], %r19450;
	shr.u32 	%r21258, %r21258, 2;
	add.s32 	%r21257, %r21257, -2;
$L__BB1_422:
	and.b32  	%r19451, %r2501, 1;
	setp.eq.b32 	%p305, %r19451, 1;
	not.pred 	%p306, %p305;
	@%p306 bra 	$L__BB1_424;
	and.b32  	%r19452, %r21258, 1;
	mul.wide.s32 	%rd530, %r21257, 4;
	add.s64 	%rd531, %rd521, %rd530;
	st.u32 	[%rd531], %r19452;
$L__BB1_424:
	ld.u8 	%r19453, [%rd521];
	ld.u8 	%r19454, [%rd521+1];
	shl.b32 	%r19455, %r19454, 8;
	or.b32  	%r19456, %r19455, %r19453;
	ld.u8 	%r19457, [%rd521+2];
	shl.b32 	%r19458, %r19457, 16;
	ld.u8 	%r19459, [%rd521+3];
	shl.b32 	%r19460, %r19459, 24;
	or.b32  	%r19461, %r19460, %r19458;
	or.b32  	%r20764, %r19461, %r19456;
	ld.u8 	%r19462, [%rd521+4];
	ld.u8 	%r19463, [%rd521+5];
	shl.b32 	%r19464, %r19463, 8;
	or.b32  	%r19465, %r19464, %r19462;
	ld.u8 	%r19466, [%rd521+6];
	shl.b32 	%r19467, %r19466, 16;
	ld.u8 	%r19468, [%rd521+7];
	shl.b32 	%r19469, %r19468, 24;
	or.b32  	%r19470, %r19469, %r19467;
	or.b32  	%r20763, %r19470, %r19465;
	ld.u8 	%r19471, [%rd521+8];
	ld.u8 	%r19472, [%rd521+9];
	shl.b32 	%r19473, %r19472, 8;
	or.b32  	%r19474, %r19473, %r19471;
	ld.u8 	%r19475, [%rd521+10];
	shl.b32 	%r19476, %r19475, 16;
	ld.u8 	%r19477, [%rd521+11];
	shl.b32 	%r19478, %r19477, 24;
	or.b32  	%r19479, %r19478, %r19476;
	or.b32  	%r20762, %r19479, %r19474;
	ld.u8 	%r19480, [%rd521+12];
	ld.u8 	%r19481, [%rd521+13];
	shl.b32 	%r19482, %r19481, 8;
	or.b32  	%r19483, %r19482, %r19480;
	ld.u8 	%r19484, [%rd521+14];
	shl.b32 	%r19485, %r19484, 16;
	ld.u8 	%r19486, [%rd521+15];
	shl.b32 	%r19487, %r19486, 24;
	or.b32  	%r19488, %r19487, %r19485;
	or.b32  	%r20761, %r19488, %r19483;
	ld.u8 	%r19489, [%rd521+16];
	ld.u8 	%r19490, [%rd521+17];
	shl.b32 	%r19491, %r19490, 8;
	or.b32  	%r19492, %r19491, %r19489;
	ld.u8 	%r19493, [%rd521+18];
	shl.b32 	%r19494, %r19493, 16;
	ld.u8 	%r19495, [%rd521+19];
	shl.b32 	%r19496, %r19495, 24;
	or.b32  	%r19497, %r19496, %r19494;
	or.b32  	%r20760, %r19497, %r19492;
	ld.u8 	%r19498, [%rd521+20];
	ld.u8 	%r19499, [%rd521+21];
	shl.b32 	%r19500, %r19499, 8;
	or.b32  	%r19501, %r19500, %r19498;
	ld.u8 	%r19502, [%rd521+22];
	shl.b32 	%r19503, %r19502, 16;
	ld.u8 	%r19504, [%rd521+23];
	shl.b32 	%r19505, %r19504, 24;
	or.b32  	%r19506, %r19505, %r19503;
	or.b32  	%r20759, %r19506, %r19501;
	ld.u8 	%r19507, [%rd521+24];
	ld.u8 	%r19508, [%rd521+25];
	shl.b32 	%r19509, %r19508, 8;
	or.b32  	%r19510, %r19509, %r19507;
	ld.u8 	%r19511, [%rd521+26];
	shl.b32 	%r19512, %r19511, 16;
	ld.u8 	%r19513, [%rd521+27];
	shl.b32 	%r19514, %r19513, 24;
	or.b32  	%r19515, %r19514, %r19512;
	or.b32  	%r20758, %r19515, %r19510;
	ld.u8 	%r19516, [%rd521+28];
	ld.u8 	%r19517, [%rd521+29];
	shl.b32 	%r19518, %r19517, 8;
	or.b32  	%r19519, %r19518, %r19516;
	ld.u8 	%r19520, [%rd521+30];
	shl.b32 	%r19521, %r19520, 16;
	ld.u8 	%r19522, [%rd521+31];
	shl.b32 	%r19523, %r19522, 24;
	or.b32  	%r19524, %r19523, %r19521;
	or.b32  	%r20757, %r19524, %r19519;
	ld.u8 	%r19525, [%rd521+32];
	ld.u8 	%r19526, [%rd521+33];
	shl.b32 	%r19527, %r19526, 8;
	or.b32  	%r19528, %r19527, %r19525;
	ld.u8 	%r19529, [%rd521+34];
	shl.b32 	%r19530, %r19529, 16;
	ld.u8 	%r19531, [%rd521+35];
	shl.b32 	%r19532, %r19531, 24;
	or.b32  	%r19533, %r19532, %r19530;
	or.b32  	%r20756, %r19533, %r19528;
	ld.u8 	%r19534, [%rd521+36];
	ld.u8 	%r19535, [%rd521+37];
	shl.b32 	%r19536, %r19535, 8;
	or.b32  	%r19537, %r19536, %r19534;
	ld.u8 	%r19538, [%rd521+38];
	shl.b32 	%r19539, %r19538, 16;
	ld.u8 	%r19540, [%rd521+39];
	shl.b32 	%r19541, %r19540, 24;
	or.b32  	%r19542, %r19541, %r19539;
	or.b32  	%r20755, %r19542, %r19537;
	ld.u8 	%r19543, [%rd521+40];
	ld.u8 	%r19544, [%rd521+41];
	shl.b32 	%r19545, %r19544, 8;
	or.b32  	%r19546, %r19545, %r19543;
	ld.u8 	%r19547, [%rd521+42];
	shl.b32 	%r19548, %r19547, 16;
	ld.u8 	%r19549, [%rd521+43];
	shl.b32 	%r19550, %r19549, 24;
	or.b32  	%r19551, %r19550, %r19548;
	or.b32  	%r20754, %r19551, %r19546;
	ld.u8 	%r19552, [%rd521+44];
	ld.u8 	%r19553, [%rd521+45];
	shl.b32 	%r19554, %r19553, 8;
	or.b32  	%r19555, %r19554, %r19552;
	ld.u8 	%r19556, [%rd521+46];
	shl.b32 	%r19557, %r19556, 16;
	ld.u8 	%r19558, [%rd521+47];
	shl.b32 	%r19559, %r19558, 24;
	or.b32  	%r19560, %r19559, %r19557;
	or.b32  	%r20753, %r19560, %r19555;
	ld.u8 	%r19561, [%rd521+48];
	ld.u8 	%r19562, [%rd521+49];
	shl.b32 	%r19563, %r19562, 8;
	or.b32  	%r19564, %r19563, %r19561;
	ld.u8 	%r19565, [%rd521+50];
	shl.b32 	%r19566, %r19565, 16;
	ld.u8 	%r19567, [%rd521+51];
	shl.b32 	%r19568, %r19567, 24;
	or.b32  	%r19569, %r19568, %r19566;
	or.b32  	%r20752, %r19569, %r19564;
	ld.u8 	%r19570, [%rd521+52];
	ld.u8 	%r19571, [%rd521+53];
	shl.b32 	%r19572, %r19571, 8;
	or.b32  	%r19573, %r19572, %r19570;
	ld.u8 	%r19574, [%rd521+54];
	shl.b32 	%r19575, %r19574, 16;
	ld.u8 	%r19576, [%rd521+55];
	shl.b32 	%r19577, %r19576, 24;
	or.b32  	%r19578, %r19577, %r19575;
	or.b32  	%r20751, %r19578, %r19573;
	ld.u8 	%r19579, [%rd521+56];
	ld.u8 	%r19580, [%rd521+57];
	shl.b32 	%r19581, %r19580, 8;
	or.b32  	%r19582, %r19581, %r19579;
	ld.u8 	%r19583, [%rd521+58];
	shl.b32 	%r19584, %r19583, 16;
	ld.u8 	%r19585, [%rd521+59];
	shl.b32 	%r19586, %r19585, 24;
	or.b32  	%r19587, %r19586, %r19584;
	or.b32  	%r20750, %r19587, %r19582;
	ld.u8 	%r19588, [%rd521+60];
	ld.u8 	%r19589, [%rd521+61];
	shl.b32 	%r19590, %r19589, 8;
	or.b32  	%r19591, %r19590, %r19588;
	ld.u8 	%r19592, [%rd521+62];
	shl.b32 	%r19593, %r19592, 16;
	ld.u8 	%r19594, [%rd521+63];
	shl.b32 	%r19595, %r19594, 24;
	or.b32  	%r19596, %r19595, %r19593;
	or.b32  	%r20749, %r19596, %r19591;
	ld.u8 	%r19597, [%rd521+64];
	ld.u8 	%r19598, [%rd521+65];
	shl.b32 	%r19599, %r19598, 8;
	or.b32  	%r19600, %r19599, %r19597;
	ld.u8 	%r19601, [%rd521+66];
	shl.b32 	%r19602, %r19601, 16;
	ld.u8 	%r19603, [%rd521+67];
	shl.b32 	%r19604, %r19603, 24;
	or.b32  	%r19605, %r19604, %r19602;
	or.b32  	%r20748, %r19605, %r19600;
	ld.u8 	%r19606, [%rd521+68];
	ld.u8 	%r19607, [%rd521+69];
	shl.b32 	%r19608, %r19607, 8;
	or.b32  	%r19609, %r19608, %r19606;
	ld.u8 	%r19610, [%rd521+70];
	shl.b32 	%r19611, %r19610, 16;
	ld.u8 	%r19612, [%rd521+71];
	shl.b32 	%r19613, %r19612, 24;
	or.b32  	%r19614, %r19613, %r19611;
	or.b32  	%r20747, %r19614, %r19609;
	ld.u8 	%r19615, [%rd521+72];
	ld.u8 	%r19616, [%rd521+73];
	shl.b32 	%r19617, %r19616, 8;
	or.b32  	%r19618, %r19617, %r19615;
	ld.u8 	%r19619, [%rd521+74];
	shl.b32 	%r19620, %r19619, 16;
	ld.u8 	%r19621, [%rd521+75];
	shl.b32 	%r19622, %r19621, 24;
	or.b32  	%r19623, %r19622, %r19620;
	or.b32  	%r20746, %r19623, %r19618;
	ld.u8 	%r19624, [%rd521+76];
	ld.u8 	%r19625, [%rd521+77];
	shl.b32 	%r19626, %r19625, 8;
	or.b32  	%r19627, %r19626, %r19624;
	ld.u8 	%r19628, [%rd521+78];
	shl.b32 	%r19629, %r19628, 16;
	ld.u8 	%r19630, [%rd521+79];
	shl.b32 	%r19631, %r19630, 24;
	or.b32  	%r19632, %r19631, %r19629;
	or.b32  	%r20745, %r19632, %r19627;
	ld.u8 	%r19633, [%rd521+80];
	ld.u8 	%r19634, [%rd521+81];
	shl.b32 	%r19635, %r19634, 8;
	or.b32  	%r19636, %r19635, %r19633;
	ld.u8 	%r19637, [%rd521+82];
	shl.b32 	%r19638, %r19637, 16;
	ld.u8 	%r19639, [%rd521+83];
	shl.b32 	%r19640, %r19639, 24;
	or.b32  	%r19641, %r19640, %r19638;
	or.b32  	%r20744, %r19641, %r19636;
	ld.u8 	%r19642, [%rd521+84];
	ld.u8 	%r19643, [%rd521+85];
	shl.b32 	%r19644, %r19643, 8;
	or.b32  	%r19645, %r19644, %r19642;
	ld.u8 	%r19646, [%rd521+86];
	shl.b32 	%r19647, %r19646, 16;
	ld.u8 	%r19648, [%rd521+87];
	shl.b32 	%r19649, %r19648, 24;
	or.b32  	%r19650, %r19649, %r19647;
	or.b32  	%r20743, %r19650, %r19645;
	ld.u8 	%r19651, [%rd521+88];
	ld.u8 	%r19652, [%rd521+89];
	shl.b32 	%r19653, %r19652, 8;
	or.b32  	%r19654, %r19653, %r19651;
	ld.u8 	%r19655, [%rd521+90];
	shl.b32 	%r19656, %r19655, 16;
	ld.u8 	%r19657, [%rd521+91];
	shl.b32 	%r19658, %r19657, 24;
	or.b32  	%r19659, %r19658, %r19656;
	or.b32  	%r20742, %r19659, %r19654;
	ld.u8 	%r19660, [%rd521+92];
	ld.u8 	%r19661, [%rd521+93];
	shl.b32 	%r19662, %r19661, 8;
	or.b32  	%r19663, %r19662, %r19660;
	ld.u8 	%r19664, [%rd521+94];
	shl.b32 	%r19665, %r19664, 16;
	ld.u8 	%r19666, [%rd521+95];
	shl.b32 	%r19667, %r19666, 24;
	or.b32  	%r19668, %r19667, %r19665;
	or.b32  	%r20741, %r19668, %r19663;
	ld.u8 	%r19669, [%rd521+96];
	ld.u8 	%r19670, [%rd521+97];
	shl.b32 	%r19671, %r19670, 8;
	or.b32  	%r19672, %r19671, %r19669;
	ld.u8 	%r19673, [%rd521+98];
	shl.b32 	%r19674, %r19673, 16;
	ld.u8 	%r19675, [%rd521+99];
	shl.b32 	%r19676, %r19675, 24;
	or.b32  	%r19677, %r19676, %r19674;
	or.b32  	%r20740, %r19677, %r19672;
	ld.u8 	%r19678, [%rd521+100];
	ld.u8 	%r19679, [%rd521+101];
	shl.b32 	%r19680, %r19679, 8;
	or.b32  	%r19681, %r19680, %r19678;
	ld.u8 	%r19682, [%rd521+102];
	shl.b32 	%r19683, %r19682, 16;
	ld.u8 	%r19684, [%rd521+103];
	shl.b32 	%r19685, %r19684, 24;
	or.b32  	%r19686, %r19685, %r19683;
	or.b32  	%r20739, %r19686, %r19681;
	ld.u8 	%r19687, [%rd521+104];
	ld.u8 	%r19688, [%rd521+105];
	shl.b32 	%r19689, %r19688, 8;
	or.b32  	%r19690, %r19689, %r19687;
	ld.u8 	%r19691, [%rd521+106];
	shl.b32 	%r19692, %r19691, 16;
	ld.u8 	%r19693, [%rd521+107];
	shl.b32 	%r19694, %r19693, 24;
	or.b32  	%r19695, %r19694, %r19692;
	or.b32  	%r20738, %r19695, %r19690;
	ld.u8 	%r19696, [%rd521+108];
	ld.u8 	%r19697, [%rd521+109];
	shl.b32 	%r19698, %r19697, 8;
	or.b32  	%r19699, %r19698, %r19696;
	ld.u8 	%r19700, [%rd521+110];
	shl.b32 	%r19701, %r19700, 16;
	ld.u8 	%r19702, [%rd521+111];
	shl.b32 	%r19703, %r19702, 24;
	or.b32  	%r19704, %r19703, %r19701;
	or.b32  	%r20737, %r19704, %r19699;
	ld.u8 	%r19705, [%rd521+112];
	ld.u8 	%r19706, [%rd521+113];
	shl.b32 	%r19707, %r19706, 8;
	or.b32  	%r19708, %r19707, %r19705;
	ld.u8 	%r19709, [%rd521+114];
	shl.b32 	%r19710, %r19709, 16;
	ld.u8 	%r19711, [%rd521+115];
	shl.b32 	%r19712, %r19711, 24;
	or.b32  	%r19713, %r19712, %r19710;
	or.b32  	%r20736, %r19713, %r19708;
	ld.u8 	%r19714, [%rd521+116];
	ld.u8 	%r19715, [%rd521+117];
	shl.b32 	%r19716, %r19715, 8;
	or.b32  	%r19717, %r19716, %r19714;
	ld.u8 	%r19718, [%rd521+118];
	shl.b32 	%r19719, %r19718, 16;
	ld.u8 	%r19720, [%rd521+119];
	shl.b32 	%r19721, %r19720, 24;
	or.b32  	%r19722, %r19721, %r19719;
	or.b32  	%r20735, %r19722, %r19717;
	ld.u8 	%r19723, [%rd521+120];
	ld.u8 	%r19724, [%rd521+121];
	shl.b32 	%r19725, %r19724, 8;
	or.b32  	%r19726, %r19725, %r19723;
	ld.u8 	%r19727, [%rd521+122];
	shl.b32 	%r19728, %r19727, 16;
	ld.u8 	%r19729, [%rd521+123];
	shl.b32 	%r19730, %r19729, 24;
	or.b32  	%r19731, %r19730, %r19728;
	or.b32  	%r20734, %r19731, %r19726;
	ld.u8 	%r19732, [%rd521+124];
	ld.u8 	%r19733, [%rd521+125];
	shl.b32 	%r19734, %r19733, 8;
	or.b32  	%r19735, %r19734, %r19732;
	ld.u8 	%r19736, [%rd521+126];
	shl.b32 	%r19737, %r19736, 16;
	ld.u8 	%r19738, [%rd521+127];
	shl.b32 	%r19739, %r19738, 24;
	or.b32  	%r19740, %r19739, %r19737;
	or.b32  	%r20733, %r19740, %r19735;
	setp.ne.s32 	%p307, %r20765, 3;
	@%p307 bra 	$L__BB1_1;
	ld.param.u64 	%rd533, [_Z9addKernelPjS__param_1];
	cvta.to.global.u64 	%rd532, %rd533;
	shr.u32 	%r19741, %r20540, 24;
	st.global.u8 	[%rd532+3], %r19741;
	shr.u32 	%r19742, %r20540, 16;
	st.global.u8 	[%rd532+2], %r19742;
	shr.u32 	%r19743, %r20540, 8;
	st.global.u8 	[%rd532+1], %r19743;
	st.global.u8 	[%rd532], %r20540;
	shr.u32 	%r19744, %r20539, 24;
	st.global.u8 	[%rd532+7], %r19744;
	shr.u32 	%r19745, %r20539, 16;
	st.global.u8 	[%rd532+6], %r19745;
	shr.u32 	%r19746, %r20539, 8;
	st.global.u8 	[%rd532+5], %r19746;
	st.global.u8 	[%rd532+4], %r20539;
	shr.u32 	%r19747, %r20538, 24;
	st.global.u8 	[%rd532+11], %r19747;
	shr.u32 	%r19748, %r20538, 16;
	st.global.u8 	[%rd532+10], %r19748;
	shr.u32 	%r19749, %r20538, 8;
	st.global.u8 	[%rd532+9], %r19749;
	st.global.u8 	[%rd532+8], %r20538;
	shr.u32 	%r19750, %r20537, 24;
	st.global.u8 	[%rd532+15], %r19750;
	shr.u32 	%r19751, %r20537, 16;
	st.global.u8 	[%rd532+14], %r19751;
	shr.u32 	%r19752, %r20537, 8;
	st.global.u8 	[%rd532+13], %r19752;
	st.global.u8 	[%rd532+12], %r20537;
	shr.u32 	%r19753, %r20536, 24;
	st.global.u8 	[%rd532+19], %r19753;
	shr.u32 	%r19754, %r20536, 16;
	st.global.u8 	[%rd532+18], %r19754;
	shr.u32 	%r19755, %r20536, 8;
	st.global.u8 	[%rd532+17], %r19755;
	st.global.u8 	[%rd532+16], %r20536;
	shr.u32 	%r19756, %r20535, 24;
	st.global.u8 	[%rd532+23], %r19756;
	shr.u32 	%r19757, %r20535, 16;
	st.global.u8 	[%rd532+22], %r19757;
	shr.u32 	%r19758, %r20535, 8;
	st.global.u8 	[%rd532+21], %r19758;
	st.global.u8 	[%rd532+20], %r20535;
	shr.u32 	%r19759, %r20534, 24;
	st.global.u8 	[%rd532+27], %r19759;
	shr.u32 	%r19760, %r20534, 16;
	st.global.u8 	[%rd532+26], %r19760;
	shr.u32 	%r19761, %r20534, 8;
	st.global.u8 	[%rd532+25], %r19761;
	st.global.u8 	[%rd532+24], %r20534;
	shr.u32 	%r19762, %r20533, 24;
	st.global.u8 	[%rd532+31], %r19762;
	shr.u32 	%r19763, %r20533, 16;
	st.global.u8 	[%rd532+30], %r19763;
	shr.u32 	%r19764, %r20533, 8;
	st.global.u8 	[%rd532+29], %r19764;
	st.global.u8 	[%rd532+28], %r20533;
	shr.u32 	%r19765, %r20532, 24;
	st.global.u8 	[%rd532+35], %r19765;
	shr.u32 	%r19766, %r20532, 16;
	st.global.u8 	[%rd532+34], %r19766;
	shr.u32 	%r19767, %r20532, 8;
	st.global.u8 	[%rd532+33], %r19767;
	st.global.u8 	[%rd532+32], %r20532;
	shr.u32 	%r19768, %r20531, 24;
	st.global.u8 	[%rd532+39], %r19768;
	shr.u32 	%r19769, %r20531, 16;
	st.global.u8 	[%rd532+38], %r19769;
	shr.u32 	%r19770, %r20531, 8;
	st.global.u8 	[%rd532+37], %r19770;
	st.global.u8 	[%rd532+36], %r20531;
	shr.u32 	%r19771, %r20530, 24;
	st.global.u8 	[%rd532+43], %r19771;
	shr.u32 	%r19772, %r20530, 16;
	st.global.u8 	[%rd532+42], %r19772;
	shr.u32 	%r19773, %r20530, 8;
	st.global.u8 	[%rd532+41], %r19773;
	st.global.u8 	[%rd532+40], %r20530;
	shr.u32 	%r19774, %r20529, 24;
	st.global.u8 	[%rd532+47], %r19774;
	shr.u32 	%r19775, %r20529, 16;
	st.global.u8 	[%rd532+46], %r19775;
	shr.u32 	%r19776, %r20529, 8;
	st.global.u8 	[%rd532+45], %r19776;
	st.global.u8 	[%rd532+44], %r20529;
	shr.u32 	%r19777, %r20528, 24;
	st.global.u8 	[%rd532+51], %r19777;
	shr.u32 	%r19778, %r20528, 16;
	st.global.u8 	[%rd532+50], %r19778;
	shr.u32 	%r19779, %r20528, 8;
	st.global.u8 	[%rd532+49], %r19779;
	st.global.u8 	[%rd532+48], %r20528;
	shr.u32 	%r19780, %r20527, 24;
	st.global.u8 	[%rd532+55], %r19780;
	shr.u32 	%r19781, %r20527, 16;
	st.global.u8 	[%rd532+54], %r19781;
	shr.u32 	%r19782, %r20527, 8;
	st.global.u8 	[%rd532+53], %r19782;
	st.global.u8 	[%rd532+52], %r20527;
	shr.u32 	%r19783, %r20526, 24;
	st.global.u8 	[%rd532+59], %r19783;
	shr.u32 	%r19784, %r20526, 16;
	st.global.u8 	[%rd532+58], %r19784;
	shr.u32 	%r19785, %r20526, 8;
	st.global.u8 	[%rd532+57], %r19785;
	st.global.u8 	[%rd532+56], %r20526;
	shr.u32 	%r19786, %r20525, 24;
	st.global.u8 	[%rd532+63], %r19786;
	shr.u32 	%r19787, %r20525, 16;
	st.global.u8 	[%rd532+62], %r19787;
	shr.u32 	%r19788, %r20525, 8;
	st.global.u8 	[%rd532+61], %r19788;
	st.global.u8 	[%rd532+60], %r20525;
	shr.u32 	%r19789, %r20524, 24;
	st.global.u8 	[%rd532+67], %r19789;
	shr.u32 	%r19790, %r20524, 16;
	st.global.u8 	[%rd532+66], %r19790;
	shr.u32 	%r19791, %r20524, 8;
	st.global.u8 	[%rd532+65], %r19791;
	st.global.u8 	[%rd532+64], %r20524;
	shr.u32 	%r19792, %r20523, 24;
	st.global.u8 	[%rd532+71], %r19792;
	shr.u32 	%r19793, %r20523, 16;
	st.global.u8 	[%rd532+70], %r19793;
	shr.u32 	%r19794, %r20523, 8;
	st.global.u8 	[%rd532+69], %r19794;
	st.global.u8 	[%rd532+68], %r20523;
	shr.u32 	%r19795, %r20522, 24;
	st.global.u8 	[%rd532+75], %r19795;
	shr.u32 	%r19796, %r20522, 16;
	st.global.u8 	[%rd532+74], %r19796;
	shr.u32 	%r19797, %r20522, 8;
	st.global.u8 	[%rd532+73], %r19797;
	st.global.u8 	[%rd532+72], %r20522;
	shr.u32 	%r19798, %r20521, 24;
	st.global.u8 	[%rd532+79], %r19798;
	shr.u32 	%r19799, %r20521, 16;
	st.global.u8 	[%rd532+78], %r19799;
	shr.u32 	%r19800, %r20521, 8;
	st.global.u8 	[%rd532+77], %r19800;
	st.global.u8 	[%rd532+76], %r20521;
	shr.u32 	%r19801, %r20520, 24;
	st.global.u8 	[%rd532+83], %r19801;
	shr.u32 	%r19802, %r20520, 16;
	st.global.u8 	[%rd532+82], %r19802;
	shr.u32 	%r19803, %r20520, 8;
	st.global.u8 	[%rd532+81], %r19803;
	st.global.u8 	[%rd532+80], %r20520;
	shr.u32 	%r19804, %r20519, 24;
	st.global.u8 	[%rd532+87], %r19804;
	shr.u32 	%r19805, %r20519, 16;
	st.global.u8 	[%rd532+86], %r19805;
	shr.u32 	%r19806, %r20519, 8;
	st.global.u8 	[%rd532+85], %r19806;
	st.global.u8 	[%rd532+84], %r20519;
	shr.u32 	%r19807, %r20518, 24;
	st.global.u8 	[%rd532+91], %r19807;
	shr.u32 	%r19808, %r20518, 16;
	st.global.u8 	[%rd532+90], %r19808;
	shr.u32 	%r19809, %r20518, 8;
	st.global.u8 	[%rd532+89], %r19809;
	st.global.u8 	[%rd532+88], %r20518;
	shr.u32 	%r19810, %r20517, 24;
	st.global.u8 	[%rd532+95], %r19810;
	shr.u32 	%r19811, %r20517, 16;
	st.global.u8 	[%rd532+94], %r19811;
	shr.u32 	%r19812, %r20517, 8;
	st.global.u8 	[%rd532+93], %r19812;
	st.global.u8 	[%rd532+92], %r20517;
	shr.u32 	%r19813, %r20516, 24;
	st.global.u8 	[%rd532+99], %r19813;
	shr.u32 	%r19814, %r20516, 16;
	st.global.u8 	[%rd532+98], %r19814;
	shr.u32 	%r19815, %r20516, 8;
	st.global.u8 	[%rd532+97], %r19815;
	st.global.u8 	[%rd532+96], %r20516;
	shr.u32 	%r19816, %r20515, 24;
	st.global.u8 	[%rd532+103], %r19816;
	shr.u32 	%r19817, %r20515, 16;
	st.global.u8 	[%rd532+102], %r19817;
	shr.u32 	%r19818, %r20515, 8;
	st.global.u8 	[%rd532+101], %r19818;
	st.global.u8 	[%rd532+100], %r20515;
	shr.u32 	%r19819, %r20514, 24;
	st.global.u8 	[%rd532+107], %r19819;
	shr.u32 	%r19820, %r20514, 16;
	st.global.u8 	[%rd532+106], %r19820;
	shr.u32 	%r19821, %r20514, 8;
	st.global.u8 	[%rd532+105], %r19821;
	st.global.u8 	[%rd532+104], %r20514;
	shr.u32 	%r19822, %r20513, 24;
	st.global.u8 	[%rd532+111], %r19822;
	shr.u32 	%r19823, %r20513, 16;
	st.global.u8 	[%rd532+110], %r19823;
	shr.u32 	%r19824, %r20513, 8;
	st.global.u8 	[%rd532+109], %r19824;
	st.global.u8 	[%rd532+108], %r20513;
	shr.u32 	%r19825, %r20512, 24;
	st.global.u8 	[%rd532+115], %r19825;
	shr.u32 	%r19826, %r20512, 16;
	st.global.u8 	[%rd532+114], %r19826;
	shr.u32 	%r19827, %r20512, 8;
	st.global.u8 	[%rd532+113], %r19827;
	st.global.u8 	[%rd532+112], %r20512;
	shr.u32 	%r19828, %r20511, 24;
	st.global.u8 	[%rd532+119], %r19828;
	shr.u32 	%r19829, %r20511, 16;
	st.global.u8 	[%rd532+118], %r19829;
	shr.u32 	%r19830, %r20511, 8;
	st.global.u8 	[%rd532+117], %r19830;
	st.global.u8 	[%rd532+116], %r20511;
	shr.u32 	%r19831, %r20510, 24;
	st.global.u8 	[%rd532+123], %r19831;
	shr.u32 	%r19832, %r20510, 16;
	st.global.u8 	[%rd532+122], %r19832;
	shr.u32 	%r19833, %r20510, 8;
	st.global.u8 	[%rd532+121], %r19833;
	st.global.u8 	[%rd532+120], %r20510;
	shr.u32 	%r19834, %r20509, 24;
	st.global.u8 	[%rd532+127], %r19834;
	shr.u32 	%r19835, %r20509, 16;
	st.global.u8 	[%rd532+126], %r19835;
	shr.u32 	%r19836, %r20509, 8;
	st.global.u8 	[%rd532+125], %r19836;
	st.global.u8 	[%rd532+124], %r20509;
	shr.u32 	%r19837, %r20572, 24;
	st.global.u8 	[%rd532+131], %r19837;
	shr.u32 	%r19838, %r20572, 16;
	st.global.u8 	[%rd532+130], %r19838;
	shr.u32 	%r19839, %r20572, 8;
	st.global.u8 	[%rd532+129], %r19839;
	st.global.u8 	[%rd532+128], %r20572;
	shr.u32 	%r19840, %r20571, 24;
	st.global.u8 	[%rd532+135], %r19840;
	shr.u32 	%r19841, %r20571, 16;
	st.global.u8 	[%rd532+134], %r19841;
	shr.u32 	%r19842, %r20571, 8;
	st.global.u8 	[%rd532+133], %r19842;
	st.global.u8 	[%rd532+132], %r20571;
	shr.u32 	%r19843, %r20570, 24;
	st.global.u8 	[%rd532+139], %r19843;
	shr.u32 	%r19844, %r20570, 16;
	st.global.u8 	[%rd532+138], %r19844;
	shr.u32 	%r19845, %r20570, 8;
	st.global.u8 	[%rd532+137], %r19845;
	st.global.u8 	[%rd532+136], %r20570;
	shr.u32 	%r19846, %r20569, 24;
	st.global.u8 	[%rd532+143], %r19846;
	shr.u32 	%r19847, %r20569, 16;
	st.global.u8 	[%rd532+142], %r19847;
	shr.u32 	%r19848, %r20569, 8;
	st.global.u8 	[%rd532+141], %r19848;
	st.global.u8 	[%rd532+140], %r20569;
	shr.u32 	%r19849, %r20568, 24;
	st.global.u8 	[%rd532+147], %r19849;
	shr.u32 	%r19850, %r20568, 16;
	st.global.u8 	[%rd532+146], %r19850;
	shr.u32 	%r19851, %r20568, 8;
	st.global.u8 	[%rd532+145], %r19851;
	st.global.u8 	[%rd532+144], %r20568;
	shr.u32 	%r19852, %r20567, 24;
	st.global.u8 	[%rd532+151], %r19852;
	shr.u32 	%r19853, %r20567, 16;
	st.global.u8 	[%rd532+150], %r19853;
	shr.u32 	%r19854, %r20567, 8;
	st.global.u8 	[%rd532+149], %r19854;
	st.global.u8 	[%rd532+148], %r20567;
	shr.u32 	%r19855, %r20566, 24;
	st.global.u8 	[%rd532+155], %r19855;
	shr.u32 	%r19856, %r20566, 16;
	st.global.u8 	[%rd532+154], %r19856;
	shr.u32 	%r19857, %r20566, 8;
	st.global.u8 	[%rd532+153], %r19857;
	st.global.u8 	[%rd532+152], %r20566;
	shr.u32 	%r19858, %r20565, 24;
	st.global.u8 	[%rd532+159], %r19858;
	shr.u32 	%r19859, %r20565, 16;
	st.global.u8 	[%rd532+158], %r19859;
	shr.u32 	%r19860, %r20565, 8;
	st.global.u8 	[%rd532+157], %r19860;
	st.global.u8 	[%rd532+156], %r20565;
	shr.u32 	%r19861, %r20564, 24;
	st.global.u8 	[%rd532+163], %r19861;
	shr.u32 	%r19862, %r20564, 16;
	st.global.u8 	[%rd532+162], %r19862;
	shr.u32 	%r19863, %r20564, 8;
	st.global.u8 	[%rd532+161], %r19863;
	st.global.u8 	[%rd532+160], %r20564;
	shr.u32 	%r19864, %r20563, 24;
	st.global.u8 	[%rd532+167], %r19864;
	shr.u32 	%r19865, %r20563, 16;
	st.global.u8 	[%rd532+166], %r19865;
	shr.u32 	%r19866, %r20563, 8;
	st.global.u8 	[%rd532+165], %r19866;
	st.global.u8 	[%rd532+164], %r20563;
	shr.u32 	%r19867, %r20562, 24;
	st.global.u8 	[%rd532+171], %r19867;
	shr.u32 	%r19868, %r20562, 16;
	st.global.u8 	[%rd532+170], %r19868;
	shr.u32 	%r19869, %r20562, 8;
	st.global.u8 	[%rd532+169], %r19869;
	st.global.u8 	[%rd532+168], %r20562;
	shr.u32 	%r19870, %r20561, 24;
	st.global.u8 	[%rd532+175], %r19870;
	shr.u32 	%r19871, %r20561, 16;
	st.global.u8 	[%rd532+174], %r19871;
	shr.u32 	%r19872, %r20561, 8;
	st.global.u8 	[%rd532+173], %r19872;
	st.global.u8 	[%rd532+172], %r20561;
	shr.u32 	%r19873, %r20560, 24;
	st.global.u8 	[%rd532+179], %r19873;
	shr.u32 	%r19874, %r20560, 16;
	st.global.u8 	[%rd532+178], %r19874;
	shr.u32 	%r19875, %r20560, 8;
	st.global.u8 	[%rd532+177], %r19875;
	st.global.u8 	[%rd532+176], %r20560;
	shr.u32 	%r19876, %r20559, 24;
	st.global.u8 	[%rd532+183], %r19876;
	shr.u32 	%r19877, %r20559, 16;
	st.global.u8 	[%rd532+182], %r19877;
	shr.u32 	%r19878, %r20559, 8;
	st.global.u8 	[%rd532+181], %r19878;
	st.global.u8 	[%rd532+180], %r20559;
	shr.u32 	%r19879, %r20558, 24;
	st.global.u8 	[%rd532+187], %r19879;
	shr.u32 	%r19880, %r20558, 16;
	st.global.u8 	[%rd532+186], %r19880;
	shr.u32 	%r19881, %r20558, 8;
	st.global.u8 	[%rd532+185], %r19881;
	st.global.u8 	[%rd532+184], %r20558;
	shr.u32 	%r19882, %r20557, 24;
	st.global.u8 	[%rd532+191], %r19882;
	shr.u32 	%r19883, %r20557, 16;
	st.global.u8 	[%rd532+190], %r19883;
	shr.u32 	%r19884, %r20557, 8;
	st.global.u8 	[%rd532+189], %r19884;
	st.global.u8 	[%rd532+188], %r20557;
	shr.u32 	%r19885, %r20556, 24;
	st.global.u8 	[%rd532+195], %r19885;
	shr.u32 	%r19886, %r20556, 16;
	st.global.u8 	[%rd532+194], %r19886;
	shr.u32 	%r19887, %r20556, 8;
	st.global.u8 	[%rd532+193], %r19887;
	st.global.u8 	[%rd532+192], %r20556;
	shr.u32 	%r19888, %r20555, 24;
	st.global.u8 	[%rd532+199], %r19888;
	shr.u32 	%r19889, %r20555, 16;
	st.global.u8 	[%rd532+198], %r19889;
	shr.u32 	%r19890, %r20555, 8;
	st.global.u8 	[%rd532+197], %r19890;
	st.global.u8 	[%rd532+196], %r20555;
	shr.u32 	%r19891, %r20554, 24;
	st.global.u8 	[%rd532+203], %r19891;
	shr.u32 	%r19892, %r20554, 16;
	st.global.u8 	[%rd532+202], %r19892;
	shr.u32 	%r19893, %r20554, 8;
	st.global.u8 	[%rd532+201], %r19893;
	st.global.u8 	[%rd532+200], %r20554;
	shr.u32 	%r19894, %r20553, 24;
	st.global.u8 	[%rd532+207], %r19894;
	shr.u32 	%r19895, %r20553, 16;
	st.global.u8 	[%rd532+206], %r19895;
	shr.u32 	%r19896, %r20553, 8;
	st.global.u8 	[%rd532+205], %r19896;
	st.global.u8 	[%rd532+204], %r20553;
	shr.u32 	%r19897, %r20552, 24;
	st.global.u8 	[%rd532+211], %r19897;
	shr.u32 	%r19898, %r20552, 16;
	st.global.u8 	[%rd532+210], %r19898;
	shr.u32 	%r19899, %r20552, 8;
	st.global.u8 	[%rd532+209], %r19899;
	st.global.u8 	[%rd532+208], %r20552;
	shr.u32 	%r19900, %r20551, 24;
	st.global.u8 	[%rd532+215], %r19900;
	shr.u32 	%r19901, %r20551, 16;
	st.global.u8 	[%rd532+214], %r19901;
	shr.u32 	%r19902, %r20551, 8;
	st.global.u8 	[%rd532+213], %r19902;
	st.global.u8 	[%rd532+212], %r20551;
	shr.u32 	%r19903, %r20550, 24;
	st.global.u8 	[%rd532+219], %r19903;
	shr.u32 	%r19904, %r20550, 16;
	st.global.u8 	[%rd532+218], %r19904;
	shr.u32 	%r19905, %r20550, 8;
	st.global.u8 	[%rd532+217], %r19905;
	st.global.u8 	[%rd532+216], %r20550;
	shr.u32 	%r19906, %r20549, 24;
	st.global.u8 	[%rd532+223], %r19906;
	shr.u32 	%r19907, %r20549, 16;
	st.global.u8 	[%rd532+222], %r19907;
	shr.u32 	%r19908, %r20549, 8;
	st.global.u8 	[%rd532+221], %r19908;
	st.global.u8 	[%rd532+220], %r20549;
	shr.u32 	%r19909, %r20548, 24;
	st.global.u8 	[%rd532+227], %r19909;
	shr.u32 	%r19910, %r20548, 16;
	st.global.u8 	[%rd532+226], %r19910;
	shr.u32 	%r19911, %r20548, 8;
	st.global.u8 	[%rd532+225], %r19911;
	st.global.u8 	[%rd532+224], %r20548;
	shr.u32 	%r19912, %r20547, 24;
	st.global.u8 	[%rd532+231], %r19912;
	shr.u32 	%r19913, %r20547, 16;
	st.global.u8 	[%rd532+230], %r19913;
	shr.u32 	%r19914, %r20547, 8;
	st.global.u8 	[%rd532+229], %r19914;
	st.global.u8 	[%rd532+228], %r20547;
	shr.u32 	%r19915, %r20546, 24;
	st.global.u8 	[%rd532+235], %r19915;
	shr.u32 	%r19916, %r20546, 16;
	st.global.u8 	[%rd532+234], %r19916;
	shr.u32 	%r19917, %r20546, 8;
	st.global.u8 	[%rd532+233], %r19917;
	st.global.u8 	[%rd532+232], %r20546;
	shr.u32 	%r19918, %r20545, 24;
	st.global.u8 	[%rd532+239], %r19918;
	shr.u32 	%r19919, %r20545, 16;
	st.global.u8 	[%rd532+238], %r19919;
	shr.u32 	%r19920, %r20545, 8;
	st.global.u8 	[%rd532+237], %r19920;
	st.global.u8 	[%rd532+236], %r20545;
	shr.u32 	%r19921, %r20544, 24;
	st.global.u8 	[%rd532+243], %r19921;
	shr.u32 	%r19922, %r20544, 16;
	st.global.u8 	[%rd532+242], %r19922;
	shr.u32 	%r19923, %r20544, 8;
	st.global.u8 	[%rd532+241], %r19923;
	st.global.u8 	[%rd532+240], %r20544;
	shr.u32 	%r19924, %r20543, 24;
	st.global.u8 	[%rd532+247], %r19924;
	shr.u32 	%r19925, %r20543, 16;
	st.global.u8 	[%rd532+246], %r19925;
	shr.u32 	%r19926, %r20543, 8;
	st.global.u8 	[%rd532+245], %r19926;
	st.global.u8 	[%rd532+244], %r20543;
	shr.u32 	%r19927, %r20542, 24;
	st.global.u8 	[%rd532+251], %r19927;
	shr.u32 	%r19928, %r20542, 16;
	st.global.u8 	[%rd532+250], %r19928;
	shr.u32 	%r19929, %r20542, 8;
	st.global.u8 	[%rd532+249], %r19929;
	st.global.u8 	[%rd532+248], %r20542;
	shr.u32 	%r19930, %r20541, 24;
	st.global.u8 	[%rd532+255], %r19930;
	shr.u32 	%r19931, %r20541, 16;
	st.global.u8 	[%rd532+254], %r19931;
	shr.u32 	%r19932, %r20541, 8;
	st.global.u8 	[%rd532+253], %r19932;
	st.global.u8 	[%rd532+252], %r20541;
	shr.u32 	%r19933, %r20604, 24;
	st.global.u8 	[%rd532+259], %r19933;
	shr.u32 	%r19934, %r20604, 16;
	st.global.u8 	[%rd532+258], %r19934;
	shr.u32 	%r19935, %r20604, 8;
	st.global.u8 	[%rd532+257], %r19935;
	st.global.u8 	[%rd532+256], %r20604;
	shr.u32 	%r19936, %r20603, 24;
	st.global.u8 	[%rd532+263], %r19936;
	shr.u32 	%r19937, %r20603, 16;
	st.global.u8 	[%rd532+262], %r19937;
	shr.u32 	%r19938, %r20603, 8;
	st.global.u8 	[%rd532+261], %r19938;
	st.global.u8 	[%rd532+260], %r20603;
	shr.u32 	%r19939, %r20602, 24;
	st.global.u8 	[%rd532+267], %r19939;
	shr.u32 	%r19940, %r20602, 16;
	st.global.u8 	[%rd532+266], %r19940;
	shr.u32 	%r19941, %r20602, 8;
	st.global.u8 	[%rd532+265], %r19941;
	st.global.u8 	[%rd532+264], %r20602;
	shr.u32 	%r19942, %r20601, 24;
	st.global.u8 	[%rd532+271], %r19942;
	shr.u32 	%r19943, %r20601, 16;
	st.global.u8 	[%rd532+270], %r19943;
	shr.u32 	%r19944, %r20601, 8;
	st.global.u8 	[%rd532+269], %r19944;
	st.global.u8 	[%rd532+268], %r20601;
	shr.u32 	%r19945, %r20600, 24;
	st.global.u8 	[%rd532+275], %r19945;
	shr.u32 	%r19946, %r20600, 16;
	st.global.u8 	[%rd532+274], %r19946;
	shr.u32 	%r19947, %r20600, 8;
	st.global.u8 	[%rd532+273], %r19947;
	st.global.u8 	[%rd532+272], %r20600;
	shr.u32 	%r19948, %r20599, 24;
	st.global.u8 	[%rd532+279], %r19948;
	shr.u32 	%r19949, %r20599, 16;
	st.global.u8 	[%rd532+278], %r19949;
	shr.u32 	%r19950, %r20599, 8;
	st.global.u8 	[%rd532+277], %r19950;
	st.global.u8 	[%rd532+276], %r20599;
	shr.u32 	%r19951, %r20598, 24;
	st.global.u8 	[%rd532+283], %r19951;
	shr.u32 	%r19952, %r20598, 16;
	st.global.u8 	[%rd532+282], %r19952;
	shr.u32 	%r19953, %r20598, 8;
	st.global.u8 	[%rd532+281], %r19953;
	st.global.u8 	[%rd532+280], %r20598;
	shr.u32 	%r19954, %r20597, 24;
	st.global.u8 	[%rd532+287], %r19954;
	shr.u32 	%r19955, %r20597, 16;
	st.global.u8 	[%rd532+286], %r19955;
	shr.u32 	%r19956, %r20597, 8;
	st.global.u8 	[%rd532+285], %r19956;
	st.global.u8 	[%rd532+284], %r20597;
	shr.u32 	%r19957, %r20596, 24;
	st.global.u8 	[%rd532+291], %r19957;
	shr.u32 	%r19958, %r20596, 16;
	st.global.u8 	[%rd532+290], %r19958;
	shr.u32 	%r19959, %r20596, 8;
	st.global.u8 	[%rd532+289], %r19959;
	st.global.u8 	[%rd532+288], %r20596;
	shr.u32 	%r19960, %r20595, 24;
	st.global.u8 	[%rd532+295], %r19960;
	shr.u32 	%r19961, %r20595, 16;
	st.global.u8 	[%rd532+294], %r19961;
	shr.u32 	%r19962, %r20595, 8;
	st.global.u8 	[%rd532+293], %r19962;
	st.global.u8 	[%rd532+292], %r20595;
	shr.u32 	%r19963, %r20594, 24;
	st.global.u8 	[%rd532+299], %r19963;
	shr.u32 	%r19964, %r20594, 16;
	st.global.u8 	[%rd532+298], %r19964;
	shr.u32 	%r19965, %r20594, 8;
	st.global.u8 	[%rd532+297], %r19965;
	st.global.u8 	[%rd532+296], %r20594;
	shr.u32 	%r19966, %r20593, 24;
	st.global.u8 	[%rd532+303], %r19966;
	shr.u32 	%r19967, %r20593, 16;
	st.global.u8 	[%rd532+302], %r19967;
	shr.u32 	%r19968, %r20593, 8;
	st.global.u8 	[%rd532+301], %r19968;
	st.global.u8 	[%rd532+300], %r20593;
	shr.u32 	%r19969, %r20592, 24;
	st.global.u8 	[%rd532+307], %r19969;
	shr.u32 	%r19970, %r20592, 16;
	st.global.u8 	[%rd532+306], %r19970;
	shr.u32 	%r19971, %r20592, 8;
	st.global.u8 	[%rd532+305], %r19971;
	st.global.u8 	[%rd532+304], %r20592;
	shr.u32 	%r19972, %r20591, 24;
	st.global.u8 	[%rd532+311], %r19972;
	shr.u32 	%r19973, %r20591, 16;
	st.global.u8 	[%rd532+310], %r19973;
	shr.u32 	%r19974, %r20591, 8;
	st.global.u8 	[%rd532+309], %r19974;
	st.global.u8 	[%rd532+308], %r20591;
	shr.u32 	%r19975, %r20590, 24;
	st.global.u8 	[%rd532+315], %r19975;
	shr.u32 	%r19976, %r20590, 16;
	st.global.u8 	[%rd532+314], %r19976;
	shr.u32 	%r19977, %r20590, 8;
	st.global.u8 	[%rd532+313], %r19977;
	st.global.u8 	[%rd532+312], %r20590;
	shr.u32 	%r19978, %r20589, 24;
	st.global.u8 	[%rd532+319], %r19978;
	shr.u32 	%r19979, %r20589, 16;
	st.global.u8 	[%rd532+318], %r19979;
	shr.u32 	%r19980, %r20589, 8;
	st.global.u8 	[%rd532+317], %r19980;
	st.global.u8 	[%rd532+316], %r20589;
	shr.u32 	%r19981, %r20588, 24;
	st.global.u8 	[%rd532+323], %r19981;
	shr.u32 	%r19982, %r20588, 16;
	st.global.u8 	[%rd532+322], %r19982;
	shr.u32 	%r19983, %r20588, 8;
	st.global.u8 	[%rd532+321], %r19983;
	st.global.u8 	[%rd532+320], %r20588;
	shr.u32 	%r19984, %r20587, 24;
	st.global.u8 	[%rd532+327], %r19984;
	shr.u32 	%r19985, %r20587, 16;
	st.global.u8 	[%rd532+326], %r19985;
	shr.u32 	%r19986, %r20587, 8;
	st.global.u8 	[%rd532+325], %r19986;
	st.global.u8 	[%rd532+324], %r20587;
	shr.u32 	%r19987, %r20586, 24;
	st.global.u8 	[%rd532+331], %r19987;
	shr.u32 	%r19988, %r20586, 16;
	st.global.u8 	[%rd532+330], %r19988;
	shr.u32 	%r19989, %r20586, 8;
	st.global.u8 	[%rd532+329], %r19989;
	st.global.u8 	[%rd532+328], %r20586;
	shr.u32 	%r19990, %r20585, 24;
	st.global.u8 	[%rd532+335], %r19990;
	shr.u32 	%r19991, %r20585, 16;
	st.global.u8 	[%rd532+334], %r19991;
	shr.u32 	%r19992, %r20585, 8;
	st.global.u8 	[%rd532+333], %r19992;
	st.global.u8 	[%rd532+332], %r20585;
	shr.u32 	%r19993, %r20584, 24;
	st.global.u8 	[%rd532+339], %r19993;
	shr.u32 	%r19994, %r20584, 16;
	st.global.u8 	[%rd532+338], %r19994;
	shr.u32 	%r19995, %r20584, 8;
	st.global.u8 	[%rd532+337], %r19995;
	st.global.u8 	[%rd532+336], %r20584;
	shr.u32 	%r19996, %r20583, 24;
	st.global.u8 	[%rd532+343], %r19996;
	shr.u32 	%r19997, %r20583, 16;
	st.global.u8 	[%rd532+342], %r19997;
	shr.u32 	%r19998, %r20583, 8;
	st.global.u8 	[%rd532+341], %r19998;
	st.global.u8 	[%rd532+340], %r20583;
	shr.u32 	%r19999, %r20582, 24;
	st.global.u8 	[%rd532+347], %r19999;
	shr.u32 	%r20000, %r20582, 16;
	st.global.u8 	[%rd532+346], %r20000;
	shr.u32 	%r20001, %r20582, 8;
	st.global.u8 	[%rd532+345], %r20001;
	st.global.u8 	[%rd532+344], %r20582;
	shr.u32 	%r20002, %r20581, 24;
	st.global.u8 	[%rd532+351], %r20002;
	shr.u32 	%r20003, %r20581, 16;
	st.global.u8 	[%rd532+350], %r20003;
	shr.u32 	%r20004, %r20581, 8;
	st.global.u8 	[%rd532+349], %r20004;
	st.global.u8 	[%rd532+348], %r20581;
	shr.u32 	%r20005, %r20580, 24;
	st.global.u8 	[%rd532+355], %r20005;
	shr.u32 	%r20006, %r20580, 16;
	st.global.u8 	[%rd532+354], %r20006;
	shr.u32 	%r20007, %r20580, 8;
	st.global.u8 	[%rd532+353], %r20007;
	st.global.u8 	[%rd532+352], %r20580;
	shr.u32 	%r20008, %r20579, 24;
	st.global.u8 	[%rd532+359], %r20008;
	shr.u32 	%r20009, %r20579, 16;
	st.global.u8 	[%rd532+358], %r20009;
	shr.u32 	%r20010, %r20579, 8;
	st.global.u8 	[%rd532+357], %r20010;
	st.global.u8 	[%rd532+356], %r20579;
	shr.u32 	%r20011, %r20578, 24;
	st.global.u8 	[%rd532+363], %r20011;
	shr.u32 	%r20012, %r20578, 16;
	st.global.u8 	[%rd532+362], %r20012;
	shr.u32 	%r20013, %r20578, 8;
	st.global.u8 	[%rd532+361], %r20013;
	st.global.u8 	[%rd532+360], %r20578;
	shr.u32 	%r20014, %r20577, 24;
	st.global.u8 	[%rd532+367], %r20014;
	shr.u32 	%r20015, %r20577, 16;
	st.global.u8 	[%rd532+366], %r20015;
	shr.u32 	%r20016, %r20577, 8;
	st.global.u8 	[%rd532+365], %r20016;
	st.global.u8 	[%rd532+364], %r20577;
	shr.u32 	%r20017, %r20576, 24;
	st.global.u8 	[%rd532+371], %r20017;
	shr.u32 	%r20018, %r20576, 16;
	st.global.u8 	[%rd532+370], %r20018;
	shr.u32 	%r20019, %r20576, 8;
	st.global.u8 	[%rd532+369], %r20019;
	st.global.u8 	[%rd532+368], %r20576;
	shr.u32 	%r20020, %r20575, 24;
	st.global.u8 	[%rd532+375], %r20020;
	shr.u32 	%r20021, %r20575, 16;
	st.global.u8 	[%rd532+374], %r20021;
	shr.u32 	%r20022, %r20575, 8;
	st.global.u8 	[%rd532+373], %r20022;
	st.global.u8 	[%rd532+372], %r20575;
	shr.u32 	%r20023, %r20574, 24;
	st.global.u8 	[%rd532+379], %r20023;
	shr.u32 	%r20024, %r20574, 16;
	st.global.u8 	[%rd532+378], %r20024;
	shr.u32 	%r20025, %r20574, 8;
	st.global.u8 	[%rd532+377], %r20025;
	st.global.u8 	[%rd532+376], %r20574;
	shr.u32 	%r20026, %r20573, 24;
	st.global.u8 	[%rd532+383], %r20026;
	shr.u32 	%r20027, %r20573, 16;
	st.global.u8 	[%rd532+382], %r20027;
	shr.u32 	%r20028, %r20573, 8;
	st.global.u8 	[%rd532+381], %r20028;
	st.global.u8 	[%rd532+380], %r20573;
	shr.u32 	%r20029, %r20636, 24;
	st.global.u8 	[%rd532+387], %r20029;
	shr.u32 	%r20030, %r20636, 16;
	st.global.u8 	[%rd532+386], %r20030;
	shr.u32 	%r20031, %r20636, 8;
	st.global.u8 	[%rd532+385], %r20031;
	st.global.u8 	[%rd532+384], %r20636;
	shr.u32 	%r20032, %r20635, 24;
	st.global.u8 	[%rd532+391], %r20032;
	shr.u32 	%r20033, %r20635, 16;
	st.global.u8 	[%rd532+390], %r20033;
	shr.u32 	%r20034, %r20635, 8;
	st.global.u8 	[%rd532+389], %r20034;
	st.global.u8 	[%rd532+388], %r20635;
	shr.u32 	%r20035, %r20634, 24;
	st.global.u8 	[%rd532+395], %r20035;
	shr.u32 	%r20036, %r20634, 16;
	st.global.u8 	[%rd532+394], %r20036;
	shr.u32 	%r20037, %r20634, 8;
	st.global.u8 	[%rd532+393], %r20037;
	st.global.u8 	[%rd532+392], %r20634;
	shr.u32 	%r20038, %r20633, 24;
	st.global.u8 	[%rd532+399], %r20038;
	shr.u32 	%r20039, %r20633, 16;
	st.global.u8 	[%rd532+398], %r20039;
	shr.u32 	%r20040, %r20633, 8;
	st.global.u8 	[%rd532+397], %r20040;
	st.global.u8 	[%rd532+396], %r20633;
	shr.u32 	%r20041, %r20632, 24;
	st.global.u8 	[%rd532+403], %r20041;
	shr.u32 	%r20042, %r20632, 16;
	st.global.u8 	[%rd532+402], %r20042;
	shr.u32 	%r20043, %r20632, 8;
	st.global.u8 	[%rd532+401], %r20043;
	st.global.u8 	[%rd532+400], %r20632;
	shr.u32 	%r20044, %r20631, 24;
	st.global.u8 	[%rd532+407], %r20044;
	shr.u32 	%r20045, %r20631, 16;
	st.global.u8 	[%rd532+406], %r20045;
	shr.u32 	%r20046, %r20631, 8;
	st.global.u8 	[%rd532+405], %r20046;
	st.global.u8 	[%rd532+404], %r20631;
	shr.u32 	%r20047, %r20630, 24;
	st.global.u8 	[%rd532+411], %r20047;
	shr.u32 	%r20048, %r20630, 16;
	st.global.u8 	[%rd532+410], %r20048;
	shr.u32 	%r20049, %r20630, 8;
	st.global.u8 	[%rd532+409], %r20049;
	st.global.u8 	[%rd532+408], %r20630;
	shr.u32 	%r20050, %r20629, 24;
	st.global.u8 	[%rd532+415], %r20050;
	shr.u32 	%r20051, %r20629, 16;
	st.global.u8 	[%rd532+414], %r20051;
	shr.u32 	%r20052, %r20629, 8;
	st.global.u8 	[%rd532+413], %r20052;
	st.global.u8 	[%rd532+412], %r20629;
	shr.u32 	%r20053, %r20628, 24;
	st.global.u8 	[%rd532+419], %r20053;
	shr.u32 	%r20054, %r20628, 16;
	st.global.u8 	[%rd532+418], %r20054;
	shr.u32 	%r20055, %r20628, 8;
	st.global.u8 	[%rd532+417], %r20055;
	st.global.u8 	[%rd532+416], %r20628;
	shr.u32 	%r20056, %r20627, 24;
	st.global.u8 	[%rd532+423], %r20056;
	shr.u32 	%r20057, %r20627, 16;
	st.global.u8 	[%rd532+422], %r20057;
	shr.u32 	%r20058, %r20627, 8;
	st.global.u8 	[%rd532+421], %r20058;
	st.global.u8 	[%rd532+420], %r20627;
	shr.u32 	%r20059, %r20626, 24;
	st.global.u8 	[%rd532+427], %r20059;
	shr.u32 	%r20060, %r20626, 16;
	st.global.u8 	[%rd532+426], %r20060;
	shr.u32 	%r20061, %r20626, 8;
	st.global.u8 	[%rd532+425], %r20061;
	st.global.u8 	[%rd532+424], %r20626;
	shr.u32 	%r20062, %r20625, 24;
	st.global.u8 	[%rd532+431], %r20062;
	shr.u32 	%r20063, %r20625, 16;
	st.global.u8 	[%rd532+430], %r20063;
	shr.u32 	%r20064, %r20625, 8;
	st.global.u8 	[%rd532+429], %r20064;
	st.global.u8 	[%rd532+428], %r20625;
	shr.u32 	%r20065, %r20624, 24;
	st.global.u8 	[%rd532+435], %r20065;
	shr.u32 	%r20066, %r20624, 16;
	st.global.u8 	[%rd532+434], %r20066;
	shr.u32 	%r20067, %r20624, 8;
	st.global.u8 	[%rd532+433], %r20067;
	st.global.u8 	[%rd532+432], %r20624;
	shr.u32 	%r20068, %r20623, 24;
	st.global.u8 	[%rd532+439], %r20068;
	shr.u32 	%r20069, %r20623, 16;
	st.global.u8 	[%rd532+438], %r20069;
	shr.u32 	%r20070, %r20623, 8;
	st.global.u8 	[%rd532+437], %r20070;
	st.global.u8 	[%rd532+436], %r20623;
	shr.u32 	%r20071, %r20622, 24;
	st.global.u8 	[%rd532+443], %r20071;
	shr.u32 	%r20072, %r20622, 16;
	st.global.u8 	[%rd532+442], %r20072;
	shr.u32 	%r20073, %r20622, 8;
	st.global.u8 	[%rd532+441], %r20073;
	st.global.u8 	[%rd532+440], %r20622;
	shr.u32 	%r20074, %r20621, 24;
	st.global.u8 	[%rd532+447], %r20074;
	shr.u32 	%r20075, %r20621, 16;
	st.global.u8 	[%rd532+446], %r20075;
	shr.u32 	%r20076, %r20621, 8;
	st.global.u8 	[%rd532+445], %r20076;
	st.global.u8 	[%rd532+444], %r20621;
	shr.u32 	%r20077, %r20620, 24;
	st.global.u8 	[%rd532+451], %r20077;
	shr.u32 	%r20078, %r20620, 16;
	st.global.u8 	[%rd532+450], %r20078;
	shr.u32 	%r20079, %r20620, 8;
	st.global.u8 	[%rd532+449], %r20079;
	st.global.u8 	[%rd532+448], %r20620;
	shr.u32 	%r20080, %r20619, 24;
	st.global.u8 	[%rd532+455], %r20080;
	shr.u32 	%r20081, %r20619, 16;
	st.global.u8 	[%rd532+454], %r20081;
	shr.u32 	%r20082, %r20619, 8;
	st.global.u8 	[%rd532+453], %r20082;
	st.global.u8 	[%rd532+452], %r20619;
	shr.u32 	%r20083, %r20618, 24;
	st.global.u8 	[%rd532+459], %r20083;
	shr.u32 	%r20084, %r20618, 16;
	st.global.u8 	[%rd532+458], %r20084;
	shr.u32 	%r20085, %r20618, 8;
	st.global.u8 	[%rd532+457], %r20085;
	st.global.u8 	[%rd532+456], %r20618;
	shr.u32 	%r20086, %r20617, 24;
	st.global.u8 	[%rd532+463], %r20086;
	shr.u32 	%r20087, %r20617, 16;
	st.global.u8 	[%rd532+462], %r20087;
	shr.u32 	%r20088, %r20617, 8;
	st.global.u8 	[%rd532+461], %r20088;
	st.global.u8 	[%rd532+460], %r20617;
	shr.u32 	%r20089, %r20616, 24;
	st.global.u8 	[%rd532+467], %r20089;
	shr.u32 	%r20090, %r20616, 16;
	st.global.u8 	[%rd532+466], %r20090;
	shr.u32 	%r20091, %r20616, 8;
	st.global.u8 	[%rd532+465], %r20091;
	st.global.u8 	[%rd532+464], %r20616;
	shr.u32 	%r20092, %r20615, 24;
	st.global.u8 	[%rd532+471], %r20092;
	shr.u32 	%r20093, %r20615, 16;
	st.global.u8 	[%rd532+470], %r20093;
	shr.u32 	%r20094, %r20615, 8;
	st.global.u8 	[%rd532+469], %r20094;
	st.global.u8 	[%rd532+468], %r20615;
	shr.u32 	%r20095, %r20614, 24;
	st.global.u8 	[%rd532+475], %r20095;
	shr.u32 	%r20096, %r20614, 16;
	st.global.u8 	[%rd532+474], %r20096;
	shr.u32 	%r20097, %r20614, 8;
	st.global.u8 	[%rd532+473], %r20097;
	st.global.u8 	[%rd532+472], %r20614;
	shr.u32 	%r20098, %r20613, 24;
	st.global.u8 	[%rd532+479], %r20098;
	shr.u32 	%r20099, %r20613, 16;
	st.global.u8 	[%rd532+478], %r20099;
	shr.u32 	%r20100, %r20613, 8;
	st.global.u8 	[%rd532+477], %r20100;
	st.global.u8 	[%rd532+476], %r20613;
	shr.u32 	%r20101, %r20612, 24;
	st.global.u8 	[%rd532+483], %r20101;
	shr.u32 	%r20102, %r20612, 16;
	st.global.u8 	[%rd532+482], %r20102;
	shr.u32 	%r20103, %r20612, 8;
	st.global.u8 	[%rd532+481], %r20103;
	st.global.u8 	[%rd532+480], %r20612;
	shr.u32 	%r20104, %r20611, 24;
	st.global.u8 	[%rd532+487], %r20104;
	shr.u32 	%r20105, %r20611, 16;
	st.global.u8 	[%rd532+486], %r20105;
	shr.u32 	%r20106, %r20611, 8;
	st.global.u8 	[%rd532+485], %r20106;
	st.global.u8 	[%rd532+484], %r20611;
	shr.u32 	%r20107, %r20610, 24;
	st.global.u8 	[%rd532+491], %r20107;
	shr.u32 	%r20108, %r20610, 16;
	st.global.u8 	[%rd532+490], %r20108;
	shr.u32 	%r20109, %r20610, 8;
	st.global.u8 	[%rd532+489], %r20109;
	st.global.u8 	[%rd532+488], %r20610;
	shr.u32 	%r20110, %r20609, 24;
	st.global.u8 	[%rd532+495], %r20110;
	shr.u32 	%r20111, %r20609, 16;
	st.global.u8 	[%rd532+494], %r20111;
	shr.u32 	%r20112, %r20609, 8;
	st.global.u8 	[%rd532+493], %r20112;
	st.global.u8 	[%rd532+492], %r20609;
	shr.u32 	%r20113, %r20608, 24;
	st.global.u8 	[%rd532+499], %r20113;
	shr.u32 	%r20114, %r20608, 16;
	st.global.u8 	[%rd532+498], %r20114;
	shr.u32 	%r20115, %r20608, 8;
	st.global.u8 	[%rd532+497], %r20115;
	st.global.u8 	[%rd532+496], %r20608;
	shr.u32 	%r20116, %r20607, 24;
	st.global.u8 	[%rd532+503], %r20116;
	shr.u32 	%r20117, %r20607, 16;
	st.global.u8 	[%rd532+502], %r20117;
	shr.u32 	%r20118, %r20607, 8;
	st.global.u8 	[%rd532+501], %r20118;
	st.global.u8 	[%rd532+500], %r20607;
	shr.u32 	%r20119, %r20606, 24;
	st.global.u8 	[%rd532+507], %r20119;
	shr.u32 	%r20120, %r20606, 16;
	st.global.u8 	[%rd532+506], %r20120;
	shr.u32 	%r20121, %r20606, 8;
	st.global.u8 	[%rd532+505], %r20121;
	st.global.u8 	[%rd532+504], %r20606;
	shr.u32 	%r20122, %r20605, 24;
	st.global.u8 	[%rd532+511], %r20122;
	shr.u32 	%r20123, %r20605, 16;
	st.global.u8 	[%rd532+510], %r20123;
	shr.u32 	%r20124, %r20605, 8;
	st.global.u8 	[%rd532+509], %r20124;
	st.global.u8 	[%rd532+508], %r20605;
	shr.u32 	%r20125, %r20668, 24;
	st.global.u8 	[%rd532+515], %r20125;
	shr.u32 	%r20126, %r20668, 16;
	st.global.u8 	[%rd532+514], %r20126;
	shr.u32 	%r20127, %r20668, 8;
	st.global.u8 	[%rd532+513], %r20127;
	st.global.u8 	[%rd532+512], %r20668;
	shr.u32 	%r20128, %r20667, 24;
	st.global.u8 	[%rd532+519], %r20128;
	shr.u32 	%r20129, %r20667, 16;
	st.global.u8 	[%rd532+518], %r20129;
	shr.u32 	%r20130, %r20667, 8;
	st.global.u8 	[%rd532+517], %r20130;
	st.global.u8 	[%rd532+516], %r20667;
	shr.u32 	%r20131, %r20666, 24;
	st.global.u8 	[%rd532+523], %r20131;
	shr.u32 	%r20132, %r20666, 16;
	st.global.u8 	[%rd532+522], %r20132;
	shr.u32 	%r20133, %r20666, 8;
	st.global.u8 	[%rd532+521], %r20133;
	st.global.u8 	[%rd532+520], %r20666;
	shr.u32 	%r20134, %r20665, 24;
	st.global.u8 	[%rd532+527], %r20134;
	shr.u32 	%r20135, %r20665, 16;
	st.global.u8 	[%rd532+526], %r20135;
	shr.u32 	%r20136, %r20665, 8;
	st.global.u8 	[%rd532+525], %r20136;
	st.global.u8 	[%rd532+524], %r20665;
	shr.u32 	%r20137, %r20664, 24;
	st.global.u8 	[%rd532+531], %r20137;
	shr.u32 	%r20138, %r20664, 16;
	st.global.u8 	[%rd532+530], %r20138;
	shr.u32 	%r20139, %r20664, 8;
	st.global.u8 	[%rd532+529], %r20139;
	st.global.u8 	[%rd532+528], %r20664;
	shr.u32 	%r20140, %r20663, 24;
	st.global.u8 	[%rd532+535], %r20140;
	shr.u32 	%r20141, %r20663, 16;
	st.global.u8 	[%rd532+534], %r20141;
	shr.u32 	%r20142, %r20663, 8;
	st.global.u8 	[%rd532+533], %r20142;
	st.global.u8 	[%rd532+532], %r20663;
	shr.u32 	%r20143, %r20662, 24;
	st.global.u8 	[%rd532+539], %r20143;
	shr.u32 	%r20144, %r20662, 16;
	st.global.u8 	[%rd532+538], %r20144;
	shr.u32 	%r20145, %r20662, 8;
	st.global.u8 	[%rd532+537], %r20145;
	st.global.u8 	[%rd532+536], %r20662;
	shr.u32 	%r20146, %r20661, 24;
	st.global.u8 	[%rd532+543], %r20146;
	shr.u32 	%r20147, %r20661, 16;
	st.global.u8 	[%rd532+542], %r20147;
	shr.u32 	%r20148, %r20661, 8;
	st.global.u8 	[%rd532+541], %r20148;
	st.global.u8 	[%rd532+540], %r20661;
	shr.u32 	%r20149, %r20660, 24;
	st.global.u8 	[%rd532+547], %r20149;
	shr.u32 	%r20150, %r20660, 16;
	st.global.u8 	[%rd532+546], %r20150;
	shr.u32 	%r20151, %r20660, 8;
	st.global.u8 	[%rd532+545], %r20151;
	st.global.u8 	[%rd532+544], %r20660;
	shr.u32 	%r20152, %r20659, 24;
	st.global.u8 	[%rd532+551], %r20152;
	shr.u32 	%r20153, %r20659, 16;
	st.global.u8 	[%rd532+550], %r20153;
	shr.u32 	%r20154, %r20659, 8;
	st.global.u8 	[%rd532+549], %r20154;
	st.global.u8 	[%rd532+548], %r20659;
	shr.u32 	%r20155, %r20658, 24;
	st.global.u8 	[%rd532+555], %r20155;
	shr.u32 	%r20156, %r20658, 16;
	st.global.u8 	[%rd532+554], %r20156;
	shr.u32 	%r20157, %r20658, 8;
	st.global.u8 	[%rd532+553], %r20157;
	st.global.u8 	[%rd532+552], %r20658;
	shr.u32 	%r20158, %r20657, 24;
	st.global.u8 	[%rd532+559], %r20158;
	shr.u32 	%r20159, %r20657, 16;
	st.global.u8 	[%rd532+558], %r20159;
	shr.u32 	%r20160, %r20657, 8;
	st.global.u8 	[%rd532+557], %r20160;
	st.global.u8 	[%rd532+556], %r20657;
	shr.u32 	%r20161, %r20656, 24;
	st.global.u8 	[%rd532+563], %r20161;
	shr.u32 	%r20162, %r20656, 16;
	st.global.u8 	[%rd532+562], %r20162;
	shr.u32 	%r20163, %r20656, 8;
	st.global.u8 	[%rd532+561], %r20163;
	st.global.u8 	[%rd532+560], %r20656;
	shr.u32 	%r20164, %r20655, 24;
	st.global.u8 	[%rd532+567], %r20164;
	shr.u32 	%r20165, %r20655, 16;
	st.global.u8 	[%rd532+566], %r20165;
	shr.u32 	%r20166, %r20655, 8;
	st.global.u8 	[%rd532+565], %r20166;
	st.global.u8 	[%rd532+564], %r20655;
	shr.u32 	%r20167, %r20654, 24;
	st.global.u8 	[%rd532+571], %r20167;
	shr.u32 	%r20168, %r20654, 16;
	st.global.u8 	[%rd532+570], %r20168;
	shr.u32 	%r20169, %r20654, 8;
	st.global.u8 	[%rd532+569], %r20169;
	st.global.u8 	[%rd532+568], %r20654;
	shr.u32 	%r20170, %r20653, 24;
	st.global.u8 	[%rd532+575], %r20170;
	shr.u32 	%r20171, %r20653, 16;
	st.global.u8 	[%rd532+574], %r20171;
	shr.u32 	%r20172, %r20653, 8;
	st.global.u8 	[%rd532+573], %r20172;
	st.global.u8 	[%rd532+572], %r20653;
	shr.u32 	%r20173, %r20652, 24;
	st.global.u8 	[%rd532+579], %r20173;
	shr.u32 	%r20174, %r20652, 16;
	st.global.u8 	[%rd532+578], %r20174;
	shr.u32 	%r20175, %r20652, 8;
	st.global.u8 	[%rd532+577], %r20175;
	st.global.u8 	[%rd532+576], %r20652;
	shr.u32 	%r20176, %r20651, 24;
	st.global.u8 	[%rd532+583], %r20176;
	shr.u32 	%r20177, %r20651, 16;
	st.global.u8 	[%rd532+582], %r20177;
	shr.u32 	%r20178, %r20651, 8;
	st.global.u8 	[%rd532+581], %r20178;
	st.global.u8 	[%rd532+580], %r20651;
	shr.u32 	%r20179, %r20650, 24;
	st.global.u8 	[%rd532+587], %r20179;
	shr.u32 	%r20180, %r20650, 16;
	st.global.u8 	[%rd532+586], %r20180;
	shr.u32 	%r20181, %r20650, 8;
	st.global.u8 	[%rd532+585], %r20181;
	st.global.u8 	[%rd532+584], %r20650;
	shr.u32 	%r20182, %r20649, 24;
	st.global.u8 	[%rd532+591], %r20182;
	shr.u32 	%r20183, %r20649, 16;
	st.global.u8 	[%rd532+590], %r20183;
	shr.u32 	%r20184, %r20649, 8;
	st.global.u8 	[%rd532+589], %r20184;
	st.global.u8 	[%rd532+588], %r20649;
	shr.u32 	%r20185, %r20648, 24;
	st.global.u8 	[%rd532+595], %r20185;
	shr.u32 	%r20186, %r20648, 16;
	st.global.u8 	[%rd532+594], %r20186;
	shr.u32 	%r20187, %r20648, 8;
	st.global.u8 	[%rd532+593], %r20187;
	st.global.u8 	[%rd532+592], %r20648;
	shr.u32 	%r20188, %r20647, 24;
	st.global.u8 	[%rd532+599], %r20188;
	shr.u32 	%r20189, %r20647, 16;
	st.global.u8 	[%rd532+598], %r20189;
	shr.u32 	%r20190, %r20647, 8;
	st.global.u8 	[%rd532+597], %r20190;
	st.global.u8 	[%rd532+596], %r20647;
	shr.u32 	%r20191, %r20646, 24;
	st.global.u8 	[%rd532+603], %r20191;
	shr.u32 	%r20192, %r20646, 16;
	st.global.u8 	[%rd532+602], %r20192;
	shr.u32 	%r20193, %r20646, 8;
	st.global.u8 	[%rd532+601], %r20193;
	st.global.u8 	[%rd532+600], %r20646;
	shr.u32 	%r20194, %r20645, 24;
	st.global.u8 	[%rd532+607], %r20194;
	shr.u32 	%r20195, %r20645, 16;
	st.global.u8 	[%rd532+606], %r20195;
	shr.u32 	%r20196, %r20645, 8;
	st.global.u8 	[%rd532+605], %r20196;
	st.global.u8 	[%rd532+604], %r20645;
	shr.u32 	%r20197, %r20644, 24;
	st.global.u8 	[%rd532+611], %r20197;
	shr.u32 	%r20198, %r20644, 16;
	st.global.u8 	[%rd532+610], %r20198;
	shr.u32 	%r20199, %r20644, 8;
	st.global.u8 	[%rd532+609], %r20199;
	st.global.u8 	[%rd532+608], %r20644;
	shr.u32 	%r20200, %r20643, 24;
	st.global.u8 	[%rd532+615], %r20200;
	shr.u32 	%r20201, %r20643, 16;
	st.global.u8 	[%rd532+614], %r20201;
	shr.u32 	%r20202, %r20643, 8;
	st.global.u8 	[%rd532+613], %r20202;
	st.global.u8 	[%rd532+612], %r20643;
	shr.u32 	%r20203, %r20642, 24;
	st.global.u8 	[%rd532+619], %r20203;
	shr.u32 	%r20204, %r20642, 16;
	st.global.u8 	[%rd532+618], %r20204;
	shr.u32 	%r20205, %r20642, 8;
	st.global.u8 	[%rd532+617], %r20205;
	st.global.u8 	[%rd532+616], %r20642;
	shr.u32 	%r20206, %r20641, 24;
	st.global.u8 	[%rd532+623], %r20206;
	shr.u32 	%r20207, %r20641, 16;
	st.global.u8 	[%rd532+622], %r20207;
	shr.u32 	%r20208, %r20641, 8;
	st.global.u8 	[%rd532+621], %r20208;
	st.global.u8 	[%rd532+620], %r20641;
	shr.u32 	%r20209, %r20640, 24;
	st.global.u8 	[%rd532+627], %r20209;
	shr.u32 	%r20210, %r20640, 16;
	st.global.u8 	[%rd532+626], %r20210;
	shr.u32 	%r20211, %r20640, 8;
	st.global.u8 	[%rd532+625], %r20211;
	st.global.u8 	[%rd532+624], %r20640;
	shr.u32 	%r20212, %r20639, 24;
	st.global.u8 	[%rd532+631], %r20212;
	shr.u32 	%r20213, %r20639, 16;
	st.global.u8 	[%rd532+630], %r20213;
	shr.u32 	%r20214, %r20639, 8;
	st.global.u8 	[%rd532+629], %r20214;
	st.global.u8 	[%rd532+628], %r20639;
	shr.u32 	%r20215, %r20638, 24;
	st.global.u8 	[%rd532+635], %r20215;
	shr.u32 	%r20216, %r20638, 16;
	st.global.u8 	[%rd532+634], %r20216;
	shr.u32 	%r20217, %r20638, 8;
	st.global.u8 	[%rd532+633], %r20217;
	st.global.u8 	[%rd532+632], %r20638;
	shr.u32 	%r20218, %r20637, 24;
	st.global.u8 	[%rd532+639], %r20218;
	shr.u32 	%r20219, %r20637, 16;
	st.global.u8 	[%rd532+638], %r20219;
	shr.u32 	%r20220, %r20637, 8;
	st.global.u8 	[%rd532+637], %r20220;
	st.global.u8 	[%rd532+636], %r20637;
	shr.u32 	%r20221, %r20700, 24;
	st.global.u8 	[%rd532+643], %r20221;
	shr.u32 	%r20222, %r20700, 16;
	st.global.u8 	[%rd532+642], %r20222;
	shr.u32 	%r20223, %r20700, 8;
	st.global.u8 	[%rd532+641], %r20223;
	st.global.u8 	[%rd532+640], %r20700;
	shr.u32 	%r20224, %r20699, 24;
	st.global.u8 	[%rd532+647], %r20224;
	shr.u32 	%r20225, %r20699, 16;
	st.global.u8 	[%rd532+646], %r20225;
	shr.u32 	%r20226, %r20699, 8;
	st.global.u8 	[%rd532+645], %r20226;
	st.global.u8 	[%rd532+644], %r20699;
	shr.u32 	%r20227, %r20698, 24;
	st.global.u8 	[%rd532+651], %r20227;
	shr.u32 	%r20228, %r20698, 16;
	st.global.u8 	[%rd532+650], %r20228;
	shr.u32 	%r20229, %r20698, 8;
	st.global.u8 	[%rd532+649], %r20229;
	st.global.u8 	[%rd532+648], %r20698;
	shr.u32 	%r20230, %r20697, 24;
	st.global.u8 	[%rd532+655], %r20230;
	shr.u32 	%r20231, %r20697, 16;
	st.global.u8 	[%rd532+654], %r20231;
	shr.u32 	%r20232, %r20697, 8;
	st.global.u8 	[%rd532+653], %r20232;
	st.global.u8 	[%rd532+652], %r20697;
	shr.u32 	%r20233, %r20696, 24;
	st.global.u8 	[%rd532+659], %r20233;
	shr.u32 	%r20234, %r20696, 16;
	st.global.u8 	[%rd532+658], %r20234;
	shr.u32 	%r20235, %r20696, 8;
	st.global.u8 	[%rd532+657], %r20235;
	st.global.u8 	[%rd532+656], %r20696;
	shr.u32 	%r20236, %r20695, 24;
	st.global.u8 	[%rd532+663], %r20236;
	shr.u32 	%r20237, %r20695, 16;
	st.global.u8 	[%rd532+662], %r20237;
	shr.u32 	%r20238, %r20695, 8;
	st.global.u8 	[%rd532+661], %r20238;
	st.global.u8 	[%rd532+660], %r20695;
	shr.u32 	%r20239, %r20694, 24;
	st.global.u8 	[%rd532+667], %r20239;
	shr.u32 	%r20240, %r20694, 16;
	st.global.u8 	[%rd532+666], %r20240;
	shr.u32 	%r20241, %r20694, 8;
	st.global.u8 	[%rd532+665], %r20241;
	st.global.u8 	[%rd532+664], %r20694;
	shr.u32 	%r20242, %r20693, 24;
	st.global.u8 	[%rd532+671], %r20242;
	shr.u32 	%r20243, %r20693, 16;
	st.global.u8 	[%rd532+670], %r20243;
	shr.u32 	%r20244, %r20693, 8;
	st.global.u8 	[%rd532+669], %r20244;
	st.global.u8 	[%rd532+668], %r20693;
	shr.u32 	%r20245, %r20692, 24;
	st.global.u8 	[%rd532+675], %r20245;
	shr.u32 	%r20246, %r20692, 16;
	st.global.u8 	[%rd532+674], %r20246;
	shr.u32 	%r20247, %r20692, 8;
	st.global.u8 	[%rd532+673], %r20247;
	st.global.u8 	[%rd532+672], %r20692;
	shr.u32 	%r20248, %r20691, 24;
	st.global.u8 	[%rd532+679], %r20248;
	shr.u32 	%r20249, %r20691, 16;
	st.global.u8 	[%rd532+678], %r20249;
	shr.u32 	%r20250, %r20691, 8;
	st.global.u8 	[%rd532+677], %r20250;
	st.global.u8 	[%rd532+676], %r20691;
	shr.u32 	%r20251, %r20690, 24;
	st.global.u8 	[%rd532+683], %r20251;
	shr.u32 	%r20252, %r20690, 16;
	st.global.u8 	[%rd532+682], %r20252;
	shr.u32 	%r20253, %r20690, 8;
	st.global.u8 	[%rd532+681], %r20253;
	st.global.u8 	[%rd532+680], %r20690;
	shr.u32 	%r20254, %r20689, 24;
	st.global.u8 	[%rd532+687], %r20254;
	shr.u32 	%r20255, %r20689, 16;
	st.global.u8 	[%rd532+686], %r20255;
	shr.u32 	%r20256, %r20689, 8;
	st.global.u8 	[%rd532+685], %r20256;
	st.global.u8 	[%rd532+684], %r20689;
	shr.u32 	%r20257, %r20688, 24;
	st.global.u8 	[%rd532+691], %r20257;
	shr.u32 	%r20258, %r20688, 16;
	st.global.u8 	[%rd532+690], %r20258;
	shr.u32 	%r20259, %r20688, 8;
	st.global.u8 	[%rd532+689], %r20259;
	st.global.u8 	[%rd532+688], %r20688;
	shr.u32 	%r20260, %r20687, 24;
	st.global.u8 	[%rd532+695], %r20260;
	shr.u32 	%r20261, %r20687, 16;
	st.global.u8 	[%rd532+694], %r20261;
	shr.u32 	%r20262, %r20687, 8;
	st.global.u8 	[%rd532+693], %r20262;
	st.global.u8 	[%rd532+692], %r20687;
	shr.u32 	%r20263, %r20686, 24;
	st.global.u8 	[%rd532+699], %r20263;
	shr.u32 	%r20264, %r20686, 16;
	st.global.u8 	[%rd532+698], %r20264;
	shr.u32 	%r20265, %r20686, 8;
	st.global.u8 	[%rd532+697], %r20265;
	st.global.u8 	[%rd532+696], %r20686;
	shr.u32 	%r20266, %r20685, 24;
	st.global.u8 	[%rd532+703], %r20266;
	shr.u32 	%r20267, %r20685, 16;
	st.global.u8 	[%rd532+702], %r20267;
	shr.u32 	%r20268, %r20685, 8;
	st.global.u8 	[%rd532+701], %r20268;
	st.global.u8 	[%rd532+700], %r20685;
	shr.u32 	%r20269, %r20684, 24;
	st.global.u8 	[%rd532+707], %r20269;
	shr.u32 	%r20270, %r20684, 16;
	st.global.u8 	[%rd532+706], %r20270;
	shr.u32 	%r20271, %r20684, 8;
	st.global.u8 	[%rd532+705], %r20271;
	st.global.u8 	[%rd532+704], %r20684;
	shr.u32 	%r20272, %r20683, 24;
	st.global.u8 	[%rd532+711], %r20272;
	shr.u32 	%r20273, %r20683, 16;
	st.global.u8 	[%rd532+710], %r20273;
	shr.u32 	%r20274, %r20683, 8;
	st.global.u8 	[%rd532+709], %r20274;
	st.global.u8 	[%rd532+708], %r20683;
	shr.u32 	%r20275, %r20682, 24;
	st.global.u8 	[%rd532+715], %r20275;
	shr.u32 	%r20276, %r20682, 16;
	st.global.u8 	[%rd532+714], %r20276;
	shr.u32 	%r20277, %r20682, 8;
	st.global.u8 	[%rd532+713], %r20277;
	st.global.u8 	[%rd532+712], %r20682;
	shr.u32 	%r20278, %r20681, 24;
	st.global.u8 	[%rd532+719], %r20278;
	shr.u32 	%r20279, %r20681, 16;
	st.global.u8 	[%rd532+718], %r20279;
	shr.u32 	%r20280, %r20681, 8;
	st.global.u8 	[%rd532+717], %r20280;
	st.global.u8 	[%rd532+716], %r20681;
	shr.u32 	%r20281, %r20680, 24;
	st.global.u8 	[%rd532+723], %r20281;
	shr.u32 	%r20282, %r20680, 16;
	st.global.u8 	[%rd532+722], %r20282;
	shr.u32 	%r20283, %r20680, 8;
	st.global.u8 	[%rd532+721], %r20283;
	st.global.u8 	[%rd532+720], %r20680;
	shr.u32 	%r20284, %r20679, 24;
	st.global.u8 	[%rd532+727], %r20284;
	shr.u32 	%r20285, %r20679, 16;
	st.global.u8 	[%rd532+726], %r20285;
	shr.u32 	%r20286, %r20679, 8;
	st.global.u8 	[%rd532+725], %r20286;
	st.global.u8 	[%rd532+724], %r20679;
	shr.u32 	%r20287, %r20678, 24;
	st.global.u8 	[%rd532+731], %r20287;
	shr.u32 	%r20288, %r20678, 16;
	st.global.u8 	[%rd532+730], %r20288;
	shr.u32 	%r20289, %r20678, 8;
	st.global.u8 	[%rd532+729], %r20289;
	st.global.u8 	[%rd532+728], %r20678;
	shr.u32 	%r20290, %r20677, 24;
	st.global.u8 	[%rd532+735], %r20290;
	shr.u32 	%r20291, %r20677, 16;
	st.global.u8 	[%rd532+734], %r20291;
	shr.u32 	%r20292, %r20677, 8;
	st.global.u8 	[%rd532+733], %r20292;
	st.global.u8 	[%rd532+732], %r20677;
	shr.u32 	%r20293, %r20676, 24;
	st.global.u8 	[%rd532+739], %r20293;
	shr.u32 	%r20294, %r20676, 16;
	st.global.u8 	[%rd532+738], %r20294;
	shr.u32 	%r20295, %r20676, 8;
	st.global.u8 	[%rd532+737], %r20295;
	st.global.u8 	[%rd532+736], %r20676;
	shr.u32 	%r20296, %r20675, 24;
	st.global.u8 	[%rd532+743], %r20296;
	shr.u32 	%r20297, %r20675, 16;
	st.global.u8 	[%rd532+742], %r20297;
	shr.u32 	%r20298, %r20675, 8;
	st.global.u8 	[%rd532+741], %r20298;
	st.global.u8 	[%rd532+740], %r20675;
	shr.u32 	%r20299, %r20674, 24;
	st.global.u8 	[%rd532+747], %r20299;
	shr.u32 	%r20300, %r20674, 16;
	st.global.u8 	[%rd532+746], %r20300;
	shr.u32 	%r20301, %r20674, 8;
	st.global.u8 	[%rd532+745], %r20301;
	st.global.u8 	[%rd532+744], %r20674;
	shr.u32 	%r20302, %r20673, 24;
	st.global.u8 	[%rd532+751], %r20302;
	shr.u32 	%r20303, %r20673, 16;
	st.global.u8 	[%rd532+750], %r20303;
	shr.u32 	%r20304, %r20673, 8;
	st.global.u8 	[%rd532+749], %r20304;
	st.global.u8 	[%rd532+748], %r20673;
	shr.u32 	%r20305, %r20672, 24;
	st.global.u8 	[%rd532+755], %r20305;
	shr.u32 	%r20306, %r20672, 16;
	st.global.u8 	[%rd532+754], %r20306;
	shr.u32 	%r20307, %r20672, 8;
	st.global.u8 	[%rd532+753], %r20307;
	st.global.u8 	[%rd532+752], %r20672;
	shr.u32 	%r20308, %r20671, 24;
	st.global.u8 	[%rd532+759], %r20308;
	shr.u32 	%r20309, %r20671, 16;
	st.global.u8 	[%rd532+758], %r20309;
	shr.u32 	%r20310, %r20671, 8;
	st.global.u8 	[%rd532+757], %r20310;
	st.global.u8 	[%rd532+756], %r20671;
	shr.u32 	%r20311, %r20670, 24;
	st.global.u8 	[%rd532+763], %r20311;
	shr.u32 	%r20312, %r20670, 16;
	st.global.u8 	[%rd532+762], %r20312;
	shr.u32 	%r20313, %r20670, 8;
	st.global.u8 	[%rd532+761], %r20313;
	st.global.u8 	[%rd532+760], %r20670;
	shr.u32 	%r20314, %r20669, 24;
	st.global.u8 	[%rd532+767], %r20314;
	shr.u32 	%r20315, %r20669, 16;
	st.global.u8 	[%rd532+766], %r20315;
	shr.u32 	%r20316, %r20669, 8;
	st.global.u8 	[%rd532+765], %r20316;
	st.global.u8 	[%rd532+764], %r20669;
	shr.u32 	%r20317, %r20732, 24;
	st.global.u8 	[%rd532+771], %r20317;
	shr.u32 	%r20318, %r20732, 16;
	st.global.u8 	[%rd532+770], %r20318;
	shr.u32 	%r20319, %r20732, 8;
	st.global.u8 	[%rd532+769], %r20319;
	st.global.u8 	[%rd532+768], %r20732;
	shr.u32 	%r20320, %r20731, 24;
	st.global.u8 	[%rd532+775], %r20320;
	shr.u32 	%r20321, %r20731, 16;
	st.global.u8 	[%rd532+774], %r20321;
	shr.u32 	%r20322, %r20731, 8;
	st.global.u8 	[%rd532+773], %r20322;
	st.global.u8 	[%rd532+772], %r20731;
	shr.u32 	%r20323, %r20730, 24;
	st.global.u8 	[%rd532+779], %r20323;
	shr.u32 	%r20324, %r20730, 16;
	st.global.u8 	[%rd532+778], %r20324;
	shr.u32 	%r20325, %r20730, 8;
	st.global.u8 	[%rd532+777], %r20325;
	st.global.u8 	[%rd532+776], %r20730;
	shr.u32 	%r20326, %r20729, 24;
	st.global.u8 	[%rd532+783], %r20326;
	shr.u32 	%r20327, %r20729, 16;
	st.global.u8 	[%rd532+782], %r20327;
	shr.u32 	%r20328, %r20729, 8;
	st.global.u8 	[%rd532+781], %r20328;
	st.global.u8 	[%rd532+780], %r20729;
	shr.u32 	%r20329, %r20728, 24;
	st.global.u8 	[%rd532+787], %r20329;
	shr.u32 	%r20330, %r20728, 16;
	st.global.u8 	[%rd532+786], %r20330;
	shr.u32 	%r20331, %r20728, 8;
	st.global.u8 	[%rd532+785], %r20331;
	st.global.u8 	[%rd532+784], %r20728;
	shr.u32 	%r20332, %r20727, 24;
	st.global.u8 	[%rd532+791], %r20332;
	shr.u32 	%r20333, %r20727, 16;
	st.global.u8 	[%rd532+790], %r20333;
	shr.u32 	%r20334, %r20727, 8;
	st.global.u8 	[%rd532+789], %r20334;
	st.global.u8 	[%rd532+788], %r20727;
	shr.u32 	%r20335, %r20726, 24;
	st.global.u8 	[%rd532+795], %r20335;
	shr.u32 	%r20336, %r20726, 16;
	st.global.u8 	[%rd532+794], %r20336;
	shr.u32 	%r20337, %r20726, 8;
	st.global.u8 	[%rd532+793], %r20337;
	st.global.u8 	[%rd532+792], %r20726;
	shr.u32 	%r20338, %r20725, 24;
	st.global.u8 	[%rd532+799], %r20338;
	shr.u32 	%r20339, %r20725, 16;
	st.global.u8 	[%rd532+798], %r20339;
	shr.u32 	%r20340, %r20725, 8;
	st.global.u8 	[%rd532+797], %r20340;
	st.global.u8 	[%rd532+796], %r20725;
	shr.u32 	%r20341, %r20724, 24;
	st.global.u8 	[%rd532+803], %r20341;
	shr.u32 	%r20342, %r20724, 16;
	st.global.u8 	[%rd532+802], %r20342;
	shr.u32 	%r20343, %r20724, 8;
	st.global.u8 	[%rd532+801], %r20343;
	st.global.u8 	[%rd532+800], %r20724;
	shr.u32 	%r20344, %r20723, 24;
	st.global.u8 	[%rd532+807], %r20344;
	shr.u32 	%r20345, %r20723, 16;
	st.global.u8 	[%rd532+806], %r20345;
	shr.u32 	%r20346, %r20723, 8;
	st.global.u8 	[%rd532+805], %r20346;
	st.global.u8 	[%rd532+804], %r20723;
	shr.u32 	%r20347, %r20722, 24;
	st.global.u8 	[%rd532+811], %r20347;
	shr.u32 	%r20348, %r20722, 16;
	st.global.u8 	[%rd532+810], %r20348;
	shr.u32 	%r20349, %r20722, 8;
	st.global.u8 	[%rd532+809], %r20349;
	st.global.u8 	[%rd532+808], %r20722;
	shr.u32 	%r20350, %r20721, 24;
	st.global.u8 	[%rd532+815], %r20350;
	shr.u32 	%r20351, %r20721, 16;
	st.global.u8 	[%rd532+814], %r20351;
	shr.u32 	%r20352, %r20721, 8;
	st.global.u8 	[%rd532+813], %r20352;
	st.global.u8 	[%rd532+812], %r20721;
	shr.u32 	%r20353, %r20720, 24;
	st.global.u8 	[%rd532+819], %r20353;
	shr.u32 	%r20354, %r20720, 16;
	st.global.u8 	[%rd532+818], %r20354;
	shr.u32 	%r20355, %r20720, 8;
	st.global.u8 	[%rd532+817], %r20355;
	st.global.u8 	[%rd532+816], %r20720;
	shr.u32 	%r20356, %r20719, 24;
	st.global.u8 	[%rd532+823], %r20356;
	shr.u32 	%r20357, %r20719, 16;
	st.global.u8 	[%rd532+822], %r20357;
	shr.u32 	%r20358, %r20719, 8;
	st.global.u8 	[%rd532+821], %r20358;
	st.global.u8 	[%rd532+820], %r20719;
	shr.u32 	%r20359, %r20718, 24;
	st.global.u8 	[%rd532+827], %r20359;
	shr.u32 	%r20360, %r20718, 16;
	st.global.u8 	[%rd532+826], %r20360;
	shr.u32 	%r20361, %r20718, 8;
	st.global.u8 	[%rd532+825], %r20361;
	st.global.u8 	[%rd532+824], %r20718;
	shr.u32 	%r20362, %r20717, 24;
	st.global.u8 	[%rd532+831], %r20362;
	shr.u32 	%r20363, %r20717, 16;
	st.global.u8 	[%rd532+830], %r20363;
	shr.u32 	%r20364, %r20717, 8;
	st.global.u8 	[%rd532+829], %r20364;
	st.global.u8 	[%rd532+828], %r20717;
	shr.u32 	%r20365, %r20716, 24;
	st.global.u8 	[%rd532+835], %r20365;
	shr.u32 	%r20366, %r20716, 16;
	st.global.u8 	[%rd532+834], %r20366;
	shr.u32 	%r20367, %r20716, 8;
	st.global.u8 	[%rd532+833], %r20367;
	st.global.u8 	[%rd532+832], %r20716;
	shr.u32 	%r20368, %r20715, 24;
	st.global.u8 	[%rd532+839], %r20368;
	shr.u32 	%r20369, %r20715, 16;
	st.global.u8 	[%rd532+838], %r20369;
	shr.u32 	%r20370, %r20715, 8;
	st.global.u8 	[%rd532+837], %r20370;
	st.global.u8 	[%rd532+836], %r20715;
	shr.u32 	%r20371, %r20714, 24;
	st.global.u8 	[%rd532+843], %r20371;
	shr.u32 	%r20372, %r20714, 16;
	st.global.u8 	[%rd532+842], %r20372;
	shr.u32 	%r20373, %r20714, 8;
	st.global.u8 	[%rd532+841], %r20373;
	st.global.u8 	[%rd532+840], %r20714;
	shr.u32 	%r20374, %r20713, 24;
	st.global.u8 	[%rd532+847], %r20374;
	shr.u32 	%r20375, %r20713, 16;
	st.global.u8 	[%rd532+846], %r20375;
	shr.u32 	%r20376, %r20713, 8;
	st.global.u8 	[%rd532+845], %r20376;
	st.global.u8 	[%rd532+844], %r20713;
	shr.u32 	%r20377, %r20712, 24;
	st.global.u8 	[%rd532+851], %r20377;
	shr.u32 	%r20378, %r20712, 16;
	st.global.u8 	[%rd532+850], %r20378;
	shr.u32 	%r20379, %r20712, 8;
	st.global.u8 	[%rd532+849], %r20379;
	st.global.u8 	[%rd532+848], %r20712;
	shr.u32 	%r20380, %r20711, 24;
	st.global.u8 	[%rd532+855], %r20380;
	shr.u32 	%r20381, %r20711, 16;
	st.global.u8 	[%rd532+854], %r20381;
	shr.u32 	%r20382, %r20711, 8;
	st.global.u8 	[%rd532+853], %r20382;
	st.global.u8 	[%rd532+852], %r20711;
	shr.u32 	%r20383, %r20710, 24;
	st.global.u8 	[%rd532+859], %r20383;
	shr.u32 	%r20384, %r20710, 16;
	st.global.u8 	[%rd532+858], %r20384;
	shr.u32 	%r20385, %r20710, 8;
	st.global.u8 	[%rd532+857], %r20385;
	st.global.u8 	[%rd532+856], %r20710;
	shr.u32 	%r20386, %r20709, 24;
	st.global.u8 	[%rd532+863], %r20386;
	shr.u32 	%r20387, %r20709, 16;
	st.global.u8 	[%rd532+862], %r20387;
	shr.u32 	%r20388, %r20709, 8;
	st.global.u8 	[%rd532+861], %r20388;
	st.global.u8 	[%rd532+860], %r20709;
	shr.u32 	%r20389, %r20708, 24;
	st.global.u8 	[%rd532+867], %r20389;
	shr.u32 	%r20390, %r20708, 16;
	st.global.u8 	[%rd532+866], %r20390;
	shr.u32 	%r20391, %r20708, 8;
	st.global.u8 	[%rd532+865], %r20391;
	st.global.u8 	[%rd532+864], %r20708;
	shr.u32 	%r20392, %r20707, 24;
	st.global.u8 	[%rd532+871], %r20392;
	shr.u32 	%r20393, %r20707, 16;
	st.global.u8 	[%rd532+870], %r20393;
	shr.u32 	%r20394, %r20707, 8;
	st.global.u8 	[%rd532+869], %r20394;
	st.global.u8 	[%rd532+868], %r20707;
	shr.u32 	%r20395, %r20706, 24;
	st.global.u8 	[%rd532+875], %r20395;
	shr.u32 	%r20396, %r20706, 16;
	st.global.u8 	[%rd532+874], %r20396;
	shr.u32 	%r20397, %r20706, 8;
	st.global.u8 	[%rd532+873], %r20397;
	st.global.u8 	[%rd532+872], %r20706;
	shr.u32 	%r20398, %r20705, 24;
	st.global.u8 	[%rd532+879], %r20398;
	shr.u32 	%r20399, %r20705, 16;
	st.global.u8 	[%rd532+878], %r20399;
	shr.u32 	%r20400, %r20705, 8;
	st.global.u8 	[%rd532+877], %r20400;
	st.global.u8 	[%rd532+876], %r20705;
	shr.u32 	%r20401, %r20704, 24;
	st.global.u8 	[%rd532+883], %r20401;
	shr.u32 	%r20402, %r20704, 16;
	st.global.u8 	[%rd532+882], %r20402;
	shr.u32 	%r20403, %r20704, 8;
	st.global.u8 	[%rd532+881], %r20403;
	st.global.u8 	[%rd532+880], %r20704;
	shr.u32 	%r20404, %r20703, 24;
	st.global.u8 	[%rd532+887], %r20404;
	shr.u32 	%r20405, %r20703, 16;
	st.global.u8 	[%rd532+886], %r20405;
	shr.u32 	%r20406, %r20703, 8;
	st.global.u8 	[%rd532+885], %r20406;
	st.global.u8 	[%rd532+884], %r20703;
	shr.u32 	%r20407, %r20702, 24;
	st.global.u8 	[%rd532+891], %r20407;
	shr.u32 	%r20408, %r20702, 16;
	st.global.u8 	[%rd532+890], %r20408;
	shr.u32 	%r20409, %r20702, 8;
	st.global.u8 	[%rd532+889], %r20409;
	st.global.u8 	[%rd532+888], %r20702;
	shr.u32 	%r20410, %r20701, 24;
	st.global.u8 	[%rd532+895], %r20410;
	shr.u32 	%r20411, %r20701, 16;
	st.global.u8 	[%rd532+894], %r20411;
	shr.u32 	%r20412, %r20701, 8;
	st.global.u8 	[%rd532+893], %r20412;
	st.global.u8 	[%rd532+892], %r20701;
	shr.u32 	%r20413, %r20764, 24;
	st.global.u8 	[%rd532+899], %r20413;
	shr.u32 	%r20414, %r20764, 16;
	st.global.u8 	[%rd532+898], %r20414;
	shr.u32 	%r20415, %r20764, 8;
	st.global.u8 	[%rd532+897], %r20415;
	st.global.u8 	[%rd532+896], %r20764;
	shr.u32 	%r20416, %r20763, 24;
	st.global.u8 	[%rd532+903], %r20416;
	shr.u32 	%r20417, %r20763, 16;
	st.global.u8 	[%rd532+902], %r20417;
	shr.u32 	%r20418, %r20763, 8;
	st.global.u8 	[%rd532+901], %r20418;
	st.global.u8 	[%rd532+900], %r20763;
	shr.u32 	%r20419, %r20762, 24;
	st.global.u8 	[%rd532+907], %r20419;
	shr.u32 	%r20420, %r20762, 16;
	st.global.u8 	[%rd532+906], %r20420;
	shr.u32 	%r20421, %r20762, 8;
	st.global.u8 	[%rd532+905], %r20421;
	st.global.u8 	[%rd532+904], %r20762;
	shr.u32 	%r20422, %r20761, 24;
	st.global.u8 	[%rd532+911], %r20422;
	shr.u32 	%r20423, %r20761, 16;
	st.global.u8 	[%rd532+910], %r20423;
	shr.u32 	%r20424, %r20761, 8;
	st.global.u8 	[%rd532+909], %r20424;
	st.global.u8 	[%rd532+908], %r20761;
	shr.u32 	%r20425, %r20760, 24;
	st.global.u8 	[%rd532+915], %r20425;
	shr.u32 	%r20426, %r20760, 16;
	st.global.u8 	[%rd532+914], %r20426;
	shr.u32 	%r20427, %r20760, 8;
	st.global.u8 	[%rd532+913], %r20427;
	st.global.u8 	[%rd532+912], %r20760;
	shr.u32 	%r20428, %r20759, 24;
	st.global.u8 	[%rd532+919], %r20428;
	shr.u32 	%r20429, %r20759, 16;
	st.global.u8 	[%rd532+918], %r20429;
	shr.u32 	%r20430, %r20759, 8;
	st.global.u8 	[%rd532+917], %r20430;
	st.global.u8 	[%rd532+916], %r20759;
	shr.u32 	%r20431, %r20758, 24;
	st.global.u8 	[%rd532+923], %r20431;
	shr.u32 	%r20432, %r20758, 16;
	st.global.u8 	[%rd532+922], %r20432;
	shr.u32 	%r20433, %r20758, 8;
	st.global.u8 	[%rd532+921], %r20433;
	st.global.u8 	[%rd532+920], %r20758;
	shr.u32 	%r20434, %r20757, 24;
	st.global.u8 	[%rd532+927], %r20434;
	shr.u32 	%r20435, %r20757, 16;
	st.global.u8 	[%rd532+926], %r20435;
	shr.u32 	%r20436, %r20757, 8;
	st.global.u8 	[%rd532+925], %r20436;
	st.global.u8 	[%rd532+924], %r20757;
	shr.u32 	%r20437, %r20756, 24;
	st.global.u8 	[%rd532+931], %r20437;
	shr.u32 	%r20438, %r20756, 16;
	st.global.u8 	[%rd532+930], %r20438;
	shr.u32 	%r20439, %r20756, 8;
	st.global.u8 	[%rd532+929], %r20439;
	st.global.u8 	[%rd532+928], %r20756;
	shr.u32 	%r20440, %r20755, 24;
	st.global.u8 	[%rd532+935], %r20440;
	shr.u32 	%r20441, %r20755, 16;
	st.global.u8 	[%rd532+934], %r20441;
	shr.u32 	%r20442, %r20755, 8;
	st.global.u8 	[%rd532+933], %r20442;
	st.global.u8 	[%rd532+932], %r20755;
	shr.u32 	%r20443, %r20754, 24;
	st.global.u8 	[%rd532+939], %r20443;
	shr.u32 	%r20444, %r20754, 16;
	st.global.u8 	[%rd532+938], %r20444;
	shr.u32 	%r20445, %r20754, 8;
	st.global.u8 	[%rd532+937], %r20445;
	st.global.u8 	[%rd532+936], %r20754;
	shr.u32 	%r20446, %r20753, 24;
	st.global.u8 	[%rd532+943], %r20446;
	shr.u32 	%r20447, %r20753, 16;
	st.global.u8 	[%rd532+942], %r20447;
	shr.u32 	%r20448, %r20753, 8;
	st.global.u8 	[%rd532+941], %r20448;
	st.global.u8 	[%rd532+940], %r20753;
	shr.u32 	%r20449, %r20752, 24;
	st.global.u8 	[%rd532+947], %r20449;
	shr.u32 	%r20450, %r20752, 16;
	st.global.u8 	[%rd532+946], %r20450;
	shr.u32 	%r20451, %r20752, 8;
	st.global.u8 	[%rd532+945], %r20451;
	st.global.u8 	[%rd532+944], %r20752;
	shr.u32 	%r20452, %r20751, 24;
	st.global.u8 	[%rd532+951], %r20452;
	shr.u32 	%r20453, %r20751, 16;
	st.global.u8 	[%rd532+950], %r20453;
	shr.u32 	%r20454, %r20751, 8;
	st.global.u8 	[%rd532+949], %r20454;
	st.global.u8 	[%rd532+948], %r20751;
	shr.u32 	%r20455, %r20750, 24;
	st.global.u8 	[%rd532+955], %r20455;
	shr.u32 	%r20456, %r20750, 16;
	st.global.u8 	[%rd532+954], %r20456;
	shr.u32 	%r20457, %r20750, 8;
	st.global.u8 	[%rd532+953], %r20457;
	st.global.u8 	[%rd532+952], %r20750;
	shr.u32 	%r20458, %r20749, 24;
	st.global.u8 	[%rd532+959], %r20458;
	shr.u32 	%r20459, %r20749, 16;
	st.global.u8 	[%rd532+958], %r20459;
	shr.u32 	%r20460, %r20749, 8;
	st.global.u8 	[%rd532+957], %r20460;
	st.global.u8 	[%rd532+956], %r20749;
	shr.u32 	%r20461, %r20748, 24;
	st.global.u8 	[%rd532+963], %r20461;
	shr.u32 	%r20462, %r20748, 16;
	st.global.u8 	[%rd532+962], %r20462;
	shr.u32 	%r20463, %r20748, 8;
	st.global.u8 	[%rd532+961], %r20463;
	st.global.u8 	[%rd532+960], %r20748;
	shr.u32 	%r20464, %r20747, 24;
	st.global.u8 	[%rd532+967], %r20464;
	shr.u32 	%r20465, %r20747, 16;
	st.global.u8 	[%rd532+966], %r20465;
	shr.u32 	%r20466, %r20747, 8;
	st.global.u8 	[%rd532+965], %r20466;
	st.global.u8 	[%rd532+964], %r20747;
	shr.u32 	%r20467, %r20746, 24;
	st.global.u8 	[%rd532+971], %r20467;
	shr.u32 	%r20468, %r20746, 16;
	st.global.u8 	[%rd532+970], %r20468;
	shr.u32 	%r20469, %r20746, 8;
	st.global.u8 	[%rd532+969], %r20469;
	st.global.u8 	[%rd532+968], %r20746;
	shr.u32 	%r20470, %r20745, 24;
	st.global.u8 	[%rd532+975], %r20470;
	shr.u32 	%r20471, %r20745, 16;
	st.global.u8 	[%rd532+974], %r20471;
	shr.u32 	%r20472, %r20745, 8;
	st.global.u8 	[%rd532+973], %r20472;
	st.global.u8 	[%rd532+972], %r20745;
	shr.u32 	%r20473, %r20744, 24;
	st.global.u8 	[%rd532+979], %r20473;
	shr.u32 	%r20474, %r20744, 16;
	st.global.u8 	[%rd532+978], %r20474;
	shr.u32 	%r20475, %r20744, 8;
	st.global.u8 	[%rd532+977], %r20475;
	st.global.u8 	[%rd532+976], %r20744;
	shr.u32 	%r20476, %r20743, 24;
	st.global.u8 	[%rd532+983], %r20476;
	shr.u32 	%r20477, %r20743, 16;
	st.global.u8 	[%rd532+982], %r20477;
	shr.u32 	%r20478, %r20743, 8;
	st.global.u8 	[%rd532+981], %r20478;
	st.global.u8 	[%rd532+980], %r20743;
	shr.u32 	%r20479, %r20742, 24;
	st.global.u8 	[%rd532+987], %r20479;
	shr.u32 	%r20480, %r20742, 16;
	st.global.u8 	[%rd532+986], %r20480;
	shr.u32 	%r20481, %r20742, 8;
	st.global.u8 	[%rd532+985], %r20481;
	st.global.u8 	[%rd532+984], %r20742;
	shr.u32 	%r20482, %r20741, 24;
	st.global.u8 	[%rd532+991], %r20482;
	shr.u32 	%r20483, %r20741, 16;
	st.global.u8 	[%rd532+990], %r20483;
	shr.u32 	%r20484, %r20741, 8;
	st.global.u8 	[%rd532+989], %r20484;
	st.global.u8 	[%rd532+988], %r20741;
	shr.u32 	%r20485, %r20740, 24;
	st.global.u8 	[%rd532+995], %r20485;
	shr.u32 	%r20486, %r20740, 16;
	st.global.u8 	[%rd532+994], %r20486;
	shr.u32 	%r20487, %r20740, 8;
	st.global.u8 	[%rd532+993], %r20487;
	st.global.u8 	[%rd532+992], %r20740;
	shr.u32 	%r20488, %r20739, 24;
	st.global.u8 	[%rd532+999], %r20488;
	shr.u32 	%r20489, %r20739, 16;
	st.global.u8 	[%rd532+998], %r20489;
	shr.u32 	%r20490, %r20739, 8;
	st.global.u8 	[%rd532+997], %r20490;
	st.global.u8 	[%rd532+1000], %r20738;
	shr.u32 	%r20491, %r20738, 8;
	shr.u32 	%r20492, %r20738, 16;
	st.global.u8 	[%rd532+1001], %r20491;
	st.global.u8 	[%rd532+1002], %r20492;
	shr.u32 	%r20493, %r20738, 24;
	st.global.u8 	[%rd532+1003], %r20493;
	st.global.u8 	[%rd532+1004], %r20737;
	shr.u32 	%r20494, %r20737, 8;
	shr.u32 	%r20495, %r20737, 16;
	st.global.u8 	[%rd532+1005], %r20494;
	st.global.u8 	[%rd532+1006], %r20495;
	shr.u32 	%r20496, %r20737, 24;
	st.global.u8 	[%rd532+1007], %r20496;
	st.global.u8 	[%rd532+1008], %r20736;
	shr.u32 	%r20497, %r20736, 8;
	shr.u32 	%r20498, %r20736, 16;
	st.global.u8 	[%rd532+1009], %r20497;
	st.global.u8 	[%rd532+1010], %r20498;
	shr.u32 	%r20499, %r20736, 24;
	st.global.u8 	[%rd532+1011], %r20499;
	st.global.u8 	[%rd532+1012], %r20735;
	shr.u32 	%r20500, %r20735, 8;
	shr.u32 	%r20501, %r20735, 16;
	st.global.u8 	[%rd532+1013], %r20500;
	st.global.u8 	[%rd532+1014], %r20501;
	shr.u32 	%r20502, %r20735, 24;
	st.global.u8 	[%rd532+1015], %r20502;
	st.global.u8 	[%rd532+1016], %r20734;
	shr.u32 	%r20503, %r20734, 8;
	shr.u32 	%r20504, %r20734, 16;
	st.global.u8 	[%rd532+1017], %r20503;
	st.global.u8 	[%rd532+1018], %r20504;
	shr.u32 	%r20505, %r20734, 24;
	st.global.u8 	[%rd532+1019], %r20505;
	shr.u32 	%r20506, %r20733, 8;
	st.global.u8 	[%rd532+1020], %r20733;
	st.global.u8 	[%rd532+1021], %r20506;
	shr.u32 	%r20507, %r20733, 16;
	shr.u32 	%r20508, %r20733, 24;
	st.global.u8 	[%rd532+1022], %r20507;
	st.global.u8 	[%rd532+1023], %r20508;
	st.global.u8 	[%rd532+996], %r20739;
	ret;

}


// ===== COMPILED SASS (sm_100) =====

	.target	sm_100

	.elftype	@"ET_EXEC"


//--------------------- .note.nv.tkinfo           --------------------------
	.section	.note.nv.tkinfo,"",@"SHT_NOTE"
	.sectionflags	@"SHF_NOTE_NV_TKINFO"
	.tkinfo
        /*0018*/ 	.word	0x00000002
        /*0030*/ 	.string	""
        /*0030*/ 	.string	"ptxas"
        /*0030*/ 	.string	"Cuda compilation tools, release 13.0, V13.0.88"
        /*0030*/ 	.string	"Build cuda_13.0.r13.0/compiler.36424714_0"
        /*0030*/ 	.string	"-arch sm_100 -m 64 "



//--------------------- .note.nv.cuinfo           --------------------------
	.section	.note.nv.cuinfo,"",@"SHT_NOTE"
	.sectionflags	@"SHF_NOTE_NV_CUINFO"
        /*0018*/ 	.short	0x0002
        /*001a*/ 	.short	0x0064
        /*001c*/ 	.short	0x0082
	.zero		2


//--------------------- .nv.info                  --------------------------
	.section	.nv.info,"",@"SHT_CUDA_INFO"
	.align	4


	//----- nvinfo : EIATTR_REGCOUNT
	.align		4
        /*0000*/ 	.byte	0x04, 0x2f
        /*0002*/ 	.short	(.L_6 - .L_5)
	.align		4
.L_5:
        /*0004*/ 	.word	index@(_Z23preparartion_for_sha256PcjPj)
        /*0008*/ 	.word	0x00000020


	//----- nvinfo : EIATTR_FRAME_SIZE
	.align		4
.L_6:
        /*000c*/ 	.byte	0x04, 0x11
        /*000e*/ 	.short	(.L_8 - .L_7)
	.align		4
.L_7:
        /*0010*/ 	.word	index@(_Z23preparartion_for_sha256PcjPj)
        /*0014*/ 	.word	0x00000020


	//----- nvinfo : EIATTR_REGCOUNT
	.align		4
.L_8:
        /*0018*/ 	.byte	0x04, 0x2f
        /*001a*/ 	.short	(.L_10 - .L_9)
	.align		4
.L_9:
        /*001c*/ 	.word	index@(_Z9addKernelPjS_)
        /*0020*/ 	.word	0x000000ff


	//----- nvinfo : EIATTR_FRAME_SIZE
	.align		4
.L_10:
        /*0024*/ 	.byte	0x04, 0x11
        /*0026*/ 	.short	(.L_12 - .L_11)
	.align		4
.L_11:
        /*0028*/ 	.word	index@(_Z9addKernelPjS_)
        /*002c*/ 	.word	0x00003c80


	//----- nvinfo : EIATTR_MIN_STACK_SIZE
	.align		4
.L_12:
        /*0030*/ 	.byte	0x04, 0x12
        /*0032*/ 	.short	(.L_14 - .L_13)
	.align		4
.L_13:
        /*0034*/ 	.word	index@(_Z9addKernelPjS_)
        /*0038*/ 	.word	0x00003c80


	//----- nvinfo : EIATTR_MIN_STACK_SIZE
	.align		4
.L_14:
        /*003c*/ 	.byte	0x04, 0x12
        /*003e*/ 	.short	(.L_16 - .L_15)
	.align		4
.L_15:
        /*0040*/ 	.word	index@(_Z23preparartion_for_sha256PcjPj)
        /*0044*/ 	.word	0x00000020
.L_16:


//--------------------- .nv.compat                --------------------------
	.section	.nv.compat,"",@"SHT_CUDA_COMPAT_INFO"
	.align	4
        /*0000*/ 	.byte	0x02, 0x09, 0x00, 0x00, 0x02, 0x02, 0x01, 0x00, 0x02, 0x05, 0x05, 0x00, 0x03, 0x07, 0x01, 0x01
        /*0010*/ 	.byte	0x02, 0x03, 0x00, 0x00, 0x02, 0x06, 0x01, 0x00, 0x04, 0x0b, 0x08, 0x00, 0x09, 0x00, 0x00, 0x00
        /*0020*/ 	.byte	0x00, 0x00, 0x00, 0x00


//--------------------- .nv.info._Z9addKernelPjS_ --------------------------
	.section	.nv.info._Z9addKernelPjS_,"",@"SHT_CUDA_INFO"
	.sectionflags	@""
	.align	4


	//----- nvinfo : EIATTR_CUDA_API_VERSION
	.align		4
        /*0000*/ 	.byte	0x04, 0x37
        /*0002*/ 	.short	(.L_18 - .L_17)
.L_17:
        /*0004*/ 	.word	0x00000082


	//----- nvinfo : EIATTR_KPARAM_INFO
	.align		4
.L_18:
        /*0008*/ 	.byte	0x04, 0x17
        /*000a*/ 	.short	(.L_20 - .L_19)
.L_19:
        /*000c*/ 	.word	0x00000000
        /*0010*/ 	.short	0x0001
        /*0012*/ 	.short	0x0008
        /*0014*/ 	.byte	0x00, 0xf5, 0x21, 0x00


	//----- nvinfo : EIATTR_KPARAM_INFO
	.align		4
.L_20:
        /*0018*/ 	.byte	0x04, 0x17
        /*001a*/ 	.short	(.L_22 - .L_21)
.L_21:
        /*001c*/ 	.word	0x00000000
        /*0020*/ 	.short	0x0000
        /*0022*/ 	.short	0x0000
        /*0024*/ 	.byte	0x00, 0xf5, 0x21, 0x00


	//----- nvinfo : EIATTR_SPARSE_MMA_MASK
	.align		4
.L_22:
        /*0028*/ 	.byte	0x03, 0x50
        /*002a*/ 	.short	0x0000


	//----- nvinfo : EIATTR_MAXREG_COUNT
	.align		4
        /*002c*/ 	.byte	0x03, 0x1b
        /*002e*/ 	.short	0x00ff


	//----- nvinfo : EIATTR_NUM_BARRIERS
	.align		4
        /*0030*/ 	.byte	0x02, 0x4c
        /*0032*/ 	.byte	0x01
	.zero		1


	//----- nvinfo : EIATTR_EXTERNS
	.align		4
        /*0034*/ 	.byte	0x04, 0x0f
        /*0036*/ 	.short	(.L_24 - .L_23)


	//   ....[0]....
	.align		4
.L_23:
        /*0038*/ 	.word	index@(vprintf)


	//   ....[1]....
	.align		4
        /*003c*/ 	.word	index@(malloc)


	//----- nvinfo : EIATTR_ANNOTATIONS
	.align		4
.L_24:
        /*0040*/ 	.byte	0x04, 0x55
        /*0042*/ 	.short	(.L_26 - .L_25)


	//   ....[0]....
.L_25:
        /*0044*/ 	.word	0x00000001
        /*0048*/ 	.byte	0xf0, 0x04, 0x00, 0x00, 0x01, 0x00, 0x00, 0x00, 0xd0, 0x09, 0x00, 0x00, 0x01, 0x00, 0x00, 0x00
        /* <DEDUP_REMOVED lines=210> */
        /*0d78*/ 	.byte	0xd0, 0x3d, 0x00, 0x00


	//----- nvinfo : EIATTR_MERCURY_ISA_VERSION
	.align		4
.L_26:
        /*0d7c*/ 	.byte	0x03, 0x5f
        /*0d7e*/ 	.short	0x0101


	//----- nvinfo : EIATTR_VRC_CTA_INIT_COUNT
	.align		4
        /*0d80*/ 	.byte	0x02, 0x4a
	.zero		1
	.zero		1


	//----- nvinfo : EIATTR_SYSCALL_OFFSETS
	.align		4
        /*0d84*/ 	.byte	0x04, 0x46
        /*0d86*/ 	.short	(.L_28 - .L_27)


	//   ....[0]....
.L_27:
        /*0d88*/ 	.word	0x0003b310


	//   ....[1]....
        /*0d8c*/ 	.word	0x0003b450


	//   ....[2]....
        /*0d90*/ 	.word	0x0003b4f0


	//   ....[3]....
        /*0d94*/ 	.word	0x0003b590


	//   ....[4]....
        /*0d98*/ 	.word	0x0003b630


	//   ....[5]....
        /*0d9c*/ 	.word	0x0003b6d0


	//   ....[6]....
        /*0da0*/ 	.word	0x0003b770


	//   ....[7]....
        /*0da4*/ 	.word	0x0003b810


	//   ....[8]....
        /*0da8*/ 	.word	0x0003b8b0


	//   ....[9]....
        /*0dac*/ 	.word	0x0003b950


	//   ....[10]....
        /*0db0*/ 	.word	0x0003b9f0


	//   ....[11]....
        /*0db4*/ 	.word	0x0003ba90


	//   ....[12]....
        /*0db8*/ 	.word	0x0003bb30


	//   ....[13]....
        /*0dbc*/ 	.word	0x0003bbd0


	//   ....[14]....
        /*0dc0*/ 	.word	0x0003bc70


	//   ....[15]....
        /*0dc4*/ 	.word	0x0003bd10


	//   ....[16]....
        /*0dc8*/ 	.word	0x0003bdb0


	//   ....[17]....
        /*0dcc*/ 	.word	0x0003be50


	//   ....[18]....
        /*0dd0*/ 	.word	0x0003bef0


	//   ....[19]....
        /*0dd4*/ 	.word	0x0003bf90


	//   ....[20]....
        /*0dd8*/ 	.word	0x0003c030


	//   ....[21]....
        /*0ddc*/ 	.word	0x0003c0d0


	//   ....[22]....
        /*0de0*/ 	.word	0x0003c170


	//   ....[23]....
        /*0de4*/ 	.word	0x0003c210


	//   ....[24]....
        /*0de8*/ 	.word	0x0003c2b0


	//   ....[25]....
        /*0dec*/ 	.word	0x0003c350


	//   ....[26]....
        /*0df0*/ 	.word	0x0003c3f0


	//   ....[27]....
        /*0df4*/ 	.word	0x0003c490


	//   ....[28]....
        /*0df8*/ 	.word	0x0003c530


	//   ....[29]....
        /*0dfc*/ 	.word	0x0003c5d0


	//   ....[30]....
        /*0e00*/ 	.word	0x0003c670


	//   ....[31]....
        /*0e04*/ 	.word	0x0003c710


	//   ....[32]....
        /*0e08*/ 	.word	0x0003c7b0


	//   ....[33]....
        /*0e0c*/ 	.word	0x0003c820


	//   ....[34]....
        /*0e10*/ 	.word	0x0003c8d0


	//   ....[35]....
        /*0e14*/ 	.word	0x0003c950


	//   ....[36]....
        /*0e18*/ 	.word	0x0003cfe0


	//   ....[37]....
        /*0e1c*/ 	.word	0x0003d200


	//   ....[38]....
        /*0e20*/ 	.word	0x0003d890


	//   ....[39]....
        /*0e24*/ 	.word	0x0003dac0


	//   ....[40]....
        /*0e28*/ 	.word	0x0003e410


	//   ....[41]....
        /*0e2c*/ 	.word	0x0003eaa0


	//   ....[42]....
        /*0e30*/ 	.word	0x0003ecc0


	//   ....[43]....
        /*0e34*/ 	.word	0x0003f5f0


	//   ....[44]....
        /*0e38*/ 	.word	0x0003fc60


	//   ....[45]....
        /*0e3c*/ 	.word	0x0003fe80


	//   ....[46]....
        /*0e40*/ 	.word	0x000404f0


	//   ....[47]....
        /*0e44*/ 	.word	0x00040710


	//   ....[48]....
        /*0e48*/ 	.word	0x00041060


	//   ....[49]....
        /*0e4c*/ 	.word	0x000416d0


	//   ....[50]....
        /*0e50*/ 	.word	0x000418f0


	//   ....[51]....
        /*0e54*/ 	.word	0x00042b90


	//   ....[52]....
        /*0e58*/ 	.word	0x00044260


	//   ....[53]....
        /*0e5c*/ 	.word	0x000443b0


	//   ....[54]....
        /*0e60*/ 	.word	0x00044450


	//   ....[55]....
        /*0e64*/ 	.word	0x000444f0


	//   ....[56]....
        /*0e68*/ 	.word	0x00044590


	//   ....[57]....
        /*0e6c*/ 	.word	0x00044630


	//   ....[58]....
        /*0e70*/ 	.word	0x000446d0


	//   ....[59]....
        /*0e74*/ 	.word	0x00044770


	//   ....[60]....
        /*0e78*/ 	.word	0x00044810


	//   ....[61]....
        /*0e7c*/ 	.word	0x000448b0


	//   ....[62]....
        /*0e80*/ 	.word	0x00044950


	//   ....[63]....
        /*0e84*/ 	.word	0x000449f0


	//   ....[64]....
        /*0e88*/ 	.word	0x00044a90


	//   ....[65]....
        /*0e8c*/ 	.word	0x00044b30


	//   ....[66]....
        /*0e90*/ 	.word	0x00044bd0


	//   ....[67]....
        /*0e94*/ 	.word	0x00044c70


	//   ....[68]....
        /*0e98*/ 	.word	0x00044d10


	//   ....[69]....
        /*0e9c*/ 	.word	0x00044db0


	//   ....[70]....
        /*0ea0*/ 	.word	0x00044e50


	//   ....[71]....
        /*0ea4*/ 	.word	0x00044ef0


	//   ....[72]....
        /*0ea8*/ 	.word	0x00044f90


	//   ....[73]....
        /*0eac*/ 	.word	0x00045030


	//   ....[74]....
        /*0eb0*/ 	.word	0x000450d0


	//   ....[75]....
        /*0eb4*/ 	.word	0x00045170


	//   ....[76]....
        /*0eb8*/ 	.word	0x00045210


	//   ....[77]....
        /*0ebc*/ 	.word	0x000452b0


	//   ....[78]....
        /*0ec0*/ 	.word	0x00045350


	//   ....[79]....
        /*0ec4*/ 	.word	0x000453f0


	//   ....[80]....
        /*0ec8*/ 	.word	0x00045490


	//   ....[81]....
        /*0ecc*/ 	.word	0x00045530


	//   ....[82]....
        /*0ed0*/ 	.word	0x000455d0


	//   ....[83]....
        /*0ed4*/ 	.word	0x00045670


	//   ....[84]....
        /*0ed8*/ 	.word	0x00045710


	//   ....[85]....
        /*0edc*/ 	.word	0x00045780


	//   ....[86]....
        /*0ee0*/ 	.word	0x00045820


	//   ....[87]....
        /*0ee4*/ 	.word	0x00047c80


	//   ....[88]....
        /*0ee8*/ 	.word	0x00048ff0


	//   ....[89]....
        /*0eec*/ 	.word	0x00049200


	//   ....[90]....
        /*0ef0*/ 	.word	0x0004a570


	//   ....[91]....
        /*0ef4*/ 	.word	0x0004a7a0


	//   ....[92]....
        /*0ef8*/ 	.word	0x0004b0e0


	//   ....[93]....
        /*0efc*/ 	.word	0x0004c450


	//   ....[94]....
        /*0f00*/ 	.word	0x0004c670


	//   ....[95]....
        /*0f04*/ 	.word	0x0004cf90


	//   ....[96]....
        /*0f08*/ 	.word	0x0004d4c0


	//   ....[97]....
        /*0f0c*/ 	.word	0x0004db40


	//   ....[98]....
        /*0f10*/ 	.word	0x0004e490


	//   ....[99]....
        /*0f14*/ 	.word	0x0004f730


	//   ....[100]....
        /*0f18*/ 	.word	0x00050b80


	//   ....[101]....
        /*0f1c*/ 	.word	0x00051ef0


	//   ....[102]....
        /*0f20*/ 	.word	0x00052100


	//   ....[103]....
        /*0f24*/ 	.word	0x00053470


	//   ....[104]....
        /*0f28*/ 	.word	0x00053690


	//   ....[105]....
        /*0f2c*/ 	.word	0x00053fd0


	//   ....[106]....
        /*0f30*/ 	.word	0x00055340


	//   ....[107]....
        /*0f34*/ 	.word	0x00055560


	//   ....[108]....
        /*0f38*/ 	.word	0x00055e80


	//   ....[109]....
        /*0f3c*/ 	.word	0x000562f0


	//   ....[110]....
        /*0f40*/ 	.word	0x00056770


	//   ....[111]....
        /*0f44*/ 	.word	0x000570b0


	//   ....[112]....
        /*0f48*/ 	.word	0x00057530


	//   ....[113]....
        /*0f4c*/ 	.word	0x00058290


	//   ....[114]....
        /*0f50*/ 	.word	0x00059d20


	//   ....[115]....
        /*0f54*/ 	.word	0x0005b3b0


	//   ....[116]....
        /*0f58*/ 	.word	0x0005ce90


	//   ....[117]....
        /*0f5c*/ 	.word	0x0005eb10


	//   ....[118]....
        /*0f60*/ 	.word	0x00060790


	//   ....[119]....
        /*0f64*/ 	.word	0x00062410


	//   ....[120]....
        /*0f68*/ 	.word	0x000640a0


	//   ....[121]....
        /*0f6c*/ 	.word	0x00065d30


	//   ....[122]....
        /*0f70*/ 	.word	0x00067a80


	//   ....[123]....
        /*0f74*/ 	.word	0x00069910


	//----- nvinfo : EIATTR_EXIT_INSTR_OFFSETS
	.align		4
.L_28:
        /*0f78*/ 	.byte	0x04, 0x1c
        /*0f7a*/ 	.short	(.L_30 - .L_29)


	//   ....[0]....
.L_29:
        /*0f7c*/ 	.word	0x00072d50


	//----- nvinfo : EIATTR_INDIRECT_BRANCH_TARGETS
	.align		4
.L_30:
        /*0f80*/ 	.byte	0x04, 0x34
        /*0f82*/ 	.short	(.L_32 - .L_31)


	//   ....[0]....
.L_31:
        /*0f84*/ 	.word	.L_x_555@srel
        /*0f88*/ 	.short	0x0
        /*0f8a*/ 	.short	0x0
        /*0f8c*/ 	.word	0x3
        /*0f90*/ 	.word	.L_x_45@srel
        /*0f94*/ 	.word	.L_x_557@srel
        /*0f98*/ 	.word	.L_x_558@srel


	//   ....[1]....
        /*0f9c*/ 	.word	.L_x_559@srel
        /*0fa0*/ 	.short	0x0
        /*0fa2*/ 	.short	0x0
        /*0fa4*/ 	.word	0x3
        /*0fa8*/ 	.word	.L_x_70@srel
        /*0fac*/ 	.word	.L_x_561@srel
        /*0fb0*/ 	.word	.L_x_562@srel


	//   ....[2]....
        /*0fb4*/ 	.word	.L_x_563@srel
        /*0fb8*/ 	.short	0x0
        /*0fba*/ 	.short	0x0
        /*0fbc*/ 	.word	0x3
        /*0fc0*/ 	.word	.L_x_98@srel
        /*0fc4*/ 	.word	.L_x_565@srel
        /*0fc8*/ 	.word	.L_x_566@srel


	//   ....[3]....
        /*0fcc*/ 	.word	.L_x_567@srel
        /*0fd0*/ 	.short	0x0
        /*0fd2*/ 	.short	0x0
        /*0fd4*/ 	.word	0x3
        /*0fd8*/ 	.word	.L_x_126@srel
        /*0fdc*/ 	.word	.L_x_569@srel
        /*0fe0*/ 	.word	.L_x_570@srel


	//   ....[4]....
        /*0fe4*/ 	.word	.L_x_571@srel
        /*0fe8*/ 	.short	0x0
        /*0fea*/ 	.short	0x0
        /*0fec*/ 	.word	0x3
        /*0ff0*/ 	.word	.L_x_151@srel
        /*0ff4*/ 	.word	.L_x_573@srel
        /*0ff8*/ 	.word	.L_x_574@srel


	//   ....[5]....
        /*0ffc*/ 	.word	.L_x_575@srel
        /*1000*/ 	.short	0x0
        /*1002*/ 	.short	0x0
        /*1004*/ 	.word	0x3
        /*1008*/ 	.word	.L_x_179@srel
        /*100c*/ 	.word	.L_x_577@srel
        /*1010*/ 	.word	.L_x_578@srel


	//   ....[6]....
        /*1014*/ 	.word	.L_x_579@srel
        /*1018*/ 	.short	0x0
        /*101a*/ 	.short	0x0
        /*101c*/ 	.word	0x3
        /*1020*/ 	.word	.L_x_253@srel
        /*1024*/ 	.word	.L_x_581@srel
        /*1028*/ 	.word	.L_x_582@srel


	//   ....[7]....
        /*102c*/ 	.word	.L_x_583@srel
        /*1030*/ 	.short	0x0
        /*1032*/ 	.short	0x0
        /*1034*/ 	.word	0x3
        /*1038*/ 	.word	.L_x_276@srel
        /*103c*/ 	.word	.L_x_585@srel
        /*1040*/ 	.word	.L_x_586@srel


	//   ....[8]....
        /*1044*/ 	.word	.L_x_587@srel
        /*1048*/ 	.short	0x0
        /*104a*/ 	.short	0x0
        /*104c*/ 	.word	0x3
        /*1050*/ 	.word	.L_x_302@srel
        /*1054*/ 	.word	.L_x_589@srel
        /*1058*/ 	.word	.L_x_590@srel


	//   ....[9]....
        /*105c*/ 	.word	.L_x_591@srel
        /*1060*/ 	.short	0x0
        /*1062*/ 	.short	0x0
        /*1064*/ 	.word	0x3
        /*1068*/ 	.word	.L_x_346@srel
        /*106c*/ 	.word	.L_x_593@srel
        /*1070*/ 	.word	.L_x_594@srel


	//   ....[10]....
        /*1074*/ 	.word	.L_x_595@srel
        /*1078*/ 	.short	0x0
        /*107a*/ 	.short	0x0
        /*107c*/ 	.word	0x3
        /*1080*/ 	.word	.L_x_369@srel
        /*1084*/ 	.word	.L_x_597@srel
        /*1088*/ 	.word	.L_x_598@srel


	//   ....[11]....
        /*108c*/ 	.word	.L_x_599@srel
        /*1090*/ 	.short	0x0
        /*1092*/ 	.short	0x0
        /*1094*/ 	.word	0x3
        /*1098*/ 	.word	.L_x_395@srel
        /*109c*/ 	.word	.L_x_601@srel
        /*10a0*/ 	.word	.L_x_602@srel


	//----- nvinfo : EIATTR_CRS_STACK_SIZE
	.align		4
.L_32:
        /*10a4*/ 	.byte	0x04, 0x1e
        /*10a6*/ 	.short	(.L_34 - .L_33)
.L_33:
        /*10a8*/ 	.word	0x00000000


	//----- nvinfo : EIATTR_CBANK_PARAM_SIZE
	.align		4
.L_34:
        /*10ac*/ 	.byte	0x03, 0x19
        /*10ae*/ 	.short	0x0010


	//----- nvinfo : EIATTR_PARAM_CBANK
	.align		4
        /*10b0*/ 	.byte	0x04, 0x0a
        /*10b2*/ 	.short	(.L_36 - .L_35)
	.align		4
.L_35:
        /*10b4*/ 	.word	index@(.nv.constant0._Z9addKernelPjS_)
        /*10b8*/ 	.short	0x0380
        /*10ba*/ 	.short	0x0010


	//----- nvinfo : EIATTR_SW_WAR
	.align		4
.L_36:
        /*10bc*/ 	.byte	0x04, 0x36
        /*10be*/ 	.short	(.L_38 - .L_37)
.L_37:
        /*10c0*/ 	.word	0x00000008
.L_38:


//--------------------- .nv.info._Z23preparartion_for_sha256PcjPj --------------------------
	.section	.nv.info._Z23preparartion_for_sha256PcjPj,"",@"SHT_CUDA_INFO"
	.sectionflags	@""
	.align	4


	//----- nvinfo : EIATTR_CUDA_API_VERSION
	.align		4
        /*0000*/ 	.byte	0x04, 0x37
        /*0002*/ 	.short	(.L_40 - .L_39)
.L_39:
        /*0004*/ 	.word	0x00000082


	//----- nvinfo : EIATTR_KPARAM_INFO
	.align		4
.L_40:
        /*0008*/ 	.byte	0x04, 0x17
        /*000a*/ 	.short	(.L_42 - .L_41)
.L_41:
        /*000c*/ 	.word	0x00000000
        /*0010*/ 	.short	0x0002
        /*0012*/ 	.short	0x0010
        /*0014*/ 	.byte	0x00, 0xf5, 0x21, 0x00


	//----- nvinfo : EIATTR_KPARAM_INFO
	.align		4
.L_42:
        /*0018*/ 	.byte	0x04, 0x17
        /*001a*/ 	.short	(.L_44 - .L_43)
.L_43:
        /*001c*/ 	.word	0x00000000
        /*0020*/ 	.short	0x0001
        /*0022*/ 	.short	0x0008
        /*0024*/ 	.byte	0x00, 0xf0, 0x11, 0x00


	//----- nvinfo : EIATTR_KPARAM_INFO
	.align		4
.L_44:
        /*0028*/ 	.byte	0x04, 0x17
        /*002a*/ 	.short	(.L_46 - .L_45)
.L_45:
        /*002c*/ 	.word	0x00000000
        /*0030*/ 	.short	0x0000
        /*0032*/ 	.short	0x0000
        /*0034*/ 	.byte	0x00, 0xf5, 0x21, 0x00


	//----- nvinfo : EIATTR_SPARSE_MMA_MASK
	.align		4
.L_46:
        /*0038*/ 	.byte	0x03, 0x50
        /*003a*/ 	.short	0x0000


	//----- nvinfo : EIATTR_MAXREG_COUNT
	.align		4
        /*003c*/ 	.byte	0x03, 0x1b
        /*003e*/ 	.short	0x00ff


	//----- nvinfo : EIATTR_EXTERNS
	.align		4
        /*0040*/ 	.byte	0x04, 0x0f
        /*0042*/ 	.short	(.L_48 - .L_47)


	//   ....[0]....
	.align		4
.L_47:
        /*0044*/ 	.word	index@(malloc)


	//----- nvinfo : EIATTR_MERCURY_ISA_VERSION
	.align		4
.L_48:
        /*0048*/ 	.byte	0x03, 0x5f
        /*004a*/ 	.short	0x0101


	//----- nvinfo : EIATTR_VRC_CTA_INIT_COUNT
	.align		4
        /*004c*/ 	.byte	0x02, 0x4a
	.zero		1
	.zero		1


	//----- nvinfo : EIATTR_SYSCALL_OFFSETS
	.align		4
        /*0050*/ 	.byte	0x04, 0x46
        /*0052*/ 	.short	(.L_50 - .L_49)


	//   ....[0]....
.L_49:
        /*0054*/ 	.word	0x000000a0


	//   ....[1]....
        /*0058*/ 	.word	0x000004a0


	//   ....[2]....
        /*005c*/ 	.word	0x000009f0


	//----- nvinfo : EIATTR_EXIT_INSTR_OFFSETS
	.align		4
.L_50:
        /*0060*/ 	.byte	0x04, 0x1c
        /*0062*/ 	.short	(.L_52 - .L_51)


	//   ....[0]....
.L_51:
        /*0064*/ 	.word	0x00002960


	//----- nvinfo : EIATTR_CRS_STACK_SIZE
	.align		4
.L_52:
        /*0068*/ 	.byte	0x04, 0x1e
        /*006a*/ 	.short	(.L_54 - .L_53)
.L_53:
        /*006c*/ 	.word	0x00000000


	//----- nvinfo : EIATTR_CBANK_PARAM_SIZE
	.align		4
.L_54:
        /*0070*/ 	.byte	0x03, 0x19
        /*0072*/ 	.short	0x0018


	//----- nvinfo : EIATTR_PARAM_CBANK
	.align		4
        /*0074*/ 	.byte	0x04, 0x0a
        /*0076*/ 	.short	(.L_56 - .L_55)
	.align		4
.L_55:
        /*0078*/ 	.word	index@(.nv.constant0._Z23preparartion_for_sha256PcjPj)
        /*007c*/ 	.short	0x0380
        /*007e*/ 	.short	0x0018


	//----- nvinfo : EIATTR_SW_WAR
	.align		4
.L_56:
        /*0080*/ 	.byte	0x04, 0x36
        /*0082*/ 	.short	(.L_58 - .L_57)
.L_57:
        /*0084*/ 	.word	0x00000008
.L_58:


//--------------------- .nv.callgraph             --------------------------
	.section	.nv.callgraph,"",@"SHT_CUDA_CALLGRAPH"
	.align	4
	.sectionentsize	8
	.align		4
        /*0000*/ 	.word	0x00000000
	.align		4
        /*0004*/ 	.word	0xffffffff
	.align		4
        /*0008*/ 	.word	index@(_Z9addKernelPjS_)
	.align		4
        /*000c*/ 	.word	index@(malloc)
	.align		4
        /*0010*/ 	.word	index@(_Z9addKernelPjS_)
	.align		4
        /*0014*/ 	.word	index@(vprintf)
	.align		4
        /*0018*/ 	.word	index@(_Z23preparartion_for_sha256PcjPj)
	.align		4
        /*001c*/ 	.word	index@(malloc)
	.align		4
        /*0020*/ 	.word	0x00000000
	.align		4
        /*0024*/ 	.word	0xfffffffe
	.align		4
        /*0028*/ 	.word	0x00000000
	.align		4
        /*002c*/ 	.word	0xfffffffd
	.align		4
        /*0030*/ 	.word	0x00000000
	.align		4
        /*0034*/ 	.word	0xfffffffc


//--------------------- .nv.constant4             --------------------------
	.section	.nv.constant4,"a",@progbits
	.align	8
	.align		8
.nv.constant4:
        /*0000*/ 	.dword	vprintf
	.align		8
        /*0008*/ 	.dword	malloc
	.align		8
        /*0010*/ 	.dword	$str
	.align		8
        /*0018*/ 	.dword	$str$1
	.align		8
        /*0020*/ 	.dword	$str$2
	.align		8
        /*0028*/ 	.dword	$str$3


//--------------------- .nv.constant3             --------------------------
	.section	.nv.constant3,"a",@progbits
	.align	4
.nv.constant3:
	.type		round_consts,@object
	.size		round_consts,(.L_0 - round_consts)
round_consts:
        /* <DEDUP_REMOVED lines=16> */
.L_0:


//--------------------- .nv.constant2._Z9addKernelPjS_ --------------------------
	.section	.nv.constant2._Z9addKernelPjS_,"a",@progbits
	.sectionflags	@""
	.align	4
.nv.constant2._Z9addKernelPjS_:
        /* <DEDUP_REMOVED lines=9> */


//--------------------- .text._Z9addKernelPjS_    --------------------------
	.section	.text._Z9addKernelPjS_,"ax",@progbits
	.align	128
        .global         _Z9addKernelPjS_
        .type           _Z9addKernelPjS_,@function
        .size           _Z9addKernelPjS_,(.L_x_603 - _Z9addKernelPjS_)
        .other          _Z9addKernelPjS_,@"STO_CUDA_ENTRY STV_DEFAULT"
_Z9addKernelPjS_:
.text._Z9addKernelPjS_:
[----:B------:R-:W0:Y:S08]  /*0000*/  LDC R1, c[0x0][0x37c] ;  /* 0x0000df00ff017b82 */ /* 0x000e300000000800 */
[----:B------:R-:W1:Y:S01]  /*0010*/  LDC.64 R126, c[0x0][0x380] ;  /* 0x0000e000ff7e7b82 */ /* 0x000e620000000a00 */
[----:B------:R-:W1:Y:S01]  /*0020*/  LDCU.64 UR36, c[0x0][0x358] ;  /* 0x00006b00ff2477ac */ /* 0x000e620008000a00 */
[----:B0-----:R-:W-:Y:S01]  /*0030*/  VIADD R1, R1, 0xffffc380 ;  /* 0xffffc38001017836 */ /* 0x001fe20000000000 */
[----:B-1----:R-:W2:Y:S04]  /*0040*/  LDG.E.U8 R6, desc[UR36][R126.64+0x7] ;  /* 0x000007247e067981 */ /* 0x002ea8000c1e1100 */
[----:B------:R-:W3:Y:S04]  /*0050*/  LDG.E.U8 R5, desc[UR36][R126.64+0x9] ;  /* 0x000009247e057981 */ /* 0x000ee8000c1e1100 */
[----:B------:R-:W4:Y:S04]  /*0060*/  LDG.E.U8 R7, desc[UR36][R126.64+0x19] ;  /* 0x000019247e077981 */ /* 0x000f28000c1e1100 */
[----:B------:R-:W5:Y:S04]  /*0070*/  LDG.E.U8 R4, desc[UR36][R126.64+0x10] ;  /* 0x000010247e047981 */ /* 0x000f68000c1e1100 */
[----:B------:R-:W4:Y:S04]  /*0080*/  LDG.E.U8 R15, desc[UR36][R126.64+0x3] ;  /* 0x000003247e0f7981 */ /* 0x000f28000c1e1100 */
        /* <DEDUP_REMOVED lines=70> */
[----:B--2---:R0:W-:Y:S04]  /*04f0*/  STL [R1+0x2308], R6 ;  /* 0x0023080601007387 */ /* 0x0041e80000100800 */
[----:B------:R-:W2:Y:S04]  /*0500*/  LDG.E.U8 R76, desc[UR36][R126.64+0x111] ;  /* 0x000111247e4c7981 */ /* 0x000ea8000c1e1100 */
[----:B------:R-:W2:Y:S04]  /*0510*/  LDG.E.U8 R77, desc[UR36][R126.64+0x112] ;  /* 0x000112247e4d7981 */ /* 0x000ea8000c1e1100 */
[----:B0-----:R-:W3:Y:S04]  /*0520*/  LDG.E.U8 R6, desc[UR36][R126.64+0x26] ;  /* 0x000026247e067981 */ /* 0x001ee8000c1e1100 */
[----:B------:R-:W2:Y:S04]  /*0530*/  LDG.E.U8 R78, desc[UR36][R126.64+0x113] ;  /* 0x000113247e4e7981 */ /* 0x000ea8000c1e1100 */
        /* <DEDUP_REMOVED lines=73> */
[----:B---3--:R0:W-:Y:S04]  /*09d0*/  STL [R1+0x228c], R6 ;  /* 0x00228c0601007387 */ /* 0x0081e80000100800 */
[----:B------:R-:W3:Y:S04]  /*09e0*/  LDG.E.U8 R184, desc[UR36][R126.64+0x17b] ;  /* 0x00017b247eb87981 */ /* 0x000ee8000c1e1100 */
[----:B------:R-:W3:Y:S04]  /*09f0*/  LDG.E.U8 R187, desc[UR36][R126.64+0x17e] ;  /* 0x00017e247ebb7981 */ /* 0x000ee8000c1e1100 */
[----:B0-----:R-:W5:Y:S04]  /*0a00*/  LDG.E.U8 R6, desc[UR36][R126.64+0x54] ;  /* 0x000054247e067981 */ /* 0x001f68000c1e1100 */
[----:B------:R-:W3:Y:S04]  /*0a10*/  LDG.E.U8 R188, desc[UR36][R126.64+0x17f] ;  /* 0x00017f247ebc7981 */ /* 0x000ee8000c1e1100 */
        /* <DEDUP_REMOVED lines=73> */
[----:B-----5:R0:W-:Y:S04]  /*0eb0*/  STL [R1+0x21d4], R6 ;  /* 0x0021d40601007387 */ /* 0x0201e80000100800 */
[----:B------:R-:W5:Y:S04]  /*0ec0*/  LDG.E.U8 R186, desc[UR36][R126.64+0x17d] ;  /* 0x00017d247eba7981 */ /* 0x000f68000c1e1100 */
[----:B------:R-:W5:Y:S04]  /*0ed0*/  LDG.E.U8 R191, desc[UR36][R126.64+0x182] ;  /* 0x000182247ebf7981 */ /* 0x000f68000c1e1100 */
[----:B0-----:R-:W4:Y:S04]  /*0ee0*/  LDG.E.U8 R6, desc[UR36][R126.64+0x73] ;  /* 0x000073247e067981 */ /* 0x001f28000c1e1100 */
[----:B------:R-:W5:Y:S04]  /*0ef0*/  LDG.E.U8 R192, desc[UR36][R126.64+0x183] ;  /* 0x000183247ec07981 */ /* 0x000f68000c1e1100 */
        /* <DEDUP_REMOVED lines=20> */
[----:B----4-:R0:W-:Y:S04]  /*1040*/  STL [R1+0x2158], R6 ;  /* 0x0021580601007387 */ /* 0x0101e80000100800 */
[----:B0-----:R-:W4:Y:S04]  /*1050*/  LDG.E.U8 R6, desc[UR36][R126.64+0x92] ;  /* 0x000092247e067981 */ /* 0x001f28000c1e1100 */
[----:B------:R0:W-:Y:S04]  /*1060*/  STL [R1+0x2300], R5 ;  /* 0x0023000501007387 */ /* 0x0001e80000100800 */
[----:B0-----:R-:W2:Y:S04]  /*1070*/  LDG.E.U8 R5, desc[UR36][R126.64+0x28] ;  /* 0x000028247e057981 */ /* 0x001ea8000c1e1100 */
[----:B----4-:R0:W-:Y:S04]  /*1080*/  STL [R1+0x20dc], R6 ;  /* 0x0020dc0601007387 */ /* 0x0101e80000100800 */
[----:B0-----:R-:W4:Y:S04]  /*1090*/  LDG.E.U8 R6, desc[UR36][R126.64+0xb1] ;  /* 0x0000b1247e067981 */ /* 0x001f28000c1e1100 */
[----:B--2---:R0:W-:Y:S04]  /*10a0*/  STL [R1+0x2284], R5 ;  /* 0x0022840501007387 */ /* 0x0041e80000100800 */
[----:B0-----:R-:W2:Y:S04]  /*10b0*/  LDG.E.U8 R5, desc[UR36][R126.64+0x52] ;  /* 0x000052247e057981 */ /* 0x001ea8000c1e1100 */
[----:B----4-:R0:W-:Y:S04]  /*10c0*/  STL [R1+0x2060], R6 ;  /* 0x0020600601007387 */ /* 0x0101e80000100800 */
[----:B0-----:R-:W4:Y:S04]  /*10d0*/  LDG.E.U8 R6, desc[UR36][R126.64+0xcb] ;  /* 0x0000cb247e067981 */ /* 0x001f28000c1e1100 */
[----:B--2---:R0:W-:Y:S04]  /*10e0*/  STL [R1+0x21dc], R5 ;  /* 0x0021dc0501007387 */ /* 0x0041e80000100800 */
[----:B------:R1:W-:Y:S04]  /*10f0*/  STL [R1+0x22e4], R4 ;  /* 0x0022e40401007387 */ /* 0x0003e80000100800 */
[----:B------:R2:W-:Y:S04]  /*1100*/  STL [R1+0x2318], R15 ;  /* 0x0023180f01007387 */ /* 0x0005e80000100800 */
[----:B0-----:R-:W3:Y:S04]  /*1110*/  LDG.E.U8 R5, desc[UR36][R126.64+0x71] ;  /* 0x000071247e057981 */ /* 0x001ee8000c1e1100 */
[----:B------:R0:W-:Y:S04]  /*1120*/  STL [R1+0x2310], R14 ;  /* 0x0023100e01007387 */ /* 0x0001e80000100800 */
[----:B------:R5:W-:Y:S04]  /*1130*/  STL [R1+0x22ec], R3 ;  /* 0x0022ec0301007387 */ /* 0x000be80000100800 */
[----:B-1----:R-:W3:Y:S04]  /*1140*/  LDG.E.U8 R4, desc[UR36][R126.64+0x30] ;  /* 0x000030247e047981 */ /* 0x002ee8000c1e1100 */
[----:B--2---:R-:W2:Y:S04]  /*1150*/  LDG.E.U8 R15, desc[UR36][R126.64+0x22] ;  /* 0x000022247e0f7981 */ /* 0x004ea8000c1e1100 */
[----:B0-----:R-:W2:Y:S04]  /*1160*/  LDG.E.U8 R14, desc[UR36][R126.64+0x24] ;  /* 0x000024247e0e7981 */ /* 0x001ea8000c1e1100 */
[----:B-----5:R-:W5:Y:S04]  /*1170*/  LDG.E.U8 R3, desc[UR36][R126.64+0x2e] ;  /* 0x00002e247e037981 */ /* 0x020f68000c1e1100 */
[----:B----4-:R0:W-:Y:S02]  /*1180*/  STL [R1+0x3b94], R6 ;  /* 0x003b940601007387 */ /* 0x0101e40000100800 */
[----:B0-----:R-:W-:-:S02]  /*1190*/  IMAD.MOV.U32 R6, RZ, RZ, R7 ;  /* 0x000000ffff067224 */ /* 0x001fc400078e0007 */
[----:B------:R-:W4:Y:S04]  /*11a0*/  LDG.E.U8 R7, desc[UR36][R126.64+0xcc] ;  /* 0x0000cc247e077981 */ /* 0x000f28000c1e1100 */
[----:B---3--:R0:W-:Y:S04]  /*11b0*/  STL [R1+0x2160], R5 ;  /* 0x0021600501007387 */ /* 0x0081e80000100800 */
[----:B------:R-:W-:Y:S04]  /*11c0*/  STL [R1+0x2304], R26 ;  /* 0x0023041a01007387 */ /* 0x000fe80000100800 */
[----:B------:R-:W-:Y:S04]  /*11d0*/  STL [R1+0x22fc], R25 ;  /* 0x0022fc1901007387 */ /* 0x000fe80000100800 */
[----:B0-----:R-:W3:Y:S04]  /*11e0*/  LDG.E.U8 R5, desc[UR36][R126.64+0x90] ;  /* 0x000090247e057981 */ /* 0x001ee8000c1e1100 */
[----:B------:R0:W-:Y:S04]  /*11f0*/  STL [R1+0x2264], R4 ;  /* 0x0022640401007387 */ /* 0x0001e80000100800 */
[----:B------:R1:W-:Y:S04]  /*1200*/  STL [R1+0x22f8], R0 ;  /* 0x0022f80001007387 */ /* 0x0003e80000100800 */
[----:B------:R-:W-:Y:S04]  /*1210*/  STL [R1+0x22f4], R24 ;  /* 0x0022f41801007387 */ /* 0x000fe80000100800 */
[----:B------:R1:W-:Y:S04]  /*1220*/  STL [R1+0x22f0], R2 ;  /* 0x0022f00201007387 */ /* 0x0003e80000100800 */
        /* <DEDUP_REMOVED lines=8> */
[----:B--2---:R2:W-:Y:S04]  /*12b0*/  STL [R1+0x229c], R15 ;  /* 0x00229c0f01007387 */ /* 0x0045e80000100800 */
[----:B------:R2:W-:Y:S04]  /*12c0*/  STL [R1+0x2294], R14 ;  /* 0x0022940e01007387 */ /* 0x0005e80000100800 */
[----:B-----5:R5:W-:Y:S04]  /*12d0*/  STL [R1+0x226c], R3 ;  /* 0x00226c0301007387 */ /* 0x020be80000100800 */
[----:B0-----:R-:W3:Y:S04]  /*12e0*/  LDG.E.U8 R4, desc[UR36][R126.64+0x50] ;  /* 0x000050247e047981 */ /* 0x001ee8000c1e1100 */
[----:B------:R-:W3:Y:S04]  /*12f0*/  LDG.E.U8 R26, desc[UR36][R126.64+0x5c] ;  /* 0x00005c247e1a7981 */ /* 0x000ee8000c1e1100 */
[----:B-1----:R-:W3:Y:S04]  /*1300*/  LDG.E.U8 R0, desc[UR36][R126.64+0x2a] ;  /* 0x00002a247e007981 */ /* 0x002ee8000c1e1100 */
        /* <DEDUP_REMOVED lines=11> */
[----:B--2---:R-:W2:Y:S04]  /*13c0*/  LDG.E.U8 R15, desc[UR36][R126.64+0x48] ;  /* 0x000048247e0f7981 */ /* 0x004ea8000c1e1100 */
[----:B------:R-:W2:Y:S04]  /*13d0*/  LDG.E.U8 R14, desc[UR36][R126.64+0x49] ;  /* 0x000049247e0e7981 */ /* 0x000ea8000c1e1100 */
[----:B-----5:R-:W5:Y:S04]  /*13e0*/  LDG.E.U8 R3, desc[UR36][R126.64+0x4e] ;  /* 0x00004e247e037981 */ /* 0x020f68000c1e1100 */
[----:B----4-:R0:W-:Y:S02]  /*13f0*/  STL [R1+0x3b98], R7 ;  /* 0x003b980701007387 */ /* 0x0101e40000100800 */
[----:B0-----:R-:W-:-:S02]  /*1400*/  IMAD.MOV.U32 R7, RZ, RZ, R8 ;  /* 0x000000ffff077224 */ /* 0x001fc400078e0008 */
[----:B------:R-:W4:Y:S04]  /*1410*/  LDG.E.U8 R8, desc[UR36][R126.64+0xcd] ;  /* 0x0000cd247e087981 */ /* 0x000f28000c1e1100 */
[----:B---3--:R0:W-:Y:S04]  /*1420*/  STL [R1+0x20e4], R5 ;  /* 0x0020e40501007387 */ /* 0x0081e80000100800 */
[----:B------:R1:W-:Y:S04]  /*1430*/  STL [R1+0x21b8], R28 ;  /* 0x0021b81c01007387 */ /* 0x0003e80000100800 */
[----:B0-----:R-:W3:Y:S04]  /*1440*/  LDG.E.U8 R5, desc[UR36][R126.64+0xaf] ;  /* 0x0000af247e057981 */ /* 0x001ee8000c1e1100 */
[----:B-1----:R-:W3:Y:S04]  /*1450*/  LDG.E.U8 R28, desc[UR36][R126.64+0x7a] ;  /* 0x00007a247e1c7981 */ /* 0x002ee8000c1e1100 */
        /* <DEDUP_REMOVED lines=35> */
[----:B0-----:R-:W-:-:S02]  /*1690*/  MOV R8, R9 ;  /* 0x0000000900087202 */ /* 0x001fc40000000f00 */
[----:B------:R-:W4:Y:S04]  /*16a0*/  LDG.E.U8 R9, desc[UR36][R126.64+0xce] ;  /* 0x0000ce247e097981 */ /* 0x000f28000c1e1100 */
[----:B---3--:R0:W-:Y:S04]  /*16b0*/  STL [R1+0x2068], R5 ;  /* 0x0020680501007387 */ /* 0x0081e80000100800 */
[----:B------:R1:W-:Y:S04]  /*16c0*/  STL [R1+0x231c], R11 ;  /* 0x00231c0b01007387 */ /* 0x0003e80000100800 */
[----:B------:R3:W-:Y:S04]  /*16d0*/  STL [R1+0x213c], R28 ;  /* 0x00213c1c01007387 */ /* 0x0007e80000100800 */
[----:B0-----:R-:W4:Y:S04]  /*16e0*/  LDG.E.U8 R5, desc[UR36][R126.64+0xca] ;  /* 0x0000ca247e057981 */ /* 0x001f28000c1e1100 */
[----:B-1----:R-:W4:Y:S04]  /*16f0*/  LDG.E.U8 R11, desc[UR36][R126.64+0x21] ;  /* 0x000021247e0b7981 */ /* 0x002f28000c1e1100 */
[----:B------:R0:W-:Y:S04]  /*1700*/  STL [R1+0x21bc], R30 ;  /* 0x0021bc1e01007387 */ /* 0x0001e80000100800 */
[----:B---3--:R-:W3:Y:S04]  /*1710*/  LDG.E.U8 R28, desc[UR36][R126.64+0x99] ;  /* 0x000099247e1c7981 */ /* 0x008ee8000c1e1100 */
[----:B0-----:R-:W3:Y:S04]  /*1720*/  LDG.E.U8 R30, desc[UR36][R126.64+0x79] ;  /* 0x000079247e1e7981 */ /* 0x001ee8000c1e1100 */
        /* <DEDUP_REMOVED lines=37> */
[----:B------:R0:W-:Y:S04]  /*1980*/  STL [R1+0x3b90], R5 ;  /* 0x003b900501007387 */ /* 0x0001e80000100800 */
[----:B------:R1:W-:Y:S04]  /*1990*/  STL [R1+0x2314], R12 ;  /* 0x0023140c01007387 */ /* 0x0003e80000100800 */
[----:B------:R-:W-:Y:S01]  /*19a0*/  STL [R1+0x21f8], R63 ;  /* 0x0021f83f01007387 */ /* 0x000fe20000100800 */
[----:B0-----:R-:W-:-:S03]  /*19b0*/  IMAD.MOV.U32 R5, RZ, RZ, R31 ;  /* 0x000000ffff057224 */ /* 0x001fc600078e001f */
[----:B---3--:R0:W-:Y:S04]  /*19c0*/  STL [R1+0x20c0], R28 ;  /* 0x0020c01c01007387 */ /* 0x0081e80000100800 */
[----:B------:R-:W3:Y:S04]  /*19d0*/  LDG.E.U8 R31, desc[UR36][R126.64+0xe4] ;  /* 0x0000e4247e1f7981 */ /* 0x000ee8000c1e1100 */
        /* <DEDUP_REMOVED lines=38> */
[----:B------:R-:W-:Y:S04]  /*1c40*/  STL [R1+0x2108], R14 ;  /* 0x0021080e01007387 */ /* 0x000fe80000100800 */
[----:B-----5:R-:W-:Y:S04]  /*1c50*/  STL [R1+0x20f4], R3 ;  /* 0x0020f40301007387 */ /* 0x020fe80000100800 */
[----:B0-----:R-:W5:Y:S04]  /*1c60*/  LDG.E.U8 R4, desc[UR36][R126.64+0xad] ;  /* 0x0000ad247e047981 */ /* 0x001f68000c1e1100 */
[----:B-1----:R-:W5:Y:S04]  /*1c70*/  LDG.E.U8 R26, desc[UR36][R126.64+0xb9] ;  /* 0x0000b9247e1a7981 */ /* 0x002f68000c1e1100 */
        /* <DEDUP_REMOVED lines=12> */
[----:B------:R-:W4:Y:S04]  /*1d40*/  LDG.E.U8 R16, desc[UR36][R126.64+0xa4] ;  /* 0x0000a4247e107981 */ /* 0x000f28000c1e1100 */
[----:B--2---:R-:W2:Y:S01]  /*1d50*/  LDG.E.U8 R15, desc[UR36][R126.64+0xa5] ;  /* 0x0000a5247e0f7981 */ /* 0x004ea2000c1e1100 */
[----:B0-----:R-:W-:-:S03]  /*1d60*/  IMAD.MOV.U32 R10, RZ, RZ, R11 ;  /* 0x000000ffff0a7224 */ /* 0x001fc600078e000b */
[----:B------:R-:W2:Y:S04]  /*1d70*/  LDG.E.U8 R11, desc[UR36][R126.64+0xd0] ;  /* 0x0000d0247e0b7981 */ /* 0x000ea8000c1e1100 */
[----:B------:R-:W2:Y:S04]  /*1d80*/  LDG.E.U8 R14, desc[UR36][R126.64+0xa6] ;  /* 0x0000a6247e0e7981 */ /* 0x000ea8000c1e1100 */
[----:B------:R-:W2:Y:S04]  /*1d90*/  LDG.E.U8 R3, desc[UR36][R126.64+0xab] ;  /* 0x0000ab247e037981 */ /* 0x000ea8000c1e1100 */
[----:B---3--:R0:W-:Y:S04]  /*1da0*/  STL [R1+0x3bf8], R31 ;  /* 0x003bf81f01007387 */ /* 0x0081e80000100800 */
[----:B------:R1:W-:Y:S01]  /*1db0*/  STL [R1+0x230c], R13 ;  /* 0x00230c0d01007387 */ /* 0x0003e20000100800 */
[----:B0-----:R-:W-:-:S03]  /*1dc0*/  MOV R31, R32 ;  /* 0x00000020001f7202 */ /* 0x001fc60000000f00 */
        /* <DEDUP_REMOVED lines=27> */
[----:B------:R-:W-:Y:S04]  /*1f80*/  STL [R1+0x2040], R26 ;  /* 0x0020401a01007387 */ /* 0x000fe80000100800 */
        /* <DEDUP_REMOVED lines=11> */
[----:B0-----:R-:W5:Y:S04]  /*2040*/  LDG.E.U8 R4, desc[UR36][R126.64+0xc9] ;  /* 0x0000c9247e047981 */ /* 0x001f68000c1e1100 */
[----:B----4-:R-:W-:Y:S04]  /*2050*/  STL [R1+0x2094], R16 ;  /* 0x0020941001007387 */ /* 0x010fe80000100800 */
[----:B--2---:R-:W-:Y:S04]  /*2060*/  STL [R1+0x2090], R15 ;  /* 0x0020900f01007387 */ /* 0x004fe80000100800 */
[----:B------:R0:W-:Y:S04]  /*2070*/  STL [R1+0x3ba8], R11 ;  /* 0x003ba80b01007387 */ /* 0x0001e80000100800 */
[----:B------:R1:W-:Y:S04]  /*2080*/  STL [R1+0x208c], R14 ;  /* 0x00208c0e01007387 */ /* 0x0003e80000100800 */
[----:B------:R2:W-:Y:S01]  /*2090*/  STL [R1+0x2078], R3 ;  /* 0x0020780301007387 */ /* 0x0005e20000100800 */
[----:B0-----:R-:W-:-:S03]  /*20a0*/  IMAD.MOV.U32 R11, RZ, RZ, R12 ;  /* 0x000000ffff0b7224 */ /* 0x001fc600078e000c */
        /* <DEDUP_REMOVED lines=15> */
[----:B-1----:R-:W4:Y:S04]  /*21a0*/  LDG.E.U8 R14, desc[UR36][R126.64+0xc5] ;  /* 0x0000c5247e0e7981 */ /* 0x002f28000c1e1100 */
[----:B--2---:R-:W2:Y:S04]  /*21b0*/  LDG.E.U8 R3, desc[UR36][R126.64+0xc8] ;  /* 0x0000c8247e037981 */ /* 0x004ea8000c1e1100 */
[----:B---3--:R0:W-:Y:S02]  /*21c0*/  STL [R1+0x3bfc], R32 ;  /* 0x003bfc2001007387 */ /* 0x0081e40000100800 */
[----:B0-----:R-:W-:-:S02]  /*21d0*/  IMAD.MOV.U32 R32, RZ, RZ, R33 ;  /* 0x000000ffff207224 */ /* 0x001fc400078e0021 */
[----:B------:R-:W3:Y:S04]  /*21e0*/  LDG.E.U8 R33, desc[UR36][R126.64+0xe6] ;  /* 0x0000e6247e217981 */ /* 0x000ee8000c1e1100 */
[----:B------:R0:W-:Y:S04]  /*21f0*/  STL [R1+0x3bec], R28 ;  /* 0x003bec1c01007387 */ /* 0x0001e80000100800 */
[----:B------:R1:W-:Y:S04]  /*2200*/  STL [R1+0x2100], R63 ;  /* 0x0021003f01007387 */ /* 0x0003e80000100800 */
[----:B------:R1:W-:Y:S01]  /*2210*/  STL [R1+0x20f8], R62 ;  /* 0x0020f83e01007387 */ /* 0x0003e20000100800 */
[----:B0-----:R-:W-:-:S03]  /*2220*/  IMAD.MOV.U32 R28, RZ, RZ, R29 ;  /* 0x000000ffff1c7224 */ /* 0x001fc600078e001d */
        /* <DEDUP_REMOVED lines=9> */
[----:B-1----:R-:W3:Y:S04]  /*22c0*/  LDG.E.U8 R63, desc[UR36][R126.64+0xa8] ;  /* 0x0000a8247e3f7981 */ /* 0x002ee8000c1e1100 */
[----:B------:R-:W3:Y:S04]  /*22d0*/  LDG.E.U8 R62, desc[UR36][R126.64+0xaa] ;  /* 0x0000aa247e3e7981 */ /* 0x000ee8000c1e1100 */
[----:B0-----:R-:W3:Y:S04]  /*22e0*/  LDG.E.U8 R61, desc[UR36][R126.64+0xac] ;  /* 0x0000ac247e3d7981 */ /* 0x001ee8000c1e1100 */
        /* <DEDUP_REMOVED lines=9> */
[----:B-----5:R0:W-:Y:S02]  /*2380*/  STL [R1+0x3b8c], R4 ;  /* 0x003b8c0401007387 */ /* 0x0201e40000100800 */
[----:B0-----:R-:W-:-:S02]  /*2390*/  IMAD.MOV.U32 R4, RZ, RZ, R34 ;  /* 0x000000ffff047224 */ /* 0x001fc400078e0022 */
[----:B------:R-:W5:Y:S04]  /*23a0*/  LDG.E.U8 R34, desc[UR36][R126.64+0xe7] ;  /* 0x0000e7247e227981 */ /* 0x000f68000c1e1100 */
[----:B----4-:R0:W-:Y:S04]  /*23b0*/  STL [R1+0x3bac], R12 ;  /* 0x003bac0c01007387 */ /* 0x0101e80000100800 */
[----:B------:R1:W-:Y:S04]  /*23c0*/  STL [R1+0x3be4], R26 ;  /* 0x003be41a01007387 */ /* 0x0003e80000100800 */
[----:B------:R4:W-:Y:S01]  /*23d0*/  STL [R1+0x2088], R0 ;  /* 0x0020880001007387 */ /* 0x0009e20000100800 */
[----:B0-----:R-:W-:-:S03]  /*23e0*/  MOV R12, R13 ;  /* 0x0000000d000c7202 */ /* 0x001fc60000000f00 */
[----:B------:R0:W-:Y:S01]  /*23f0*/  STL [R1+0x2080], R2 ;  /* 0x0020800201007387 */ /* 0x0001e20000100800 */
[----:B-1----:R-:W-:-:S03]  /*2400*/  IMAD.MOV.U32 R26, RZ, RZ, R27 ;  /* 0x000000ffff1a7224 */ /* 0x002fc600078e001b */
        /* <DEDUP_REMOVED lines=12> */
[----:B--2---:R1:W-:Y:S04]  /*24d0*/  STL [R1+0x3b88], R3 ;  /* 0x003b880301007387 */ /* 0x0043e80000100800 */
[----:B----4-:R-:W2:Y:S04]  /*24e0*/  LDG.E.U8 R0, desc[UR36][R126.64+0xc6] ;  /* 0x0000c6247e007981 */ /* 0x010ea8000c1e1100 */
[----:B0-----:R-:W4:Y:S01]  /*24f0*/  LDG.E.U8 R2, desc[UR36][R126.64+0xc7] ;  /* 0x0000c7247e027981 */ /* 0x001f22000c1e1100 */
[----:B-1----:R-:W-:-:S03]  /*2500*/  IMAD.MOV.U32 R3, RZ, RZ, R35 ;  /* 0x000000ffff037224 */ /* 0x002fc600078e0023 */
        /* <DEDUP_REMOVED lines=14> */
[----:B------:R-:W4:Y:S01]  /*25f0*/  LDG.E.U8 R35, desc[UR36][R126.64+0xe8] ;  /* 0x0000e8247e237981 */ /* 0x000f22000c1e1100 */
[----:B------:R-:W-:-:S03]  /*2600*/  IMAD R31, R31, 0x100, R32 ;  /* 0x000001001f1f7824 */ /* 0x000fc600078e0220 */
[----:B---3--:R-:W-:Y:S04]  /*2610*/  STL [R1+0x3c00], R33 ;  /* 0x003c002101007387 */ /* 0x008fe80000100800 */
        /* <DEDUP_REMOVED lines=8> */
[----:B------:R0:W-:Y:S04]  /*26a0*/  STL [R1+0x2050], R55 ;  /* 0x0020503701007387 */ /* 0x0001e80000100800 */
[----:B------:R-:W-:Y:S04]  /*26b0*/  STL [R1+0x204c], R54 ;  /* 0x00204c3601007387 */ /* 0x000fe80000100800 */
[----:B------:R-:W-:Y:S04]  /*26c0*/  STL [R1+0x3bf0], R29 ;  /* 0x003bf01d01007387 */ /* 0x000fe80000100800 */
[----:B------:R1:W-:Y:S04]  /*26d0*/  STL [R1+0x3bf4], R30 ;  /* 0x003bf41e01007387 */ /* 0x0003e80000100800 */
[----:B0-----:R-:W3:Y:S04]  /*26e0*/  LDG.E.U8 R55, desc[UR36][R126.64+0xfc] ;  /* 0x0000fc247e377981 */ /* 0x001ee8000c1e1100 */
[----:B-----5:R-:W-:Y:S04]  /*26f0*/  STL [R1+0x3c04], R34 ;  /* 0x003c042201007387 */ /* 0x020fe80000100800 */
[----:B--2---:R-:W-:Y:S04]  /*2700*/  STL [R1+0x3b80], R0 ;  /* 0x003b800001007387 */ /* 0x004fe80000100800 */
[----:B----4-:R-:W-:Y:S04]  /*2710*/  STL [R1+0x3b84], R2 ;  /* 0x003b840201007387 */ /* 0x010fe80000100800 */
        /* <DEDUP_REMOVED lines=15> */
[----:B------:R2:W-:Y:S04]  /*2810*/  STL [R1+0x2e24], R31 ;  /* 0x002e241f01007387 */ /* 0x0005e80000100800 */
[----:B------:R-:W4:Y:S01]  /*2820*/  LDL.LU R32, [R1+0x231c] ;  /* 0x00231c0001207983 */ /* 0x000f220000300800 */
[----:B-1----:R-:W-:Y:S01]  /*2830*/  IMAD.MOV.U32 R30, RZ, RZ, R53 ;  /* 0x000000ffff1e7224 */ /* 0x002fe200078e0035 */
[----:B------:R-:W-:Y:S01]  /*2840*/  MOV R29, R52 ;  /* 0x00000034001d7202 */ /* 0x000fe20000000f00 */
[----:B0-----:R-:W-:Y:S01]  /*2850*/  IMAD.MOV.U32 R27, RZ, RZ, R51 ;  /* 0x000000ffff1b7224 */ /* 0x001fe200078e0033 */
[----:B------:R-:W-:Y:S01]  /*2860*/  MOV R23, R48 ;  /* 0x0000003000177202 */ /* 0x000fe20000000f00 */
[----:B------:R-:W-:Y:S01]  /*2870*/  IMAD.MOV.U32 R24, RZ, RZ, R49 ;  /* 0x000000ffff187224 */ /* 0x000fe200078e0031 */
[----:B--2---:R-:W4:Y:S01]  /*2880*/  LDL.LU R31, [R1+0x2318] ;  /* 0x00231800011f7983 */ /* 0x004f220000300800 */
[----:B------:R-:W-:Y:S01]  /*2890*/  IMAD.MOV.U32 R22, RZ, RZ, R47 ;  /* 0x000000ffff167224 */ /* 0x000fe200078e002f */
[----:B------:R-:W-:Y:S01]  /*28a0*/  MOV R19, R44 ;  /* 0x0000002c00137202 */ /* 0x000fe20000000f00 */
[----:B------:R-:W-:Y:S01]  /*28b0*/  IMAD.MOV.U32 R20, RZ, RZ, R45 ;  /* 0x000000ffff147224 */ /* 0x000fe200078e002d */
[----:B------:R-:W-:Y:S01]  /*28c0*/  MOV R15, R40 ;  /* 0x00000028000f7202 */ /* 0x000fe20000000f00 */
[----:B------:R-:W-:Y:S01]  /*28d0*/  IMAD.MOV.U32 R18, RZ, RZ, R43 ;  /* 0x000000ffff127224 */ /* 0x000fe200078e002b */
[----:B------:R-:W-:Y:S01]  /*28e0*/  MOV R2, R36 ;  /* 0x0000002400027202 */ /* 0x000fe20000000f00 */
[----:B------:R-:W-:Y:S01]  /*28f0*/  IMAD.MOV.U32 R16, RZ, RZ, R41 ;  /* 0x000000ffff107224 */ /* 0x000fe200078e0029 */
[----:B------:R-:W2:Y:S01]  /*2900*/  LDG.E.U8 R43, desc[UR36][R126.64+0xf0] ;  /* 0x0000f0247e2b7981 */ /* 0x000ea2000c1e1100 */
[----:B------:R-:W-:-:S02]  /*2910*/  IMAD.MOV.U32 R14, RZ, RZ, R39 ;  /* 0x000000ffff0e7224 */ /* 0x000fc400078e0027 */
[----:B------:R-:W-:Y:S01]  /*2920*/  IMAD.MOV.U32 R0, RZ, RZ, R37 ;  /* 0x000000ffff007224 */ /* 0x000fe200078e0025 */
[----:B------:R-:W5:Y:S01]  /*2930*/  LDG.E.U8 R39, desc[UR36][R126.64+0xec] ;  /* 0x0000ec247e277981 */ /* 0x000f62000c1e1100 */
[----:B------:R-:W-:Y:S02]  /*2940*/  IMAD.MOV.U32 R25, RZ, RZ, R50 ;  /* 0x000000ffff197224 */ /* 0x000fe400078e0032 */
[----:B------:R-:W-:Y:S01]  /*2950*/  IMAD.MOV.U32 R21, RZ, RZ, R46 ;  /* 0x000000ffff157224 */ /* 0x000fe200078e002e */
[----:B------:R-:W2:Y:S01]  /*2960*/  LDG.E.U8 R37, desc[UR36][R126.64+0xea] ;  /* 0x0000ea247e257981 */ /* 0x000ea2000c1e1100 */
[----:B------:R-:W-:Y:S02]  /*2970*/  IMAD.MOV.U32 R17, RZ, RZ, R42 ;  /* 0x000000ffff117224 */ /* 0x000fe400078e002a */
[----:B------:R-:W-:Y:S01]  /*2980*/  IMAD.MOV.U32 R13, RZ, RZ, R38 ;  /* 0x000000ffff0d7224 */ /* 0x000fe200078e0026 */
        /* <DEDUP_REMOVED lines=22> */
[----:B------:R-:W5:Y:S01]  /*2af0*/  LDG.E.U8 R59, desc[UR36][R126.64+0x100] ;  /* 0x000100247e3b7981 */ /* 0x000f62000c1e1100 */
[----:B------:R-:W-:-:S02]  /*2b00*/  IMAD.MOV.U32 R33, RZ, RZ, R28 ;  /* 0x000000ffff217224 */ /* 0x000fc400078e001c */
[----:B------:R-:W-:Y:S01]  /*2b10*/  IMAD.MOV.U32 R35, RZ, RZ, R26 ;  /* 0x000000ffff237224 */ /* 0x000fe200078e001a */
[----:B---3--:R-:W-:Y:S04]  /*2b20*/  STL [R1+0x3c58], R55 ;  /* 0x003c583701007387 */ /* 0x008fe80000100800 */
[----:B------:R-:W3:Y:S04]  /*2b30*/  LDL.LU R34, [R1+0x2284] ;  /* 0x0022840001227983 */ /* 0x000ee80000300800 */
[----:B------:R-:W3:Y:S04]  /*2b40*/  LDL.LU R28, [R1+0x226c] ;  /* 0x00226c00011c7983 */ /* 0x000ee80000300800 */
[----:B------:R-:W3:Y:S01]  /*2b50*/  LDG.E.U8 R63, desc[UR36][R126.64+0x104] ;  /* 0x000104247e3f7981 */ /* 0x000ee2000c1e1100 */
[----:B----4-:R-:W-:-:S03]  /*2b60*/  IMAD R31, R31, 0x100, R32 ;  /* 0x000001001f1f7824 */ /* 0x010fc600078e0220 */
[----:B------:R-:W4:Y:S04]  /*2b70*/  LDL.LU R26, [R1+0x2264] ;  /* 0x00226400011a7983 */ /* 0x000f280000300800 */
[----:B------:R0:W-:Y:S04]  /*2b80*/  STL [R1+0x2e00], R31 ;  /* 0x002e001f01007387 */ /* 0x0001e80000100800 */
[----:B------:R-:W2:Y:S04]  /*2b90*/  LDL.LU R32, [R1+0x2314] ;  /* 0x0023140001207983 */ /* 0x000ea80000300800 */
[----:B0-----:R-:W2:Y:S02]  /*2ba0*/  LDL.LU R31, [R1+0x2310] ;  /* 0x00231000011f7983 */ /* 0x001ea40000300800 */
[----:B--2---:R-:W-:-:S02]  /*2bb0*/  LEA R31, R31, R32, 0x8 ;  /* 0x000000201f1f7211 */ /* 0x004fc400078e40ff */
[----:B------:R-:W2:Y:S04]  /*2bc0*/  LDL.LU R32, [R1+0x230c] ;  /* 0x00230c0001207983 */ /* 0x000ea80000300800 */
[----:B------:R0:W-:Y:S04]  /*2bd0*/  STL [R1+0x2dfc], R31 ;  /* 0x002dfc1f01007387 */ /* 0x0001e80000100800 */
[----:B0-----:R-:W2:Y:S02]  /*2be0*/  LDL.LU R31, [R1+0x2308] ;  /* 0x00230800011f7983 */ /* 0x001ea40000300800 */
[----:B--2---:R-:W-:-:S02]  /*2bf0*/  IMAD R31, R31, 0x100, R32 ;  /* 0x000001001f1f7824 */ /* 0x004fc400078e0220 */
[----:B------:R-:W2:Y:S04]  /*2c00*/  LDL.LU R32, [R1+0x2304] ;  /* 0x0023040001207983 */ /* 0x000ea80000300800 */
[----:B------:R0:W-:Y:S04]  /*2c10*/  STL [R1+0x2dd8], R31 ;  /* 0x002dd81f01007387 */ /* 0x0001e80000100800 */
[----:B0-----:R-:W2:Y:S02]  /*2c20*/  LDL.LU R31, [R1+0x2300] ;  /* 0x00230000011f7983 */ /* 0x001ea40000300800 */
[----:B--2---:R-:W-:-:S02]  /*2c30*/  IMAD R31, R31, 0x100, R32 ;  /* 0x000001001f1f7824 */ /* 0x004fc400078e0220 */
[----:B------:R-:W2:Y:S04]  /*2c40*/  LDL.LU R32, [R1+0x22fc] ;  /* 0x0022fc0001207983 */ /* 0x000ea80000300800 */
[----:B------:R0:W-:Y:S04]  /*2c50*/  STL [R1+0x2dd4], R31 ;  /* 0x002dd41f01007387 */ /* 0x0001e80000100800 */
[----:B0-----:R-:W2:Y:S01]  /*2c60*/  LDL.LU R31, [R1+0x22f8] ;  /* 0x0022f800011f7983 */ /* 0x001ea20000300800 */
[----:B------:R-:W-:-:S03]  /*2c70*/  MOV R55, R3 ;  /* 0x0000000300377202 */ /* 0x000fc60000000f00 */
[----:B------:R0:W-:Y:S04]  /*2c80*/  STL [R1+0x3c10], R37 ;  /* 0x003c102501007387 */ /* 0x0001e80000100800 */
[----:B-----5:R1:W-:Y:S04]  /*2c90*/  STL [R1+0x3c18], R39 ;  /* 0x003c182701007387 */ /* 0x0203e80000100800 */
[----:B------:R5:W-:Y:S01]  /*2ca0*/  STL [R1+0x3c20], R41 ;  /* 0x003c202901007387 */ /* 0x000be20000100800 */
[----:B0-----:R-:W-:-:S03]  /*2cb0*/  IMAD.MOV.U32 R37, RZ, RZ, R12 ;  /* 0x000000ffff257224 */ /* 0x001fc600078e000c */
[----:B------:R0:W-:Y:S01]  /*2cc0*/  STL [R1+0x3c28], R43 ;  /* 0x003c282b01007387 */ /* 0x0001e20000100800 */
[----:B-1----:R-:W-:-:S03]  /*2cd0*/  MOV R39, R11 ;  /* 0x0000000b00277202 */ /* 0x002fc60000000f00 */
[----:B------:R1:W-:Y:S01]  /*2ce0*/  STL [R1+0x3c30], R45 ;  /* 0x003c302d01007387 */ /* 0x0003e20000100800 */
[----:B-----5:R-:W-:-:S03]  /*2cf0*/  IMAD.MOV.U32 R41, RZ, RZ, R10 ;  /* 0x000000ffff297224 */ /* 0x020fc600078e000a */
[----:B------:R5:W-:Y:S01]  /*2d00*/  STL [R1+0x3c38], R47 ;  /* 0x003c382f01007387 */ /* 0x000be20000100800 */
[----:B0-----:R-:W-:-:S03]  /*2d10*/  IMAD.MOV.U32 R43, RZ, RZ, R9 ;  /* 0x000000ffff2b7224 */ /* 0x001fc600078e0009 */
[----:B------:R0:W-:Y:S01]  /*2d20*/  STL [R1+0x3c40], R49 ;  /* 0x003c403101007387 */ /* 0x0001e20000100800 */
[----:B-1----:R-:W-:-:S03]  /*2d30*/  IMAD.MOV.U32 R45, RZ, RZ, R8 ;  /* 0x000000ffff2d7224 */ /* 0x002fc600078e0008 */
[----:B------:R1:W-:Y:S01]  /*2d40*/  STL [R1+0x3c48], R51 ;  /* 0x003c483301007387 */ /* 0x0003e20000100800 */
[----:B-----5:R-:W-:-:S03]  /*2d50*/  MOV R47, R7 ;  /* 0x00000007002f7202 */ /* 0x020fc60000000f00 */
[----:B------:R5:W-:Y:S01]  /*2d60*/  STL [R1+0x3c50], R53 ;  /* 0x003c503501007387 */ /* 0x000be20000100800 */
[----:B0-----:R-:W-:-:S03]  /*2d70*/  IMAD.MOV.U32 R49, RZ, RZ, R6 ;  /* 0x000000ffff317224 */ /* 0x001fc600078e0006 */
[----:B------:R-:W-:Y:S01]  /*2d80*/  STL [R1+0x3c0c], R36 ;  /* 0x003c0c2401007387 */ /* 0x000fe20000100800 */
[----:B-1----:R-:W-:-:S03]  /*2d90*/  IMAD.MOV.U32 R51, RZ, RZ, R5 ;  /* 0x000000ffff337224 */ /* 0x002fc600078e0005 */
[----:B------:R-:W-:Y:S01]  /*2da0*/  STL [R1+0x3c14], R38 ;  /* 0x003c142601007387 */ /* 0x000fe20000100800 */
[----:B-----5:R-:W-:-:S03]  /*2db0*/  IMAD.MOV.U32 R53, RZ, RZ, R4 ;  /* 0x000000ffff357224 */ /* 0x020fc600078e0004 */
        /* <DEDUP_REMOVED lines=14> */
[----:B------:R5:W-:Y:S04]  /*2ea0*/  STL [R1+0x3c68], R59 ;  /* 0x003c683b01007387 */ /* 0x000be80000100800 */
[----:B0-----:R-:W4:Y:S01]  /*2eb0*/  LDL.LU R61, [R1+0x22f0] ;  /* 0x0022f000013d7983 */ /* 0x001f220000300800 */
[----:B-1----:R-:W-:-:S03]  /*2ec0*/  IMAD.MOV.U32 R57, RZ, RZ, R2 ;  /* 0x000000ffff397224 */ /* 0x002fc600078e0002 */
[----:B------:R-:W4:Y:S01]  /*2ed0*/  LDL.LU R62, [R1+0x22f4] ;  /* 0x0022f400013e7983 */ /* 0x000f220000300800 */
[----:B-----5:R-:W-:-:S03]  /*2ee0*/  IMAD.MOV.U32 R59, RZ, RZ, R0 ;  /* 0x000000ffff3b7224 */ /* 0x020fc600078e0000 */
[----:B------:R-:W5:Y:S04]  /*2ef0*/  LDL.LU R60, [R1+0x22ec] ;  /* 0x0022ec00013c7983 */ /* 0x000f680000300800 */
        /* <DEDUP_REMOVED lines=23> */
[----:B------:R-:W5:Y:S01]  /*3070*/  LDL.LU R0, [R1+0x2200] ;  /* 0x0022000001007983 */ /* 0x000f620000300800 */
[----:B--2---:R-:W-:-:S03]  /*3080*/  IMAD R31, R31, 0x100, R32 ;  /* 0x000001001f1f7824 */ /* 0x004fc600078e0220 */
[----:B------:R-:W2:Y:S04]  /*3090*/  LDL.LU R32, [R1+0x227c] ;  /* 0x00227c0001207983 */ /* 0x000ea80000300800 */
[----:B------:R0:W-:Y:S02]  /*30a0*/  STL [R1+0x2db0], R31 ;  /* 0x002db01f01007387 */ /* 0x0001e40000100800 */
[----:B0-----:R-:W-:Y:S02]  /*30b0*/  MOV R31, R30 ;  /* 0x0000001e001f7202 */ /* 0x001fe40000000f00 */
[----:B------:R-:W2:Y:S01]  /*30c0*/  LDL.LU R30, [R1+0x2274] ;  /* 0x00227400011e7983 */ /* 0x000ea20000300800 */
[----:B---3--:R-:W-:Y:S01]  /*30d0*/  IMAD R33, R33, 0x100, R34 ;  /* 0x0000010021217824 */ /* 0x008fe200078e0222 */
[----:B------:R-:W-:Y:S01]  /*30e0*/  LEA R27, R27, R28, 0x8 ;  /* 0x0000001c1b1b7211 */ /* 0x000fe200078e40ff */
[----:B----4-:R-:W-:Y:S01]  /*30f0*/  IMAD R25, R25, 0x100, R26 ;  /* 0x0000010019197824 */ /* 0x010fe200078e021a */
[----:B------:R-:W-:Y:S01]  /*3100*/  LEA R19, R19, R20, 0x8 ;  /* 0x0000001413137211 */ /* 0x000fe200078e40ff */
[----:B------:R-:W-:-:S02]  /*3110*/  IMAD R23, R23, 0x100, R24 ;  /* 0x0000010017177824 */ /* 0x000fc400078e0218 */
[----:B------:R-:W-:Y:S02]  /*3120*/  IMAD R21, R21, 0x100, R22 ;  /* 0x0000010015157824 */ /* 0x000fe400078e0216 */
[----:B------:R-:W-:Y:S02]  /*3130*/  IMAD R17, R17, 0x100, R18 ;  /* 0x0000010011117824 */ /* 0x000fe400078e0212 */
[----:B------:R-:W-:Y:S02]  /*3140*/  IMAD R15, R15, 0x100, R16 ;  /* 0x000001000f0f7824 */ /* 0x000fe400078e0210 */
[----:B------:R-:W-:Y:S01]  /*3150*/  IMAD R13, R13, 0x100, R14 ;  /* 0x000001000d0d7824 */ /* 0x000fe200078e020e */
[----:B------:R0:W-:Y:S04]  /*3160*/  STL [R1+0x2c94], R33 ;  /* 0x002c942101007387 */ /* 0x0001e80000100800 */
[----:B------:R1:W-:Y:S04]  /*3170*/  STL [R1+0x2c48], R27 ;  /* 0x002c481b01007387 */ /* 0x0003e80000100800 */
[----:B------:R3:W-:Y:S04]  /*3180*/  STL [R1+0x2c44], R25 ;  /* 0x002c441901007387 */ /* 0x0007e80000100800 */
[----:B------:R4:W-:Y:S04]  /*3190*/  STL [R1+0x2c20], R23 ;  /* 0x002c201701007387 */ /* 0x0009e80000100800 */
[----:B------:R4:W-:Y:S04]  /*31a0*/  STL [R1+0x2c1c], R21 ;  /* 0x002c1c1501007387 */ /* 0x0009e80000100800 */
[----:B------:R4:W-:Y:S04]  /*31b0*/  STL [R1+0x2bf8], R19 ;  /* 0x002bf81301007387 */ /* 0x0009e80000100800 */
[----:B------:R-:W-:Y:S04]  /*31c0*/  STL [R1+0x2bf4], R17 ;  /* 0x002bf41101007387 */ /* 0x000fe80000100800 */
[----:B------:R-:W-:Y:S04]  /*31d0*/  STL [R1+0x2bd0], R15 ;  /* 0x002bd00f01007387 */ /* 0x000fe80000100800 */
[----:B------:R-:W-:Y:S04]  /*31e0*/  STL [R1+0x2bcc], R13 ;  /* 0x002bcc0d01007387 */ /* 0x000fe80000100800 */
[----:B------:R-:W2:Y:S04]  /*31f0*/  LDL.LU R34, [R1+0x218c] ;  /* 0x00218c0001227983 */ /* 0x000ea80000300800 */
[----:B0-----:R-:W2:Y:S04]  /*3200*/  LDL.LU R33, [R1+0x2188] ;  /* 0x0021880001217983 */ /* 0x001ea80000300800 */
[----:B------:R-:W2:Y:S04]  /*3210*/  LDL.LU R28, [R1+0x2174] ;  /* 0x00217400011c7983 */ /* 0x000ea80000300800 */
[----:B-1----:R-:W2:Y:S04]  /*3220*/  LDL.LU R27, [R1+0x2170] ;  /* 0x00217000011b7983 */ /* 0x002ea80000300800 */
[----:B------:R-:W2:Y:S04]  /*3230*/  LDL.LU R26, [R1+0x216c] ;  /* 0x00216c00011a7983 */ /* 0x000ea80000300800 */
[----:B---3--:R-:W3:Y:S04]  /*3240*/  LDL.LU R25, [R1+0x2168] ;  /* 0x0021680001197983 */ /* 0x008ee80000300800 */
[----:B------:R-:W3:Y:S04]  /*3250*/  LDL.LU R24, [R1+0x2164] ;  /* 0x0021640001187983 */ /* 0x000ee80000300800 */
[----:B----4-:R-:W4:Y:S04]  /*3260*/  LDL.LU R23, [R1+0x2160] ;  /* 0x0021600001177983 */ /* 0x010f280000300800 */
[----:B------:R-:W4:Y:S04]  /*3270*/  LDL.LU R22, [R1+0x215c] ;  /* 0x00215c0001167983 */ /* 0x000f280000300800 */
[----:B------:R-:W4:Y:S04]  /*3280*/  LDL.LU R21, [R1+0x2158] ;  /* 0x0021580001157983 */ /* 0x000f280000300800 */
[----:B------:R-:W4:Y:S01]  /*3290*/  LDL.LU R20, [R1+0x2154] ;  /* 0x0021540001147983 */ /* 0x000f220000300800 */
[----:B------:R-:W-:-:S03]  /*32a0*/  IMAD R61, R61, 0x100, R62 ;  /* 0x000001003d3d7824 */ /* 0x000fc600078e023e */
[----:B------:R-:W4:Y:S01]  /*32b0*/  LDL.LU R19, [R1+0x2150] ;  /* 0x0021500001137983 */ /* 0x000f220000300800 */
[----:B-----5:R-:W-:Y:S01]  /*32c0*/  LEA R59, R59, R60, 0x8 ;  /* 0x0000003c3b3b7211 */ /* 0x020fe200078e40ff */
[----:B------:R-:W-:Y:S02]  /*32d0*/  IMAD R57, R57, 0x100, R58 ;  /* 0x0000010039397824 */ /* 0x000fe400078e023a */
[----:B------:R-:W-:Y:S02]  /*32e0*/  IMAD R55, R55, 0x100, R56 ;  /* 0x0000010037377824 */ /* 0x000fe400078e0238 */
[----:B------:R-:W-:Y:S01]  /*32f0*/  IMAD R53, R53, 0x100, R54 ;  /* 0x0000010035357824 */ /* 0x000fe200078e0236 */
[----:B------:R-:W-:Y:S01]  /*3300*/  LEA R51, R51, R52, 0x8 ;  /* 0x0000003433337211 */ /* 0x000fe200078e40ff */
[----:B------:R-:W-:Y:S02]  /*3310*/  IMAD R49, R49, 0x100, R50 ;  /* 0x0000010031317824 */ /* 0x000fe400078e0232 */
[----:B------:R-:W-:-:S02]  /*3320*/  IMAD R47, R47, 0x100, R48 ;  /* 0x000001002f2f7824 */ /* 0x000fc400078e0230 */
[----:B------:R-:W-:Y:S01]  /*3330*/  IMAD R45, R45, 0x100, R46 ;  /* 0x000001002d2d7824 */ /* 0x000fe200078e022e */
[----:B------:R-:W-:Y:S01]  /*3340*/  LEA R43, R43, R44, 0x8 ;  /* 0x0000002c2b2b7211 */ /* 0x000fe200078e40ff */
[----:B------:R-:W-:Y:S02]  /*3350*/  IMAD R41, R41, 0x100, R42 ;  /* 0x0000010029297824 */ /* 0x000fe400078e022a */
[----:B------:R-:W-:Y:S02]  /*3360*/  IMAD R39, R39, 0x100, R40 ;  /* 0x0000010027277824 */ /* 0x000fe400078e0228 */
[----:B------:R-:W-:Y:S01]  /*3370*/  IMAD R37, R37, 0x100, R38 ;  /* 0x0000010025257824 */ /* 0x000fe200078e0226 */
[----:B------:R-:W-:Y:S01]  /*3380*/  LEA R35, R35, R36, 0x8 ;  /* 0x0000002423237211 */ /* 0x000fe200078e40ff */
[----:B------:R0:W-:Y:S01]  /*3390*/  STL [R1+0x2dac], R61 ;  /* 0x002dac3d01007387 */ /* 0x0001e20000100800 */
[----:B------:R-:W-:-:S03]  /*33a0*/  LEA R11, R11, R12, 0x8 ;  /* 0x0000000c0b0b7211 */ /* 0x000fc600078e40ff */
[----:B------:R1:W-:Y:S01]  /*33b0*/  STL [R1+0x2d88], R59 ;  /* 0x002d883b01007387 */ /* 0x0003e20000100800 */
[----:B------:R-:W-:-:S03]  /*33c0*/  IMAD R9, R9, 0x100, R10 ;  /* 0x0000010009097824 */ /* 0x000fc600078e020a */
[----:B------:R5:W-:Y:S01]  /*33d0*/  STL [R1+0x2d84], R57 ;  /* 0x002d843901007387 */ /* 0x000be20000100800 */
[----:B------:R-:W-:-:S03]  /*33e0*/  IMAD R7, R7, 0x100, R8 ;  /* 0x0000010007077824 */ /* 0x000fc600078e0208 */
[----:B------:R5:W-:Y:S01]  /*33f0*/  STL [R1+0x2d60], R55 ;  /* 0x002d603701007387 */ /* 0x000be20000100800 */
[----:B------:R-:W-:-:S03]  /*3400*/  IMAD R5, R5, 0x100, R6 ;  /* 0x0000010005057824 */ /* 0x000fc600078e0206 */
[----:B------:R5:W-:Y:S01]  /*3410*/  STL [R1+0x2d5c], R53 ;  /* 0x002d5c3501007387 */ /* 0x000be20000100800 */
[----:B------:R-:W-:-:S03]  /*3420*/  LEA R3, R3, R4, 0x8 ;  /* 0x0000000403037211 */ /* 0x000fc600078e40ff */
[----:B------:R2:W-:Y:S04]  /*3430*/  STL [R1+0x2d38], R51 ;  /* 0x002d383301007387 */ /* 0x0005e80000100800 */
[----:B------:R2:W-:Y:S01]  /*3440*/  STL [R1+0x2d34], R49 ;  /* 0x002d343101007387 */ /* 0x0005e20000100800 */
[----:B------:R-:W-:-:S03]  /*3450*/  IMAD R0, R0, 0x100, R2 ;  /* 0x0000010000007824 */ /* 0x000fc600078e0202 */
[----:B------:R2:W-:Y:S04]  /*3460*/  STL [R1+0x2d10], R47 ;  /* 0x002d102f01007387 */ /* 0x0005e80000100800 */
        /* <DEDUP_REMOVED lines=9> */
[----:B------:R-:W-:Y:S04]  /*3500*/  STL [R1+0x2b7c], R5 ;  /* 0x002b7c0501007387 */ /* 0x000fe80000100800 */
[----:B------:R-:W-:Y:S04]  /*3510*/  STL [R1+0x2b58], R3 ;  /* 0x002b580301007387 */ /* 0x000fe80000100800 */
[----:B------:R-:W4:Y:S04]  /*3520*/  LDL.LU R62, [R1+0x21fc] ;  /* 0x0021fc00013e7983 */ /* 0x000f280000300800 */
[----:B0-----:R-:W4:Y:S04]  /*3530*/  LDL.LU R61, [R1+0x21f8] ;  /* 0x0021f800013d7983 */ /* 0x001f280000300800 */
[----:B------:R-:W4:Y:S04]  /*3540*/  LDL.LU R60, [R1+0x21f4] ;  /* 0x0021f400013c7983 */ /* 0x000f280000300800 */
[----:B-1----:R-:W4:Y:S04]  /*3550*/  LDL.LU R59, [R1+0x21f0] ;  /* 0x0021f000013b7983 */ /* 0x002f280000300800 */
[----:B------:R-:W4:Y:S04]  /*3560*/  LDL.LU R58, [R1+0x21ec] ;  /* 0x0021ec00013a7983 */ /* 0x000f280000300800 */
[----:B-----5:R-:W5:Y:S04]  /*3570*/  LDL.LU R57, [R1+0x21e8] ;  /* 0x0021e80001397983 */ /* 0x020f680000300800 */
[----:B------:R-:W5:Y:S04]  /*3580*/  LDL.LU R56, [R1+0x21e4] ;  /* 0x0021e40001387983 */ /* 0x000f680000300800 */
[----:B------:R-:W5:Y:S04]  /*3590*/  LDL.LU R55, [R1+0x21e0] ;  /* 0x0021e00001377983 */ /* 0x000f680000300800 */
[----:B------:R-:W5:Y:S04]  /*35a0*/  LDL.LU R54, [R1+0x21dc] ;  /* 0x0021dc0001367983 */ /* 0x000f680000300800 */
[----:B------:R-:W5:Y:S04]  /*35b0*/  LDL.LU R53, [R1+0x21d8] ;  /* 0x0021d80001357983 */ /* 0x000f680000300800 */
[----:B------:R-:W5:Y:S01]  /*35c0*/  LDL.LU R52, [R1+0x21d4] ;  /* 0x0021d40001347983 */ /* 0x000f620000300800 */
[----:B--2---:R-:W-:-:S03]  /*35d0*/  IMAD R31, R31, 0x100, R32 ;  /* 0x000001001f1f7824 */ /* 0x004fc600078e0220 */
[----:B------:R-:W2:Y:S04]  /*35e0*/  LDL.LU R51, [R1+0x21d0] ;  /* 0x0021d00001337983 */ /* 0x000ea80000300800 */
[----:B------:R0:W-:Y:S04]  /*35f0*/  STL [R1+0x2c70], R31 ;  /* 0x002c701f01007387 */ /* 0x0001e80000100800 */
[----:B------:R-:W2:Y:S04]  /*3600*/  LDL.LU R50, [R1+0x21cc] ;  /* 0x0021cc0001327983 */ /* 0x000ea80000300800 */
[----:B------:R-:W2:Y:S01]  /*3610*/  LDL.LU R49, [R1+0x21c8] ;  /* 0x0021c80001317983 */ /* 0x000ea20000300800 */
[----:B------:R-:W-:-:S03]  /*3620*/  IMAD R29, R29, 0x100, R30 ;  /* 0x000001001d1d7824 */ /* 0x000fc600078e021e */
[----:B------:R-:W2:Y:S04]  /*3630*/  LDL.LU R48, [R1+0x21c4] ;  /* 0x0021c40001307983 */ /* 0x000ea80000300800 */
[----:B------:R1:W-:Y:S04]  /*3640*/  STL [R1+0x2c6c], R29 ;  /* 0x002c6c1d01007387 */ /* 0x0003e80000100800 */
[----:B------:R-:W2:Y:S04]  /*3650*/  LDL.LU R47, [R1+0x21c0] ;  /* 0x0021c000012f7983 */ /* 0x000ea80000300800 */
        /* <DEDUP_REMOVED lines=13> */
[----:B0-----:R-:W2:Y:S04]  /*3730*/  LDL.LU R31, [R1+0x2180] ;  /* 0x00218000011f7983 */ /* 0x001ea80000300800 */
[----:B------:R-:W2:Y:S04]  /*3740*/  LDL.LU R30, [R1+0x217c] ;  /* 0x00217c00011e7983 */ /* 0x000ea80000300800 */
[----:B-1----:R-:W2:Y:S04]  /*3750*/  LDL.LU R29, [R1+0x2178] ;  /* 0x00217800011d7983 */ /* 0x002ea80000300800 */
        /* <DEDUP_REMOVED lines=16> */
[----:B------:R0:W-:Y:S04]  /*3860*/  STL [R1+0x2b54], R0 ;  /* 0x002b540001007387 */ /* 0x0001e80000100800 */
[----:B------:R-:W2:Y:S04]  /*3870*/  LDL.LU R2, [R1+0x210c] ;  /* 0x00210c0001027983 */ /* 0x000ea80000300800 */
[----:B0-----:R-:W2:Y:S01]  /*3880*/  LDL.LU R0, [R1+0x2108] ;  /* 0x0021080001007983 */ /* 0x001ea20000300800 */
[----:B------:R-:W-:Y:S01]  /*3890*/  LEA R33, R33, R34, 0x8 ;  /* 0x0000002221217211 */ /* 0x000fe200078e40ff */
[----:B------:R-:W-:Y:S01]  /*38a0*/  IMAD R27, R27, 0x100, R28 ;  /* 0x000001001b1b7824 */ /* 0x000fe200078e021c */
[----:B---3--:R-:W-:Y:S01]  /*38b0*/  LEA R25, R25, R26, 0x8 ;  /* 0x0000001a19197211 */ /* 0x008fe200078e40ff */
[----:B----4-:R-:W-:-:S02]  /*38c0*/  IMAD R23, R23, 0x100, R24 ;  /* 0x0000010017177824 */ /* 0x010fc400078e0218 */
[----:B------:R-:W-:Y:S02]  /*38d0*/  IMAD R21, R21, 0x100, R22 ;  /* 0x0000010015157824 */ /* 0x000fe400078e0216 */
[----:B------:R-:W-:Y:S01]  /*38e0*/  IMAD R19, R19, 0x100, R20 ;  /* 0x0000010013137824 */ /* 0x000fe200078e0214 */
[----:B------:R-:W-:Y:S04]  /*38f0*/  STL [R1+0x2a98], R33 ;  /* 0x002a982101007387 */ /* 0x000fe80000100800 */
[----:B------:R-:W-:Y:S04]  /*3900*/  STL [R1+0x2a8c], R27 ;  /* 0x002a8c1b01007387 */ /* 0x000fe80000100800 */
[----:B------:R-:W-:Y:S04]  /*3910*/  STL [R1+0x2a88], R25 ;  /* 0x002a881901007387 */ /* 0x000fe80000100800 */
[----:B------:R-:W-:Y:S04]  /*3920*/  STL [R1+0x2a84], R23 ;  /* 0x002a841701007387 */ /* 0x000fe80000100800 */
[----:B------:R-:W-:Y:S04]  /*3930*/  STL [R1+0x2a60], R21 ;  /* 0x002a601501007387 */ /* 0x000fe80000100800 */
[----:B------:R-:W-:Y:S01]  /*3940*/  STL [R1+0x2a5c], R19 ;  /* 0x002a5c1301007387 */ /* 0x000fe20000100800 */
[----:B------:R-:W-:-:S03]  /*3950*/  IMAD R61, R61, 0x100, R62 ;  /* 0x000001003d3d7824 */ /* 0x000fc600078e023e */
[----:B------:R-:W3:Y:S01]  /*3960*/  LDL.LU R62, [R1+0x2104] ;  /* 0x00210400013e7983 */ /* 0x000ee20000300800 */
[----:B------:R-:W-:-:S03]  /*3970*/  IMAD R59, R59, 0x100, R60 ;  /* 0x000001003b3b7824 */ /* 0x000fc600078e023c */
[----:B------:R0:W-:Y:S01]  /*3980*/  STL [R1+0x2b30], R61 ;  /* 0x002b303d01007387 */ /* 0x0001e20000100800 */
[----:B-----5:R-:W-:-:S03]  /*3990*/  LEA R57, R57, R58, 0x8 ;  /* 0x0000003a39397211 */ /* 0x020fc600078e40ff */
[----:B------:R-:W-:Y:S01]  /*39a0*/  STL [R1+0x2b2c], R59 ;  /* 0x002b2c3b01007387 */ /* 0x000fe20000100800 */
[----:B------:R-:W-:-:S03]  /*39b0*/  IMAD R55, R55, 0x100, R56 ;  /* 0x0000010037377824 */ /* 0x000fc600078e0238 */
[----:B------:R-:W-:Y:S01]  /*39c0*/  STL [R1+0x2b08], R57 ;  /* 0x002b083901007387 */ /* 0x000fe20000100800 */
[----:B------:R-:W-:-:S03]  /*39d0*/  IMAD R53, R53, 0x100, R54 ;  /* 0x0000010035357824 */ /* 0x000fc600078e0236 */
[----:B------:R-:W-:Y:S01]  /*39e0*/  STL [R1+0x2b04], R55 ;  /* 0x002b043701007387 */ /* 0x000fe20000100800 */
[----:B--2---:R-:W-:-:S03]  /*39f0*/  IMAD R51, R51, 0x100, R52 ;  /* 0x0000010033337824 */ /* 0x004fc600078e0234 */
[----:B------:R-:W-:Y:S04]  /*3a00*/  STL [R1+0x2b00], R53 ;  /* 0x002b003501007387 */ /* 0x000fe80000100800 */
[----:B------:R-:W-:Y:S01]  /*3a10*/  STL [R1+0x2afc], R51 ;  /* 0x002afc3301007387 */ /* 0x000fe20000100800 */
[----:B------:R-:W-:-:S05]  /*3a20*/  LEA R49, R49, R50, 0x8 ;  /* 0x0000003231317211 */ /* 0x000fca00078e40ff */
[----:B------:R-:W-:Y:S01]  /*3a30*/  STL [R1+0x2af8], R49 ;  /* 0x002af83101007387 */ /* 0x000fe20000100800 */
[----:B------:R-:W-:Y:S02]  /*3a40*/  IMAD R47, R47, 0x100, R48 ;  /* 0x000001002f2f7824 */ /* 0x000fe400078e0230 */
[----:B------:R-:W-:-:S03]  /*3a50*/  IMAD R45, R45, 0x100, R46 ;  /* 0x000001002d2d7824 */ /* 0x000fc600078e022e */
[----:B------:R-:W-:Y:S01]  /*3a60*/  STL [R1+0x2af4], R47 ;  /* 0x002af42f01007387 */ /* 0x000fe20000100800 */
[----:B------:R-:W-:-:S03]  /*3a70*/  IMAD R43, R43, 0x100, R44 ;  /* 0x000001002b2b7824 */ /* 0x000fc600078e022c */
[----:B------:R-:W-:Y:S01]  /*3a80*/  STL [R1+0x2ad0], R45 ;  /* 0x002ad02d01007387 */ /* 0x000fe20000100800 */
[----:B------:R-:W-:-:S03]  /*3a90*/  LEA R41, R41, R42, 0x8 ;  /* 0x0000002a29297211 */ /* 0x000fc600078e40ff */
[----:B------:R-:W-:Y:S01]  /*3aa0*/  STL [R1+0x2acc], R43 ;  /* 0x002acc2b01007387 */ /* 0x000fe20000100800 */
[----:B------:R-:W-:-:S03]  /*3ab0*/  IMAD R39, R39, 0x100, R40 ;  /* 0x0000010027277824 */ /* 0x000fc600078e0228 */
        /* <DEDUP_REMOVED lines=24> */
[----:B------:R-:W-:Y:S04]  /*3c40*/  STL [R1+0x29b8], R5 ;  /* 0x0029b80501007387 */ /* 0x000fe80000100800 */
[----:B------:R1:W-:Y:S04]  /*3c50*/  STL [R1+0x29b4], R3 ;  /* 0x0029b40301007387 */ /* 0x0003e80000100800 */
[----:B0-----:R-:W3:Y:S04]  /*3c60*/  LDL.LU R61, [R1+0x2100] ;  /* 0x00210000013d7983 */ /* 0x001ee80000300800 */
[----:B------:R-:W2:Y:S01]  /*3c70*/  LDL.LU R4, [R1+0x201c] ;  /* 0x00201c0001047983 */ /* 0x000ea20000300800 */
[----:B------:R-:W-:-:S03]  /*3c80*/  LEA R0, R0, R2, 0x8 ;  /* 0x0000000200007211 */ /* 0x000fc600078e40ff */
[----:B------:R-:W4:Y:S04]  /*3c90*/  LDL.LU R2, [R1+0x2014] ;  /* 0x0020140001027983 */ /* 0x000f280000300800 */
[----:B------:R0:W-:Y:S04]  /*3ca0*/  STL [R1+0x2988], R0 ;  /* 0x0029880001007387 */ /* 0x0001e80000100800 */
[----:B-1----:R-:W2:Y:S04]  /*3cb0*/  LDL.LU R3, [R1+0x2018] ;  /* 0x0020180001037983 */ /* 0x002ea80000300800 */
[----:B------:R-:W5:Y:S04]  /*3cc0*/  LDL.LU R6, [R1+0x2024] ;  /* 0x0020240001067983 */ /* 0x000f680000300800 */
[----:B0-----:R-:W4:Y:S04]  /*3cd0*/  LDL.LU R0, [R1+0x2010] ;  /* 0x0020100001007983 */ /* 0x001f280000300800 */
[----:B------:R-:W5:Y:S04]  /*3ce0*/  LDL.LU R5, [R1+0x2020] ;  /* 0x0020200001057983 */ /* 0x000f680000300800 */
[----:B------:R-:W3:Y:S04]  /*3cf0*/  LDL.LU R8, [R1+0x202c] ;  /* 0x00202c0001087983 */ /* 0x000ee80000300800 */
        /* <DEDUP_REMOVED lines=52> */
[----:B------:R-:W3:Y:S01]  /*4040*/  LDL.LU R57, [R1+0x20f0] ;  /* 0x0020f00001397983 */ /* 0x000ee20000300800 */
[----:B--2---:R-:W-:-:S03]  /*4050*/  IMAD R3, R3, 0x100, R4 ;  /* 0x0000010003037824 */ /* 0x004fc600078e0204 */
[----:B------:R-:W2:Y:S01]  /*4060*/  LDL.LU R4, [R1+0x3b8c] ;  /* 0x003b8c0001047983 */ /* 0x000ea20000300800 */
[----:B----4-:R-:W-:-:S03]  /*4070*/  IMAD R0, R0, 0x100, R2 ;  /* 0x0000010000007824 */ /* 0x010fc600078e0202 */
[----:B------:R-:W4:Y:S01]  /*4080*/  LDL.LU R2, [R1+0x3b84] ;  /* 0x003b840001027983 */ /* 0x000f220000300800 */
[----:B-----5:R-:W-:-:S03]  /*4090*/  IMAD R5, R5, 0x100, R6 ;  /* 0x0000010005057824 */ /* 0x020fc600078e0206 */
[----:B------:R0:W-:Y:S01]  /*40a0*/  STL [R1+0x26f0], R0 ;  /* 0x0026f00001007387 */ /* 0x0001e20000100800 */
[----:B---3--:R-:W-:-:S03]  /*40b0*/  LEA R7, R7, R8, 0x8 ;  /* 0x0000000807077211 */ /* 0x008fc600078e40ff */
[----:B------:R1:W-:Y:S04]  /*40c0*/  STL [R1+0x26fc], R3 ;  /* 0x0026fc0301007387 */ /* 0x0003e80000100800 */
[----:B0-----:R-:W4:Y:S01]  /*40d0*/  LDL.LU R0, [R1+0x3b80] ;  /* 0x003b800001007983 */ /* 0x001f220000300800 */
[----:B------:R-:W-:-:S03]  /*40e0*/  IMAD R11, R11, 0x100, R12 ;  /* 0x000001000b0b7824 */ /* 0x000fc600078e020c */
[----:B------:R0:W-:Y:S04]  /*40f0*/  STL [R1+0x2708], R5 ;  /* 0x0027080501007387 */ /* 0x0001e80000100800 */
[----:B-1----:R-:W2:Y:S01]  /*4100*/  LDL.LU R3, [R1+0x3b88] ;  /* 0x003b880001037983 */ /* 0x002ea20000300800 */
[----:B------:R-:W-:-:S03]  /*4110*/  IMAD R9, R9, 0x100, R10 ;  /* 0x0000010009097824 */ /* 0x000fc600078e020a */
[----:B------:R1:W-:Y:S04]  /*4120*/  STL [R1+0x2714], R7 ;  /* 0x0027140701007387 */ /* 0x0003e80000100800 */
[----:B------:R-:W3:Y:S01]  /*4130*/  LDL.LU R6, [R1+0x3b94] ;  /* 0x003b940001067983 */ /* 0x000ee20000300800 */
[----:B------:R-:W-:-:S03]  /*4140*/  IMAD R13, R13, 0x100, R14 ;  /* 0x000001000d0d7824 */ /* 0x000fc600078e020e */
[----:B0-----:R-:W3:Y:S04]  /*4150*/  LDL.LU R5, [R1+0x3b90] ;  /* 0x003b900001057983 */ /* 0x001ee80000300800 */
[----:B------:R-:W5:Y:S04]  /*4160*/  LDL.LU R8, [R1+0x3b9c] ;  /* 0x003b9c0001087983 */ /* 0x000f680000300800 */
[----:B-1----:R-:W5:Y:S01]  /*4170*/  LDL.LU R7, [R1+0x3b98] ;  /* 0x003b980001077983 */ /* 0x002f620000300800 */
[----:B------:R-:W-:-:S03]  /*4180*/  IMAD R17, R17, 0x100, R18 ;  /* 0x0000010011117824 */ /* 0x000fc600078e0212 */
[----:B------:R0:W-:Y:S01]  /*4190*/  STL [R1+0x2740], R11 ;  /* 0x0027400b01007387 */ /* 0x0001e20000100800 */
[----:B------:R-:W-:-:S03]  /*41a0*/  LEA R15, R15, R16, 0x8 ;  /* 0x000000100f0f7211 */ /* 0x000fc600078e40ff */
[----:B------:R1:W-:Y:S04]  /*41b0*/  STL [R1+0x272c], R9 ;  /* 0x00272c0901007387 */ /* 0x0003e80000100800 */
[----:B------:R1:W-:Y:S01]  /*41c0*/  STL [R1+0x275c], R13 ;  /* 0x00275c0d01007387 */ /* 0x0003e20000100800 */
[----:B------:R-:W-:-:S03]  /*41d0*/  IMAD R19, R19, 0x100, R20 ;  /* 0x0000010013137824 */ /* 0x000fc600078e0214 */
[----:B------:R-:W5:Y:S04]  /*41e0*/  LDL.LU R12, [R1+0x3bac] ;  /* 0x003bac00010c7983 */ /* 0x000f680000300800 */
[----:B0-----:R-:W5:Y:S04]  /*41f0*/  LDL.LU R11, [R1+0x3ba8] ;  /* 0x003ba800010b7983 */ /* 0x001f680000300800 */
[----:B------:R-:W5:Y:S04]  /*4200*/  LDL.LU R10, [R1+0x3ba4] ;  /* 0x003ba400010a7983 */ /* 0x000f680000300800 */
[----:B-1----:R-:W5:Y:S04]  /*4210*/  LDL.LU R9, [R1+0x3ba0] ;  /* 0x003ba00001097983 */ /* 0x002f680000300800 */
[----:B------:R-:W5:Y:S04]  /*4220*/  LDL.LU R14, [R1+0x3bb4] ;  /* 0x003bb400010e7983 */ /* 0x000f680000300800 */
[----:B------:R-:W5:Y:S01]  /*4230*/  LDL.LU R13, [R1+0x3bb0] ;  /* 0x003bb000010d7983 */ /* 0x000f620000300800 */
[----:B------:R-:W-:Y:S01]  /*4240*/  LEA R23, R23, R24, 0x8 ;  /* 0x0000001817177211 */ /* 0x000fe200078e40ff */
[----:B------:R-:W-:-:S02]  /*4250*/  IMAD R21, R21, 0x100, R22 ;  /* 0x0000010015157824 */ /* 0x000fc400078e0216 */
[----:B------:R0:W-:Y:S01]  /*4260*/  STL [R1+0x278c], R17 ;  /* 0x00278c1101007387 */ /* 0x0001e20000100800 */
[----:B------:R-:W-:-:S03]  /*4270*/  IMAD R25, R25, 0x100, R26 ;  /* 0x0000010019197824 */ /* 0x000fc600078e021a */
[----:B------:R1:W-:Y:S04]  /*4280*/  STL [R1+0x2770], R15 ;  /* 0x0027700f01007387 */ /* 0x0003e80000100800 */
[----:B------:R1:W-:Y:S04]  /*4290*/  STL [R1+0x27a0], R19 ;  /* 0x0027a01301007387 */ /* 0x0003e80000100800 */
[----:B------:R-:W5:Y:S04]  /*42a0*/  LDL.LU R18, [R1+0x3bc4] ;  /* 0x003bc40001127983 */ /* 0x000f680000300800 */
[----:B0-----:R-:W5:Y:S04]  /*42b0*/  LDL.LU R17, [R1+0x3bc0] ;  /* 0x003bc00001117983 */ /* 0x001f680000300800 */
[----:B------:R-:W5:Y:S04]  /*42c0*/  LDL.LU R16, [R1+0x3bbc] ;  /* 0x003bbc0001107983 */ /* 0x000f680000300800 */
[----:B-1----:R-:W5:Y:S04]  /*42d0*/  LDL.LU R15, [R1+0x3bb8] ;  /* 0x003bb800010f7983 */ /* 0x002f680000300800 */
[----:B------:R-:W5:Y:S04]  /*42e0*/  LDL.LU R20, [R1+0x3bcc] ;  /* 0x003bcc0001147983 */ /* 0x000f680000300800 */
[----:B------:R-:W5:Y:S01]  /*42f0*/  LDL.LU R19, [R1+0x3bc8] ;  /* 0x003bc80001137983 */ /* 0x000f620000300800 */
[----:B------:R-:W-:Y:S01]  /*4300*/  IMAD R29, R29, 0x100, R30 ;  /* 0x000001001d1d7824 */ /* 0x000fe200078e021e */
[----:B------:R-:W-:Y:S01]  /*4310*/  LEA R31, R31, R32, 0x8 ;  /* 0x000000201f1f7211 */ /* 0x000fe200078e40ff */
[----:B------:R-:W-:Y:S01]  /*4320*/  IMAD R27, R27, 0x100, R28 ;  /* 0x000001001b1b7824 */ /* 0x000fe200078e021c */
[----:B------:R0:W-:Y:S04]  /*4330*/  STL [R1+0x27a8], R23 ;  /* 0x0027a81701007387 */ /* 0x0001e80000100800 */
        /* <DEDUP_REMOVED lines=8> */
[----:B------:R-:W-:-:S02]  /*43c0*/  IMAD R35, R35, 0x100, R36 ;  /* 0x0000010023237824 */ /* 0x000fc400078e0224 */
[----:B------:R-:W-:Y:S01]  /*43d0*/  IMAD R33, R33, 0x100, R34 ;  /* 0x0000010021217824 */ /* 0x000fe200078e0222 */
        /* <DEDUP_REMOVED lines=11> */
[----:B------:R-:W-:-:S02]  /*4490*/  LEA R39, R39, R40, 0x8 ;  /* 0x0000002827277211 */ /* 0x000fc400078e40ff */
        /* <DEDUP_REMOVED lines=45> */
[----:B----4-:R-:W4:Y:S04]  /*4770*/  LDL.LU R55, [R1+0x3c58] ;  /* 0x003c580001377983 */ /* 0x010f280000300800 */
[----:B------:R0:W-:Y:S04]  /*4780*/  STL [R1+0x2958], R59 ;  /* 0x0029583b01007387 */ /* 0x0001e80000100800 */
[----:B------:R1:W-:Y:S04]  /*4790*/  STL [R1+0x2954], R57 ;  /* 0x0029543901007387 */ /* 0x0003e80000100800 */
[----:B------:R2:W-:Y:S04]  /*47a0*/  STL [R1+0x2984], R61 ;  /* 0x0029843d01007387 */ /* 0x0005e80000100800 */
[----:B------:R-:W4:Y:S04]  /*47b0*/  LDL.LU R60, [R1+0x3c6c] ;  /* 0x003c6c00013c7983 */ /* 0x000f280000300800 */
[----:B0-----:R-:W4:Y:S04]  /*47c0*/  LDL.LU R59, [R1+0x3c68] ;  /* 0x003c6800013b7983 */ /* 0x001f280000300800 */
[----:B------:R-:W4:Y:S04]  /*47d0*/  LDL.LU R58, [R1+0x3c64] ;  /* 0x003c6400013a7983 */ /* 0x000f280000300800 */
[----:B-1----:R-:W4:Y:S04]  /*47e0*/  LDL.LU R57, [R1+0x3c60] ;  /* 0x003c600001397983 */ /* 0x002f280000300800 */
[----:B------:R-:W4:Y:S04]  /*47f0*/  LDL.LU R62, [R1+0x3c74] ;  /* 0x003c7400013e7983 */ /* 0x000f280000300800 */
[----:B--2---:R-:W2:Y:S01]  /*4800*/  LDL.LU R61, [R1+0x3c70] ;  /* 0x003c7000013d7983 */ /* 0x004ea20000300800 */
[----:B------:R-:W-:Y:S01]  /*4810*/  LEA R2, R2, R0, 0x8 ;  /* 0x0000000002027211 */ /* 0x000fe200078e40ff */
[----:B------:R-:W-:-:S02]  /*4820*/  IMAD R0, R4, 0x100, R3 ;  /* 0x0000010004007824 */ /* 0x000fc400078e0203 */
[----:B---3--:R-:W-:Y:S01]  /*4830*/  IMAD R3, R6, 0x100, R5 ;  /* 0x0000010006037824 */ /* 0x008fe200078e0205 */
[----:B------:R-:W3:Y:S04]  /*4840*/  LDG.E.U8 R4, desc[UR36][R126.64+0x1cf] ;  /* 0x0001cf247e047981 */ /* 0x000ee8000c1e1100 */
[----:B------:R5:W-:Y:S04]  /*4850*/  STL [R1+0x26e4], R2 ;  /* 0x0026e40201007387 */ /* 0x000be80000100800 */
[----:B------:R0:W-:Y:S04]  /*4860*/  STL [R1+0x3174], R0 ;  /* 0x0031740001007387 */ /* 0x0001e80000100800 */
[----:B------:R-:W3:Y:S01]  /*4870*/  LDG.E.U8 R6, desc[UR36][R126.64+0x1d0] ;  /* 0x0001d0247e067981 */ /* 0x000ee2000c1e1100 */
[----:B-----5:R-:W-:-:S03]  /*4880*/  IMAD R2, R8, 0x100, R7 ;  /* 0x0000010008027824 */ /* 0x020fc600078e0207 */
[----:B------:R1:W-:Y:S01]  /*4890*/  STL [R1+0x3168], R3 ;  /* 0x0031680301007387 */ /* 0x0003e20000100800 */
[----:B0-----:R-:W-:-:S03]  /*48a0*/  LEA R0, R10, R9, 0x8 ;  /* 0x000000090a007211 */ /* 0x001fc600078e40ff */
[----:B------:R0:W-:Y:S04]  /*48b0*/  STL [R1+0x315c], R2 ;  /* 0x00315c0201007387 */ /* 0x0001e80000100800 */
[----:B------:R-:W5:Y:S01]  /*48c0*/  LDG.E.U8 R8, desc[UR36][R126.64+0x1cc] ;  /* 0x0001cc247e087981 */ /* 0x000f62000c1e1100 */
[----:B-1----:R-:W-:-:S03]  /*48d0*/  IMAD R3, R12, 0x100, R11 ;  /* 0x000001000c037824 */ /* 0x002fc600078e020b */
[----:B------:R1:W-:Y:S01]  /*48e0*/  STL [R1+0x3150], R0 ;  /* 0x0031500001007387 */ /* 0x0003e20000100800 */
[----:B0-----:R-:W-:-:S03]  /*48f0*/  IMAD R2, R14, 0x100, R13 ;  /* 0x000001000e027824 */ /* 0x001fc600078e020d */
[----:B------:R0:W-:Y:S04]  /*4900*/  STL [R1+0x3144], R3 ;  /* 0x0031440301007387 */ /* 0x0001e80000100800 */
[----:B------:R0:W-:Y:S01]  /*4910*/  STL [R1+0x3138], R2 ;  /* 0x0031380201007387 */ /* 0x0001e20000100800 */
[----:B-1----:R-:W-:-:S03]  /*4920*/  IMAD R0, R16, 0x100, R15 ;  /* 0x0000010010007824 */ /* 0x002fc600078e020f */
[----:B------:R-:W3:Y:S01]  /*4930*/  LDG.E.U8 R9, desc[UR36][R126.64+0x1ca] ;  /* 0x0001ca247e097981 */ /* 0x000ee2000c1e1100 */
[----:B0-----:R-:W-:-:S03]  /*4940*/  LEA R3, R18, R17, 0x8 ;  /* 0x0000001112037211 */ /* 0x001fc600078e40ff */
[----:B------:R-:W5:Y:S01]  /*4950*/  LDG.E.U8 R7, desc[UR36][R126.64+0x1ce] ;  /* 0x0001ce247e077981 */ /* 0x000f62000c1e1100 */
[----:B------:R-:W-:-:S03]  /*4960*/  IMAD R2, R20, 0x100, R19 ;  /* 0x0000010014027824 */ /* 0x000fc600078e0213 */
[----:B------:R-:W-:Y:S04]  /*4970*/  STL [R1+0x312c], R0 ;  /* 0x00312c0001007387 */ /* 0x000fe80000100800 */
[----:B------:R0:W-:Y:S04]  /*4980*/  STL [R1+0x3120], R3 ;  /* 0x0031200301007387 */ /* 0x0001e80000100800 */
[----:B------:R1:W-:Y:S04]  /*4990*/  STL [R1+0x3114], R2 ;  /* 0x0031140201007387 */ /* 0x0003e80000100800 */
[----:B------:R-:W5:Y:S01]  /*49a0*/  LDG.E.U8 R5, desc[UR36][R126.64+0x1d1] ;  /* 0x0001d1247e057981 */ /* 0x000f62000c1e1100 */
[----:B0-----:R-:W-:-:S03]  /*49b0*/  IMAD R3, R24, 0x100, R23 ;  /* 0x0000010018037824 */ /* 0x001fc600078e0217 */
[----:B------:R-:W5:Y:S04]  /*49c0*/  LDG.E.U8 R12, desc[UR36][R126.64+0x1d4] ;  /* 0x0001d4247e0c7981 */ /* 0x000f68000c1e1100 */
[----:B------:R-:W5:Y:S01]  /*49d0*/  LDG.E.U8 R10, desc[UR36][R126.64+0x1d6] ;  /* 0x0001d6247e0a7981 */ /* 0x000f62000c1e1100 */
[----:B------:R-:W-:-:S03]  /*49e0*/  IMAD R0, R22, 0x100, R21 ;  /* 0x0000010016007824 */ /* 0x000fc600078e0215 */
[----:B------:R0:W-:Y:S04]  /*49f0*/  STL [R1+0x30fc], R3 ;  /* 0x0030fc0301007387 */ /* 0x0001e80000100800 */
[----:B------:R-:W5:Y:S01]  /*4a00*/  LDG.E.U8 R11, desc[UR36][R126.64+0x1d5] ;  /* 0x0001d5247e0b7981 */ /* 0x000f62000c1e1100 */
[----:B-1----:R-:W-:-:S03]  /*4a10*/  LEA R2, R26, R25, 0x8 ;  /* 0x000000191a027211 */ /* 0x002fc600078e40ff */
[----:B------:R1:W-:Y:S04]  /*4a20*/  STL [R1+0x3108], R0 ;  /* 0x0031080001007387 */ /* 0x0003e80000100800 */
[----:B------:R1:W-:Y:S04]  /*4a30*/  STL [R1+0x30f0], R2 ;  /* 0x0030f00201007387 */ /* 0x0003e80000100800 */
[----:B------:R-:W5:Y:S04]  /*4a40*/  LDG.E.U8 R26, desc[UR36][R126.64+0x1c6] ;  /* 0x0001c6247e1a7981 */ /* 0x000f68000c1e1100 */
[----:B------:R-:W5:Y:S04]  /*4a50*/  LDG.E.U8 R18, desc[UR36][R126.64+0x1c3] ;  /* 0x0001c3247e127981 */ /* 0x000f68000c1e1100 */
[----:B------:R-:W5:Y:S01]  /*4a60*/  LDG.E.U8 R17, desc[UR36][R126.64+0x1c5] ;  /* 0x0001c5247e117981 */ /* 0x000f62000c1e1100 */
[----:B0-----:R-:W-:-:S03]  /*4a70*/  IMAD R3, R30, 0x100, R29 ;  /* 0x000001001e037824 */ /* 0x001fc600078e021d */
[----:B------:R-:W5:Y:S04]  /*4a80*/  LDG.E.U8 R16, desc[UR36][R126.64+0x1c7] ;  /* 0x0001c7247e107981 */ /* 0x000f68000c1e1100 */
[----:B------:R-:W5:Y:S01]  /*4a90*/  LDG.E.U8 R23, desc[UR36][R126.64+0x1c8] ;  /* 0x0001c8247e177981 */ /* 0x000f62000c1e1100 */
[----:B-1----:R-:W-:-:S03]  /*4aa0*/  IMAD R0, R28, 0x100, R27 ;  /* 0x000001001c007824 */ /* 0x002fc600078e021b */
[----:B------:R0:W-:Y:S04]  /*4ab0*/  STL [R1+0x30d8], R3 ;  /* 0x0030d80301007387 */ /* 0x0001e80000100800 */
[----:B------:R-:W5:Y:S01]  /*4ac0*/  LDG.E.U8 R15, desc[UR36][R126.64+0x1c9] ;  /* 0x0001c9247e0f7981 */ /* 0x000f62000c1e1100 */
[----:B------:R-:W-:-:S03]  /*4ad0*/  IMAD R2, R32, 0x100, R31 ;  /* 0x0000010020027824 */ /* 0x000fc600078e021f */
        /* <DEDUP_REMOVED lines=8> */
[----:B-1----:R-:W-:-:S03]  /*4b60*/  LEA R0, R34, R33, 0x8 ;  /* 0x0000002122007211 */ /* 0x002fc600078e40ff */
        /* <DEDUP_REMOVED lines=8> */
[----:B0-----:R-:W-:-:S03]  /*4bf0*/  LEA R3, R42, R41, 0x8 ;  /* 0x000000292a037211 */ /* 0x001fc600078e40ff */
        /* <DEDUP_REMOVED lines=17> */
[----:B------:R-:W-:-:S03]  /*4d10*/  LEA R2, R50, R49, 0x8 ;  /* 0x0000003132027211 */ /* 0x000fc600078e40ff */
        /* <DEDUP_REMOVED lines=11> */
[----:B----4-:R-:W-:-:S03]  /*4dd0*/  IMAD R2, R56, 0x100, R55 ;  /* 0x0000010038027824 */ /* 0x010fc600078e0237 */
[----:B------:R1:W-:Y:S04]  /*4de0*/  STL [R1+0x3054], R0 ;  /* 0x0030540001007387 */ /* 0x0003e80000100800 */
[----:B------:R2:W-:Y:S04]  /*4df0*/  STL [R1+0x3038], R2 ;  /* 0x0030380201007387 */ /* 0x0005e80000100800 */
[----:B------:R-:W4:Y:S04]  /*4e00*/  LDG.E.U8 R52, desc[UR36][R126.64+0x1ff] ;  /* 0x0001ff247e347981 */ /* 0x000f28000c1e1100 */
[----:B------:R-:W4:Y:S04]  /*4e10*/  LDG.E.U8 R51, desc[UR36][R126.64+0x200] ;  /* 0x000200247e337981 */ /* 0x000f28000c1e1100 */
[----:B------:R-:W4:Y:S01]  /*4e20*/  LDG.E.U8 R56, desc[UR36][R126.64+0x216] ;  /* 0x000216247e387981 */ /* 0x000f22000c1e1100 */
[----:B0-----:R-:W-:-:S03]  /*4e30*/  IMAD R3, R60, 0x100, R59 ;  /* 0x000001003c037824 */ /* 0x001fc600078e023b */
[----:B------:R-:W4:Y:S04]  /*4e40*/  LDG.E.U8 R55, desc[UR36][R126.64+0x218] ;  /* 0x000218247e377981 */ /* 0x000f28000c1e1100 */
[----:B------:R-:W4:Y:S01]  /*4e50*/  LDG.E.U8 R54, desc[UR36][R126.64+0x21a] ;  /* 0x00021a247e367981 */ /* 0x000f22000c1e1100 */
[----:B-1----:R-:W-:-:S03]  /*4e60*/  LEA R0, R58, R57, 0x8 ;  /* 0x000000393a007211 */ /* 0x002fc600078e40ff */
[----:B------:R0:W-:Y:S04]  /*4e70*/  STL [R1+0x3018], R3 ;  /* 0x0030180301007387 */ /* 0x0001e80000100800 */
[----:B------:R-:W4:Y:S01]  /*4e80*/  LDG.E.U8 R53, desc[UR36][R126.64+0x21c] ;  /* 0x00021c247e357981 */ /* 0x000f22000c1e1100 */
[----:B--2---:R-:W-:-:S03]  /*4e90*/  IMAD R2, R62, 0x100, R61 ;  /* 0x000001003e027824 */ /* 0x004fc600078e023d */
[----:B------:R1:W-:Y:S01]  /*4ea0*/  STL [R1+0x3028], R0 ;  /* 0x0030280001007387 */ /* 0x0003e20000100800 */
[----:B0-----:R-:W-:-:S03]  /*4eb0*/  LEA R3, R66, R65, 0x8 ;  /* 0x0000004142037211 */ /* 0x001fc600078e40ff */
[----:B------:R0:W-:Y:S04]  /*4ec0*/  STL [R1+0x3008], R2 ;  /* 0x0030080201007387 */ /* 0x0001e80000100800 */
[----:B------:R-:W2:Y:S01]  /*4ed0*/  LDG.E.U8 R62, desc[UR36][R126.64+0x20a] ;  /* 0x00020a247e3e7981 */ /* 0x000ea2000c1e1100 */
[----:B-1----:R-:W-:-:S03]  /*4ee0*/  IMAD R0, R64, 0x100, R63 ;  /* 0x0000010040007824 */ /* 0x002fc600078e023f */
[----:B------:R1:W-:Y:S01]  /*4ef0*/  STL [R1+0x2fe8], R3 ;  /* 0x002fe80301007387 */ /* 0x0003e20000100800 */
[----:B0-----:R-:W-:-:S03]  /*4f00*/  IMAD R2, R68, 0x100, R67 ;  /* 0x0000010044027824 */ /* 0x001fc600078e0243 */
[----:B------:R0:W-:Y:S04]  /*4f10*/  STL [R1+0x2ff8], R0 ;  /* 0x002ff80001007387 */ /* 0x0001e80000100800 */
[----:B------:R0:W-:Y:S01]  /*4f20*/  STL [R1+0x2fd8], R2 ;  /* 0x002fd80201007387 */ /* 0x0001e20000100800 */
[----:B-1----:R-:W-:-:S03]  /*4f30*/  IMAD R3, R72, 0x100, R71 ;  /* 0x0000010048037824 */ /* 0x002fc600078e0247 */
[----:B------:R-:W2:Y:S01]  /*4f40*/  LDG.E.U8 R63, desc[UR36][R126.64+0x208] ;  /* 0x000208247e3f7981 */ /* 0x000ea2000c1e1100 */
[----:B0-----:R-:W-:-:S03]  /*4f50*/  IMAD R0, R70, 0x100, R69 ;  /* 0x0000010046007824 */ /* 0x001fc600078e0245 */
[----:B------:R-:W2:Y:S01]  /*4f60*/  LDG.E.U8 R61, desc[UR36][R126.64+0x20c] ;  /* 0x00020c247e3d7981 */ /* 0x000ea2000c1e1100 */
[----:B------:R-:W-:-:S03]  /*4f70*/  LEA R2, R74, R73, 0x8 ;  /* 0x000000494a027211 */ /* 0x000fc600078e40ff */
[----:B------:R0:W-:Y:S04]  /*4f80*/  STL [R1+0x2fc8], R0 ;  /* 0x002fc80001007387 */ /* 0x0001e80000100800 */
[----:B------:R1:W-:Y:S04]  /*4f90*/  STL [R1+0x2fb8], R3 ;  /* 0x002fb80301007387 */ /* 0x0003e80000100800 */
[----:B------:R3:W-:Y:S01]  /*4fa0*/  STL [R1+0x2fa8], R2 ;  /* 0x002fa80201007387 */ /* 0x0007e20000100800 */
[----:B0-----:R-:W-:-:S03]  /*4fb0*/  IMAD R0, R76, 0x100, R75 ;  /* 0x000001004c007824 */ /* 0x001fc600078e024b */
[----:B------:R-:W2:Y:S01]  /*4fc0*/  LDG.E.U8 R60, desc[UR36][R126.64+0x20e] ;  /* 0x00020e247e3c7981 */ /* 0x000ea2000c1e1100 */
[----:B-1----:R-:W-:-:S03]  /*4fd0*/  IMAD R3, R78, 0x100, R77 ;  /* 0x000001004e037824 */ /* 0x002fc600078e024d */
[----:B------:R-:W2:Y:S01]  /*4fe0*/  LDG.E.U8 R59, desc[UR36][R126.64+0x210] ;  /* 0x000210247e3b7981 */ /* 0x000ea2000c1e1100 */
[----:B---3--:R-:W-:-:S03]  /*4ff0*/  IMAD R2, R80, 0x100, R79 ;  /* 0x0000010050027824 */ /* 0x008fc600078e024f */
[----:B------:R0:W-:Y:S04]  /*5000*/  STL [R1+0x2f98], R0 ;  /* 0x002f980001007387 */ /* 0x0001e80000100800 */
[----:B------:R1:W-:Y:S04]  /*5010*/  STL [R1+0x2f88], R3 ;  /* 0x002f880301007387 */ /* 0x0003e80000100800 */
[----:B------:R3:W-:Y:S01]  /*5020*/  STL [R1+0x2f78], R2 ;  /* 0x002f780201007387 */ /* 0x0007e20000100800 */
[----:B0-----:R-:W-:-:S03]  /*5030*/  LEA R0, R82, R81, 0x8 ;  /* 0x0000005152007211 */ /* 0x001fc600078e40ff */
[----:B------:R-:W2:Y:S01]  /*5040*/  LDG.E.U8 R58, desc[UR36][R126.64+0x212] ;  /* 0x000212247e3a7981 */ /* 0x000ea2000c1e1100 */
[----:B-1----:R-:W-:-:S03]  /*5050*/  IMAD R3, R84, 0x100, R83 ;  /* 0x0000010054037824 */ /* 0x002fc600078e0253 */
[----:B------:R-:W2:Y:S01]  /*5060*/  LDG.E.U8 R57, desc[UR36][R126.64+0x214] ;  /* 0x000214247e397981 */ /* 0x000ea2000c1e1100 */
[----:B---3--:R-:W-:-:S03]  /*5070*/  IMAD R2, R86, 0x100, R85 ;  /* 0x0000010056027824 */ /* 0x008fc600078e0255 */
[----:B------:R0:W-:Y:S04]  /*5080*/  STL [R1+0x2f68], R0 ;  /* 0x002f680001007387 */ /* 0x0001e80000100800 */
[----:B------:R1:W-:Y:S04]  /*5090*/  STL [R1+0x2f58], R3 ;  /* 0x002f580301007387 */ /* 0x0003e80000100800 */
[----:B------:R3:W-:Y:S01]  /*50a0*/  STL [R1+0x2f48], R2 ;  /* 0x002f480201007387 */ /* 0x0007e20000100800 */
[----:B0-----:R-:W-:-:S03]  /*50b0*/  IMAD R0, R88, 0x100, R87 ;  /* 0x0000010058007824 */ /* 0x001fc600078e0257 */
[----:B------:R-:W2:Y:S01]  /*50c0*/  LDG.E.U8 R29, desc[UR36][R126.64+0x1dd] ;  /* 0x0001dd247e1d7981 */ /* 0x000ea2000c1e1100 */
[----:B-1----:R-:W-:-:S03]  /*50d0*/  LEA R3, R90, R89, 0x8 ;  /* 0x000000595a037211 */ /* 0x002fc600078e40ff */
[----:B------:R-:W2:Y:S01]  /*50e0*/  LDG.E.U8 R47, desc[UR36][R126.64+0x1df] ;  /* 0x0001df247e2f7981 */ /* 0x000ea2000c1e1100 */
[----:B---3--:R-:W-:-:S03]  /*50f0*/  IMAD R2, R92, 0x100, R91 ;  /* 0x000001005c027824 */ /* 0x008fc600078e025b */
[----:B------:R-:W-:Y:S04]  /*5100*/  STL [R1+0x2f38], R0 ;  /* 0x002f380001007387 */ /* 0x000fe80000100800 */
[----:B------:R0:W-:Y:S04]  /*5110*/  STL [R1+0x2f28], R3 ;  /* 0x002f280301007387 */ /* 0x0001e80000100800 */
[----:B------:R1:W-:Y:S04]  /*5120*/  STL [R1+0x2f18], R2 ;  /* 0x002f180201007387 */ /* 0x0003e80000100800 */
[----:B------:R-:W3:Y:S01]  /*5130*/  LDG.E.U8 R42, desc[UR36][R126.64+0x1f1] ;  /* 0x0001f1247e2a7981 */ /* 0x000ee2000c1e1100 */
[----:B0-----:R-:W-:-:S03]  /*5140*/  IMAD R3, R96, 0x100, R95 ;  /* 0x0000010060037824 */ /* 0x001fc600078e025f */
[----:B------:R-:W3:Y:S01]  /*5150*/  LDG.E.U8 R41, desc[UR36][R126.64+0x1f2] ;  /* 0x0001f2247e297981 */ /* 0x000ee2000c1e1100 */
[----:B-1----:R-:W-:-:S03]  /*5160*/  LEA R2, R98, R97, 0x8 ;  /* 0x0000006162027211 */ /* 0x002fc600078e40ff */
[----:B------:R0:W-:Y:S04]  /*5170*/  STL [R1+0x2ef8], R3 ;  /* 0x002ef80301007387 */ /* 0x0001e80000100800 */
[----:B------:R1:W-:Y:S01]  /*5180*/  STL [R1+0x2ee8], R2 ;  /* 0x002ee80201007387 */ /* 0x0003e20000100800 */
[----:B------:R-:W-:-:S03]  /*5190*/  IMAD R0, R94, 0x100, R93 ;  /* 0x000001005e007824 */ /* 0x000fc600078e025d */
[----:B------:R-:W-:Y:S01]  /*51a0*/  STL [R1+0x255c], R9 ;  /* 0x00255c0901007387 */ /* 0x000fe20000100800 */
[----:B0-----:R-:W-:-:S03]  /*51b0*/  IMAD R3, R102, 0x100, R101 ;  /* 0x0000010066037824 */ /* 0x001fc600078e0265 */
[----:B-----5:R-:W-:Y:S01]  /*51c0*/  STL [R1+0x2554], R8 ;  /* 0x0025540801007387 */ /* 0x020fe20000100800 */
[----:B-1----:R-:W-:-:S03]  /*51d0*/  IMAD R2, R104, 0x100, R103 ;  /* 0x0000010068027824 */ /* 0x002fc600078e0267 */
[----:B------:R0:W-:Y:S04]  /*51e0*/  STL [R1+0x2ec4], R3 ;  /* 0x002ec40301007387 */ /* 0x0001e80000100800 */
[----:B------:R1:W-:Y:S04]  /*51f0*/  STL [R1+0x2eb0], R2 ;  /* 0x002eb00201007387 */ /* 0x0003e80000100800 */
[----:B------:R5:W-:Y:S01]  /*5200*/  STL [R1+0x2f08], R0 ;  /* 0x002f080001007387 */ /* 0x000be20000100800 */
[----:B0-----:R-:W-:-:S03]  /*5210*/  IMAD R3, R108, 0x100, R107 ;  /* 0x000001006c037824 */ /* 0x001fc600078e026b */
[----:B------:R-:W-:Y:S01]  /*5220*/  STL [R1+0x254c], R7 ;  /* 0x00254c0701007387 */ /* 0x000fe20000100800 */
[----:B-1----:R-:W-:-:S03]  /*5230*/  IMAD R2, R110, 0x100, R109 ;  /* 0x000001006e027824 */ /* 0x002fc600078e026d */
[----:B------:R0:W-:Y:S04]  /*5240*/  STL [R1+0x2e88], R3 ;  /* 0x002e880301007387 */ /* 0x0001e80000100800 */
[----:B------:R1:W-:Y:S01]  /*5250*/  STL [R1+0x2e74], R2 ;  /* 0x002e740201007387 */ /* 0x0003e20000100800 */
[----:B-----5:R-:W-:-:S03]  /*5260*/  IMAD R0, R100, 0x100, R99 ;  /* 0x0000010064007824 */ /* 0x020fc600078e0263 */
[----:B------:R-:W-:Y:S01]  /*5270*/  STL [R1+0x2548], R4 ;  /* 0x0025480401007387 */ /* 0x000fe20000100800 */
[----:B0-----:R-:W-:-:S03]  /*5280*/  LEA R3, R114, R113, 0x8 ;  /* 0x0000007172037211 */ /* 0x001fc600078e40ff */
[----:B------:R-:W-:Y:S01]  /*5290*/  STL [R1+0x2544], R6 ;  /* 0x0025440601007387 */ /* 0x000fe20000100800 */
[----:B-1----:R-:W-:-:S03]  /*52a0*/  IMAD R2, R116, 0x100, R115 ;  /* 0x0000010074027824 */ /* 0x002fc600078e0273 */
[----:B------:R0:W-:Y:S04]  /*52b0*/  STL [R1+0x2e4c], R3 ;  /* 0x002e4c0301007387 */ /* 0x0001e80000100800 */
[----:B------:R1:W-:Y:S04]  /*52c0*/  STL [R1+0x2e38], R2 ;  /* 0x002e380201007387 */ /* 0x0003e80000100800 */
[----:B------:R5:W-:Y:S01]  /*52d0*/  STL [R1+0x2ed8], R0 ;  /* 0x002ed80001007387 */ /* 0x000be20000100800 */
[----:B0-----:R-:W-:-:S03]  /*52e0*/  IMAD R3, R120, 0x100, R119 ;  /* 0x0000010078037824 */ /* 0x001fc600078e0277 */
[----:B------:R-:W-:Y:S01]  /*52f0*/  STL [R1+0x2540], R5 ;  /* 0x0025400501007387 */ /* 0x000fe20000100800 */
[----:B-1----:R-:W-:-:S03]  /*5300*/  LEA R2, R122, R121, 0x8 ;  /* 0x000000797a027211 */ /* 0x002fc600078e40ff */
[----:B------:R0:W-:Y:S04]  /*5310*/  STL [R1+0x2e10], R3 ;  /* 0x002e100301007387 */ /* 0x0001e80000100800 */
[----:B------:R1:W-:Y:S01]  /*5320*/  STL [R1+0x2df8], R2 ;  /* 0x002df80201007387 */ /* 0x0003e20000100800 */
[----:B-----5:R-:W-:-:S03]  /*5330*/  LEA R0, R106, R105, 0x8 ;  /* 0x000000696a007211 */ /* 0x020fc600078e40ff */
[----:B------:R-:W5:Y:S01]  /*5340*/  LDG.E.U8 R9, desc[UR36][R126.64+0x1e9] ;  /* 0x0001e9247e097981 */ /* 0x000f62000c1e1100 */
[----:B0-----:R-:W-:-:S03]  /*5350*/  IMAD R3, R128, 0x100, R125 ;  /* 0x0000010080037824 */ /* 0x001fc600078e027d */
[----:B------:R-:W3:Y:S01]  /*5360*/  LDG.E.U8 R8, desc[UR36][R126.64+0x1eb] ;  /* 0x0001eb247e087981 */ /* 0x000ee2000c1e1100 */
[----:B-1----:R-:W-:-:S03]  /*5370*/  IMAD R2, R130, 0x100, R129 ;  /* 0x0000010082027824 */ /* 0x002fc600078e0281 */
[----:B------:R0:W-:Y:S04]  /*5380*/  STL [R1+0x2dd0], R3 ;  /* 0x002dd00301007387 */ /* 0x0001e80000100800 */
[----:B------:R1:W-:Y:S04]  /*5390*/  STL [R1+0x2dc0], R2 ;  /* 0x002dc00201007387 */ /* 0x0003e80000100800 */
[----:B------:R1:W-:Y:S01]  /*53a0*/  STL [R1+0x2e9c], R0 ;  /* 0x002e9c0001007387 */ /* 0x0003e20000100800 */
[----:B0-----:R-:W-:-:S03]  /*53b0*/  IMAD R3, R134, 0x100, R133 ;  /* 0x0000010086037824 */ /* 0x001fc600078e0285 */
[----:B------:R-:W3:Y:S01]  /*53c0*/  LDG.E.U8 R7, desc[UR36][R126.64+0x1ed] ;  /* 0x0001ed247e077981 */ /* 0x000ee2000c1e1100 */
[----:B-1----:R-:W-:-:S03]  /*53d0*/  IMAD R2, R136, 0x100, R135 ;  /* 0x0000010088027824 */ /* 0x002fc600078e0287 */
[----:B------:R0:W-:Y:S04]  /*53e0*/  STL [R1+0x2d98], R3 ;  /* 0x002d980301007387 */ /* 0x0001e80000100800 */
[----:B------:R1:W-:Y:S01]  /*53f0*/  STL [R1+0x2d80], R2 ;  /* 0x002d800201007387 */ /* 0x0003e20000100800 */
[----:B------:R-:W-:-:S03]  /*5400*/  IMAD R0, R112, 0x100, R111 ;  /* 0x0000010070007824 */ /* 0x000fc600078e026f */
[----:B------:R-:W3:Y:S01]  /*5410*/  LDG.E.U8 R4, desc[UR36][R126.64+0x1ee] ;  /* 0x0001ee247e047981 */ /* 0x000ee2000c1e1100 */
[----:B0-----:R-:W-:-:S03]  /*5420*/  LEA R3, R140, R139, 0x8 ;  /* 0x0000008b8c037211 */ /* 0x001fc600078e40ff */
[----:B------:R-:W3:Y:S01]  /*5430*/  LDG.E.U8 R6, desc[UR36][R126.64+0x1ef] ;  /* 0x0001ef247e067981 */ /* 0x000ee2000c1e1100 */
[----:B-1----:R-:W-:-:S03]  /*5440*/  IMAD R2, R142, 0x100, R141 ;  /* 0x000001008e027824 */ /* 0x002fc600078e028d */
[----:B------:R0:W-:Y:S04]  /*5450*/  STL [R1+0x2d58], R3 ;  /* 0x002d580301007387 */ /* 0x0001e80000100800 */
[----:B------:R1:W-:Y:S04]  /*5460*/  STL [R1+0x2d48], R2 ;  /* 0x002d480201007387 */ /* 0x0003e80000100800 */
[----:B------:R1:W-:Y:S01]  /*5470*/  STL [R1+0x2e60], R0 ;  /* 0x002e600001007387 */ /* 0x0003e20000100800 */
        /* <DEDUP_REMOVED lines=8> */
[----:B------:R-:W-:Y:S01]  /*5500*/  STL [R1+0x2574], R28 ;  /* 0x0025741c01007387 */ /* 0x000fe20000100800 */
        /* <DEDUP_REMOVED lines=9> */
[----:B----4-:R-:W-:-:S03]  /*55a0*/  IMAD R0, R124, 0x100, R123 ;  /* 0x000001007c007824 */ /* 0x010fc600078e027b */
        /* <DEDUP_REMOVED lines=12> */
[----:B----4-:R-:W-:-:S03]  /*5670*/  LEA R0, R132, R131, 0x8 ;  /* 0x0000008384007211 */ /* 0x010fc600078e40ff */
[----:B------:R-:W4:Y:S01]  /*5680*/  LDG.E.U8 R30, desc[UR36][R126.64+0x204] ;  /* 0x000204247e1e7981 */ /* 0x000f22000c1e1100 */
[----:B0-----:R-:W-:-:S03]  /*5690*/  IMAD R3, R176, 0x100, R175 ;  /* 0x00000100b0037824 */ /* 0x001fc600078e02af */
[----:B------:R-:W4:Y:S01]  /*56a0*/  LDG.E.U8 R28, desc[UR36][R126.64+0x205] ;  /* 0x000205247e1c7981 */ /* 0x000f22000c1e1100 */
[----:B-1----:R-:W-:-:S03]  /*56b0*/  IMAD R2, R178, 0x100, R177 ;  /* 0x00000100b2027824 */ /* 0x002fc600078e02b1 */
[----:B------:R0:W-:Y:S04]  /*56c0*/  STL [R1+0x2bf0], R3 ;  /* 0x002bf00301007387 */ /* 0x0001e80000100800 */
[----:B------:R1:W-:Y:S04]  /*56d0*/  STL [R1+0x2be0], R2 ;  /* 0x002be00201007387 */ /* 0x0003e80000100800 */
[----:B------:R1:W-:Y:S01]  /*56e0*/  STL [R1+0x2da8], R0 ;  /* 0x002da80001007387 */ /* 0x0003e20000100800 */
[----:B0-----:R-:W-:-:S03]  /*56f0*/  IMAD R3, R182, 0x100, R181 ;  /* 0x00000100b6037824 */ /* 0x001fc600078e02b5 */
[----:B------:R-:W4:Y:S01]  /*5700*/  LDG.E.U8 R26, desc[UR36][R126.64+0x206] ;  /* 0x000206247e1a7981 */ /* 0x000f22000c1e1100 */
[----:B-1----:R-:W-:-:S03]  /*5710*/  IMAD R2, R184, 0x100, R183 ;  /* 0x00000100b8027824 */ /* 0x002fc600078e02b7 */
[----:B------:R0:W-:Y:S04]  /*5720*/  STL [R1+0x2bb8], R3 ;  /* 0x002bb80301007387 */ /* 0x0001e80000100800 */
[----:B------:R1:W-:Y:S01]  /*5730*/  STL [R1+0x2ba0], R2 ;  /* 0x002ba00201007387 */ /* 0x0003e20000100800 */
[----:B------:R-:W-:-:S03]  /*5740*/  IMAD R0, R138, 0x100, R137 ;  /* 0x000001008a007824 */ /* 0x000fc600078e0289 */
[----:B------:R-:W4:Y:S01]  /*5750*/  LDG.E.U8 R10, desc[UR36][R126.64+0x219] ;  /* 0x000219247e0a7981 */ /* 0x000f22000c1e1100 */
[----:B0-----:R-:W-:-:S03]  /*5760*/  LEA R3, R188, R187, 0x8 ;  /* 0x000000bbbc037211 */ /* 0x001fc600078e40ff */
[----:B------:R-:W-:Y:S01]  /*5770*/  STL [R1+0x2530], R11 ;  /* 0x0025300b01007387 */ /* 0x000fe20000100800 */
[----:B-1----:R-:W-:-:S03]  /*5780*/  IMAD R2, R190, 0x100, R189 ;  /* 0x00000100be027824 */ /* 0x002fc600078e02bd */
[----:B------:R0:W-:Y:S04]  /*5790*/  STL [R1+0x2b78], R3 ;  /* 0x002b780301007387 */ /* 0x0001e80000100800 */
[----:B------:R1:W-:Y:S04]  /*57a0*/  STL [R1+0x2b68], R2 ;  /* 0x002b680201007387 */ /* 0x0003e80000100800 */
[----:B------:R2:W-:Y:S01]  /*57b0*/  STL [R1+0x2d70], R0 ;  /* 0x002d700001007387 */ /* 0x0005e20000100800 */
[----:B0-----:R-:W-:-:S03]  /*57c0*/  IMAD R3, R194, 0x100, R193 ;  /* 0x00000100c2037824 */ /* 0x001fc600078e02c1 */
[----:B------:R-:W4:Y:S01]  /*57d0*/  LDG.E.U8 R11, desc[UR36][R126.64+0x21b] ;  /* 0x00021b247e0b7981 */ /* 0x000f22000c1e1100 */
[----:B-1----:R-:W-:-:S03]  /*57e0*/  LEA R2, R196, R195, 0x8 ;  /* 0x000000c3c4027211 */ /* 0x002fc600078e40ff */
[----:B------:R0:W-:Y:S04]  /*57f0*/  STL [R1+0x2b40], R3 ;  /* 0x002b400301007387 */ /* 0x0001e80000100800 */
[----:B------:R1:W-:Y:S01]  /*5800*/  STL [R1+0x2b28], R2 ;  /* 0x002b280201007387 */ /* 0x0003e20000100800 */
[----:B--2---:R-:W-:-:S03]  /*5810*/  IMAD R0, R144, 0x100, R143 ;  /* 0x0000010090007824 */ /* 0x004fc600078e028f */
        /* <DEDUP_REMOVED lines=12> */
[----:B--2---:R-:W-:-:S03]  /*58e0*/  IMAD R0, R150, 0x100, R149 ;  /* 0x0000010096007824 */ /* 0x004fc600078e0295 */
        /* <DEDUP_REMOVED lines=12> */
[----:B--2---:R-:W-:-:S03]  /*59b0*/  LEA R0, R156, R155, 0x8 ;  /* 0x0000009b9c007211 */ /* 0x004fc600078e40ff */
        /* <DEDUP_REMOVED lines=21> */
[----:B-----5:R-:W-:Y:S01]  /*5b10*/  STL [R1+0x24e0], R9 ;  /* 0x0024e00901007387 */ /* 0x020fe20000100800 */
[----:B-1----:R-:W-:-:S03]  /*5b20*/  LEA R2, R244, R243, 0x8 ;  /* 0x000000f3f4027211 */ /* 0x002fc600078e40ff */
[----:B------:R0:W-:Y:S04]  /*5b30*/  STL [R1+0x2910], R3 ;  /* 0x0029100301007387 */ /* 0x0001e80000100800 */
[----:B------:R1:W-:Y:S01]  /*5b40*/  STL [R1+0x28f0], R2 ;  /* 0x0028f00201007387 */ /* 0x0003e20000100800 */
[----:B--2---:R-:W-:-:S03]  /*5b50*/  IMAD R0, R168, 0x100, R167 ;  /* 0x00000100a8007824 */ /* 0x004fc600078e02a7 */
[----:B---3--:R-:W-:Y:S01]  /*5b60*/  STL [R1+0x24d8], R8 ;  /* 0x0024d80801007387 */ /* 0x008fe20000100800 */
[----:B0-----:R-:W-:-:S03]  /*5b70*/  IMAD R3, R248, 0x100, R247 ;  /* 0x00000100f8037824 */ /* 0x001fc600078e02f7 */
[----:B------:R-:W-:Y:S01]  /*5b80*/  STL [R1+0x24d0], R7 ;  /* 0x0024d00701007387 */ /* 0x000fe20000100800 */
[----:B-1----:R-:W-:-:S03]  /*5b90*/  IMAD R2, R250, 0x100, R249 ;  /* 0x00000100fa027824 */ /* 0x002fc600078e02f9 */
[----:B------:R0:W-:Y:S04]  /*5ba0*/  STL [R1+0x28c0], R3 ;  /* 0x0028c00301007387 */ /* 0x0001e80000100800 */
[----:B------:R1:W-:Y:S04]  /*5bb0*/  STL [R1+0x28b0], R2 ;  /* 0x0028b00201007387 */ /* 0x0003e80000100800 */
[----:B------:R2:W-:Y:S04]  /*5bc0*/  STL [R1+0x2c40], R0 ;  /* 0x002c400001007387 */ /* 0x0005e80000100800 */
[----:B0-----:R-:W3:Y:S04]  /*5bd0*/  LDG.E.U8 R3, desc[UR36][R126.64+0x1cd] ;  /* 0x0001cd247e037981 */ /* 0x001ee8000c1e1100 */
[----:B-1----:R-:W5:Y:S01]  /*5be0*/  LDG.E.U8 R2, desc[UR36][R126.64+0x1cb] ;  /* 0x0001cb247e027981 */ /* 0x002f62000c1e1100 */
[----:B--2---:R-:W-:-:S03]  /*5bf0*/  IMAD R0, R174, 0x100, R173 ;  /* 0x00000100ae007824 */ /* 0x004fc600078e02ad */
[----:B------:R-:W-:Y:S04]  /*5c00*/  STL [R1+0x24cc], R4 ;  /* 0x0024cc0401007387 */ /* 0x000fe80000100800 */
[----:B------:R0:W-:Y:S04]  /*5c10*/  STL [R1+0x2c08], R0 ;  /* 0x002c080001007387 */ /* 0x0001e80000100800 */
[----:B------:R-:W-:Y:S04]  /*5c20*/  STL [R1+0x24c8], R6 ;  /* 0x0024c80601007387 */ /* 0x000fe80000100800 */
[----:B------:R1:W-:Y:S01]  /*5c30*/  STL [R1+0x24c4], R5 ;  /* 0x0024c40501007387 */ /* 0x0003e20000100800 */
[----:B0-----:R-:W-:-:S03]  /*5c40*/  LEA R0, R180, R179, 0x8 ;  /* 0x000000b3b4007211 */ /* 0x001fc600078e40ff */
[----:B------:R-:W2:Y:S04]  /*5c50*/  LDG.E.U8 R4, desc[UR36][R126.64+0x20d] ;  /* 0x00020d247e047981 */ /* 0x000ea8000c1e1100 */
[----:B------:R0:W-:Y:S04]  /*5c60*/  STL [R1+0x2bc8], R0 ;  /* 0x002bc80001007387 */ /* 0x0001e80000100800 */
[----:B-1----:R-:W2:Y:S04]  /*5c70*/  LDG.E.U8 R5, desc[UR36][R126.64+0x20f] ;  /* 0x00020f247e057981 */ /* 0x002ea8000c1e1100 */
[----:B------:R-:W2:Y:S01]  /*5c80*/  LDG.E.U8 R6, desc[UR36][R126.64+0x211] ;  /* 0x000211247e067981 */ /* 0x000ea2000c1e1100 */
[----:B0-----:R-:W-:-:S03]  /*5c90*/  IMAD R0, R186, 0x100, R185 ;  /* 0x00000100ba007824 */ /* 0x001fc600078e02b9 */
[----:B------:R-:W2:Y:S04]  /*5ca0*/  LDG.E.U8 R7, desc[UR36][R126.64+0x213] ;  /* 0x000213247e077981 */ /* 0x000ea8000c1e1100 */
[----:B------:R0:W-:Y:S04]  /*5cb0*/  STL [R1+0x2b90], R0 ;  /* 0x002b900001007387 */ /* 0x0001e80000100800 */
[----:B------:R-:W2:Y:S04]  /*5cc0*/  LDG.E.U8 R8, desc[UR36][R126.64+0x215] ;  /* 0x000215247e087981 */ /* 0x000ea8000c1e1100 */
[----:B------:R-:W2:Y:S01]  /*5cd0*/  LDG.E.U8 R9, desc[UR36][R126.64+0x217] ;  /* 0x000217247e097981 */ /* 0x000ea2000c1e1100 */
[----:B0-----:R-:W-:-:S03]  /*5ce0*/  IMAD R0, R192, 0x100, R191 ;  /* 0x00000100c0007824 */ /* 0x001fc600078e02bf */
[----:B------:R-:W-:Y:S04]  /*5cf0*/  STL [R1+0x2434], R57 ;  /* 0x0024343901007387 */ /* 0x000fe80000100800 */
[----:B------:R0:W-:Y:S04]  /*5d00*/  STL [R1+0x2b50], R0 ;  /* 0x002b500001007387 */ /* 0x0001e80000100800 */
[----:B------:R-:W-:Y:S04]  /*5d10*/  STL [R1+0x242c], R56 ;  /* 0x00242c3801007387 */ /* 0x000fe80000100800 */
[----:B------:R-:W-:Y:S01]  /*5d20*/  STL [R1+0x2424], R55 ;  /* 0x0024243701007387 */ /* 0x000fe20000100800 */
[----:B0-----:R-:W-:-:S03]  /*5d30*/  IMAD R0, R198, 0x100, R197 ;  /* 0x00000100c6007824 */ /* 0x001fc600078e02c5 */
[----:B------:R-:W2:Y:S04]  /*5d40*/  LDG.E.U8 R52, desc[UR36][R126.64+0x21e] ;  /* 0x00021e247e347981 */ /* 0x000ea8000c1e1100 */
[----:B------:R0:W-:Y:S04]  /*5d50*/  STL [R1+0x2b18], R0 ;  /* 0x002b180001007387 */ /* 0x0001e80000100800 */
[----:B------:R1:W-:Y:S04]  /*5d60*/  STL [R1+0x248c], R12 ;  /* 0x00248c0c01007387 */ /* 0x0003e80000100800 */
[----:B------:R-:W2:Y:S01]  /*5d70*/  LDG.E.U8 R51, desc[UR36][R126.64+0x21f] ;  /* 0x00021f247e337981 */ /* 0x000ea2000c1e1100 */
[----:B0-----:R-:W-:-:S03]  /*5d80*/  LEA R0, R204, R203, 0x8 ;  /* 0x000000cbcc007211 */ /* 0x001fc600078e40ff */
[----:B----4-:R-:W-:Y:S04]  /*5d90*/  STL [R1+0x2474], R30 ;  /* 0x0024741e01007387 */ /* 0x010fe80000100800 */
[----:B------:R0:W-:Y:S04]  /*5da0*/  STL [R1+0x2ab8], R0 ;  /* 0x002ab80001007387 */ /* 0x0001e80000100800 */
[----:B------:R-:W-:Y:S04]  /*5db0*/  STL [R1+0x2470], R28 ;  /* 0x0024701c01007387 */ /* 0x000fe80000100800 */
[----:B-1----:R-:W4:Y:S01]  /*5dc0*/  LDG.E.U8 R12, desc[UR36][R126.64+0x21d] ;  /* 0x00021d247e0c7981 */ /* 0x002f22000c1e1100 */
[----:B0-----:R-:W-:-:S03]  /*5dd0*/  IMAD R0, R210, 0x100, R209 ;  /* 0x00000100d2007824 */ /* 0x001fc600078e02d1 */
[----:B------:R-:W4:Y:S04]  /*5de0*/  LDG.E.U8 R50, desc[UR36][R126.64+0x220] ;  /* 0x000220247e327981 */ /* 0x000f28000c1e1100 */
[----:B------:R0:W-:Y:S04]  /*5df0*/  STL [R1+0x2a70], R0 ;  /* 0x002a700001007387 */ /* 0x0001e80000100800 */
[----:B------:R-:W-:Y:S04]  /*5e00*/  STL [R1+0x246c], R26 ;  /* 0x00246c1a01007387 */ /* 0x000fe80000100800 */
[----:B------:R-:W4:Y:S01]  /*5e10*/  LDG.E.U8 R49, desc[UR36][R126.64+0x221] ;  /* 0x000221247e317981 */ /* 0x000f22000c1e1100 */
[----:B0-----:R-:W-:-:S03]  /*5e20*/  IMAD R0, R216, 0x100, R215 ;  /* 0x00000100d8007824 */ /* 0x001fc600078e02d7 */
[----:B------:R-:W-:Y:S04]  /*5e30*/  STL [R1+0x2420], R10 ;  /* 0x0024200a01007387 */ /* 0x000fe80000100800 */
[----:B------:R0:W-:Y:S04]  /*5e40*/  STL [R1+0x2a30], R0 ;  /* 0x002a300001007387 */ /* 0x0001e80000100800 */
[----:B------:R-:W4:Y:S04]  /*5e50*/  LDG.E.U8 R48, desc[UR36][R126.64+0x222] ;  /* 0x000222247e307981 */ /* 0x000f28000c1e1100 */
[----:B------:R-:W4:Y:S01]  /*5e60*/  LDG.E.U8 R30, desc[UR36][R126.64+0x223] ;  /* 0x000223247e1e7981 */ /* 0x000f22000c1e1100 */
[----:B0-----:R-:W-:-:S03]  /*5e70*/  IMAD R0, R222, 0x100, R221 ;  /* 0x00000100de007824 */ /* 0x001fc600078e02dd */
[----:B------:R-:W4:Y:S04]  /*5e80*/  LDG.E.U8 R28, desc[UR36][R126.64+0x224] ;  /* 0x000224247e1c7981 */ /* 0x000f28000c1e1100 */
[----:B------:R0:W-:Y:S04]  /*5e90*/  STL [R1+0x29f8], R0 ;  /* 0x0029f80001007387 */ /* 0x0001e80000100800 */
[----:B------:R-:W4:Y:S04]  /*5ea0*/  LDG.E.U8 R26, desc[UR36][R126.64+0x225] ;  /* 0x000225247e1a7981 */ /* 0x000f28000c1e1100 */
[----:B------:R-:W4:Y:S01]  /*5eb0*/  LDG.E.U8 R63, desc[UR36][R126.64+0x227] ;  /* 0x000227247e3f7981 */ /* 0x000f22000c1e1100 */
[----:B0-----:R-:W-:-:S03]  /*5ec0*/  LEA R0, R228, R227, 0x8 ;  /* 0x000000e3e4007211 */ /* 0x001fc600078e40ff */
[----:B------:R-:W4:Y:S04]  /*5ed0*/  LDG.E.U8 R62, desc[UR36][R126.64+0x229] ;  /* 0x000229247e3e7981 */ /* 0x000f28000c1e1100 */
        /* <DEDUP_REMOVED lines=14> */
[----:B------:R0:W-:Y:S04]  /*5fc0*/  STL [R1+0x241c], R54 ;  /* 0x00241c3601007387 */ /* 0x0001e80000100800 */
[----:B------:R1:W-:Y:S04]  /*5fd0*/  STL [R1+0x28e0], R0 ;  /* 0x0028e00001007387 */ /* 0x0003e80000100800 */
[----:B------:R1:W-:Y:S04]  /*5fe0*/  STL [R1+0x2418], R11 ;  /* 0x0024180b01007387 */ /* 0x0003e80000100800 */
[----:B0-----:R-:W4:Y:S01]  /*5ff0*/  LDG.E.U8 R54, desc[UR36][R126.64+0x239] ;  /* 0x000239247e367981 */ /* 0x001f22000c1e1100 */
[----:B-1----:R-:W-:-:S03]  /*6000*/  LEA R0, R252, R251, 0x8 ;  /* 0x000000fbfc007211 */ /* 0x002fc600078e40ff */
[----:B------:R0:W-:Y:S04]  /*6010*/  STL [R1+0x2414], R53 ;  /* 0x0024143501007387 */ /* 0x0001e80000100800 */
[----:B------:R1:W-:Y:S04]  /*6020*/  STL [R1+0x2890], R0 ;  /* 0x0028900001007387 */ /* 0x0003e80000100800 */
[----:B------:R-:W4:Y:S04]  /*6030*/  LDG.E.U8 R11, desc[UR36][R126.64+0x23a] ;  /* 0x00023a247e0b7981 */ /* 0x000f28000c1e1100 */
[----:B0-----:R-:W4:Y:S04]  /*6040*/  LDG.E.U8 R53, desc[UR36][R126.64+0x23b] ;  /* 0x00023b247e357981 */ /* 0x001f28000c1e1100 */
[----:B-1----:R-:W4:Y:S04]  /*6050*/  LDG.E.U8 R0, desc[UR36][R126.64+0x1d7] ;  /* 0x0001d7247e007981 */ /* 0x002f28000c1e1100 */
[----:B------:R-:W-:Y:S04]  /*6060*/  STL [R1+0x2578], R18 ;  /* 0x0025781201007387 */ /* 0x000fe80000100800 */
[----:B------:R-:W-:Y:S04]  /*6070*/  STL [R1+0x2570], R17 ;  /* 0x0025701101007387 */ /* 0x000fe80000100800 */
[----:B------:R-:W-:Y:S04]  /*6080*/  STL [R1+0x2568], R16 ;  /* 0x0025681001007387 */ /* 0x000fe80000100800 */
[----:B------:R-:W-:Y:S04]  /*6090*/  STL [R1+0x2564], R23 ;  /* 0x0025641701007387 */ /* 0x000fe80000100800 */
[----:B------:R0:W-:Y:S04]  /*60a0*/  STL [R1+0x2560], R15 ;  /* 0x0025600f01007387 */ /* 0x0001e80000100800 */
[----:B------:R1:W-:Y:S04]  /*60b0*/  STL [R1+0x253c], R14 ;  /* 0x00253c0e01007387 */ /* 0x0003e80000100800 */
[----:B------:R1:W-:Y:S04]  /*60c0*/  STL [R1+0x2538], R13 ;  /* 0x0025380d01007387 */ /* 0x0003e80000100800 */
[----:B0-----:R-:W4:Y:S04]  /*60d0*/  LDG.E.U8 R15, desc[UR36][R126.64+0x1fd] ;  /* 0x0001fd247e0f7981 */ /* 0x001f28000c1e1100 */
[----:B-1----:R-:W4:Y:S04]  /*60e0*/  LDG.E.U8 R14, desc[UR36][R126.64+0x1fc] ;  /* 0x0001fc247e0e7981 */ /* 0x002f28000c1e1100 */
[----:B------:R-:W4:Y:S04]  /*60f0*/  LDG.E.U8 R13, desc[UR36][R126.64+0x1fb] ;  /* 0x0001fb247e0d7981 */ /* 0x000f28000c1e1100 */
[----:B------:R-:W4:Y:S04]  /*6100*/  LDG.E.U8 R16, desc[UR36][R126.64+0x1e6] ;  /* 0x0001e6247e107981 */ /* 0x000f28000c1e1100 */
[----:B------:R-:W4:Y:S04]  /*6110*/  LDG.E.U8 R17, desc[UR36][R126.64+0x1e4] ;  /* 0x0001e4247e117981 */ /* 0x000f28000c1e1100 */
[----:B------:R-:W4:Y:S04]  /*6120*/  LDG.E.U8 R18, desc[UR36][R126.64+0x1e2] ;  /* 0x0001e2247e127981 */ /* 0x000f28000c1e1100 */
[----:B------:R-:W4:Y:S04]  /*6130*/  LDG.E.U8 R23, desc[UR36][R126.64+0x1e8] ;  /* 0x0001e8247e177981 */ /* 0x000f28000c1e1100 */
[----:B------:R-:W4:Y:S04]  /*6140*/  LDG.E.U8 R46, desc[UR36][R126.64+0x1e1] ;  /* 0x0001e1247e2e7981 */ /* 0x000f28000c1e1100 */
[----:B------:R-:W4:Y:S04]  /*6150*/  LDG.E.U8 R45, desc[UR36][R126.64+0x1e3] ;  /* 0x0001e3247e2d7981 */ /* 0x000f28000c1e1100 */
[----:B---3--:R0:W-:Y:S04]  /*6160*/  STL [R1+0x2550], R3 ;  /* 0x0025500301007387 */ /* 0x0081e80000100800 */
[----:B-----5:R1:W-:Y:S04]  /*6170*/  STL [R1+0x2558], R2 ;  /* 0x0025580201007387 */ /* 0x0203e80000100800 */
[----:B------:R-:W3:Y:S04]  /*6180*/  LDG.E.U8 R44, desc[UR36][R126.64+0x1e5] ;  /* 0x0001e5247e2c7981 */ /* 0x000ee8000c1e1100 */
[----:B0-----:R-:W5:Y:S04]  /*6190*/  LDG.E.U8 R3, desc[UR36][R126.64+0x1ec] ;  /* 0x0001ec247e037981 */ /* 0x001f68000c1e1100 */
[----:B-1----:R-:W3:Y:S04]  /*61a0*/  LDG.E.U8 R2, desc[UR36][R126.64+0x1ea] ;  /* 0x0001ea247e027981 */ /* 0x002ee8000c1e1100 */
[----:B------:R-:W3:Y:S04]  /*61b0*/  LDG.E.U8 R43, desc[UR36][R126.64+0x1e7] ;  /* 0x0001e7247e2b7981 */ /* 0x000ee8000c1e1100 */
[----:B--2---:R0:W-:Y:S04]  /*61c0*/  STL [R1+0x2450], R4 ;  /* 0x0024500401007387 */ /* 0x0041e80000100800 */
[----:B------:R-:W2:Y:S04]  /*61d0*/  LDG.E.U8 R67, desc[UR36][R126.64+0x360] ;  /* 0x000360247e437981 */ /* 0x000ea8000c1e1100 */
[----:B------:R1:W-:Y:S04]  /*61e0*/  STL [R1+0x2448], R5 ;  /* 0x0024480501007387 */ /* 0x0003e80000100800 */
[----:B------:R1:W-:Y:S04]  /*61f0*/  STL [R1+0x2440], R6 ;  /* 0x0024400601007387 */ /* 0x0003e80000100800 */
[----:B------:R1:W-:Y:S04]  /*6200*/  STL [R1+0x2438], R7 ;  /* 0x0024380701007387 */ /* 0x0003e80000100800 */
[----:B0-----:R-:W2:Y:S04]  /*6210*/  LDG.E.U8 R4, desc[UR36][R126.64+0x22c] ;  /* 0x00022c247e047981 */ /* 0x001ea8000c1e1100 */
[----:B------:R0:W-:Y:S04]  /*6220*/  STL [R1+0x2430], R8 ;  /* 0x0024300801007387 */ /* 0x0001e80000100800 */
[----:B------:R0:W-:Y:S04]  /*6230*/  STL [R1+0x2428], R9 ;  /* 0x0024280901007387 */ /* 0x0001e80000100800 */
[----:B-1----:R-:W2:Y:S04]  /*6240*/  LDG.E.U8 R5, desc[UR36][R126.64+0x22e] ;  /* 0x00022e247e057981 */ /* 0x002ea8000c1e1100 */
[----:B------:R-:W2:Y:S04]  /*6250*/  LDG.E.U8 R6, desc[UR36][R126.64+0x230] ;  /* 0x000230247e067981 */ /* 0x000ea8000c1e1100 */
[----:B------:R-:W2:Y:S04]  /*6260*/  LDG.E.U8 R7, desc[UR36][R126.64+0x232] ;  /* 0x000232247e077981 */ /* 0x000ea8000c1e1100 */
[----:B0-----:R-:W2:Y:S04]  /*6270*/  LDG.E.U8 R8, desc[UR36][R126.64+0x234] ;  /* 0x000234247e087981 */ /* 0x001ea8000c1e1100 */
[----:B------:R-:W2:Y:S04]  /*6280*/  LDG.E.U8 R9, desc[UR36][R126.64+0x236] ;  /* 0x000236247e097981 */ /* 0x000ea8000c1e1100 */
[----:B------:R0:W-:Y:S04]  /*6290*/  STL [R1+0x240c], R52 ;  /* 0x00240c3401007387 */ /* 0x0001e80000100800 */
[----:B------:R-:W2:Y:S04]  /*62a0*/  LDG.E.U8 R68, desc[UR36][R126.64+0x361] ;  /* 0x000361247e447981 */ /* 0x000ea8000c1e1100 */
[----:B------:R1:W-:Y:S04]  /*62b0*/  STL [R1+0x2408], R51 ;  /* 0x0024083301007387 */ /* 0x0003e80000100800 */
[----:B0-----:R-:W2:Y:S04]  /*62c0*/  LDG.E.U8 R52, desc[UR36][R126.64+0x23d] ;  /* 0x00023d247e347981 */ /* 0x001ea8000c1e1100 */
[----:B------:R-:W2:Y:S04]  /*62d0*/  LDG.E.U8 R65, desc[UR36][R126.64+0x35e] ;  /* 0x00035e247e417981 */ /* 0x000ea8000c1e1100 */
[----:B-1----:R-:W2:Y:S04]  /*62e0*/  LDG.E.U8 R51, desc[UR36][R126.64+0x23e] ;  /* 0x00023e247e337981 */ /* 0x002ea8000c1e1100 */
[----:B----4-:R0:W-:Y:S04]  /*62f0*/  STL [R1+0x2410], R12 ;  /* 0x0024100c01007387 */ /* 0x0101e80000100800 */
[----:B------:R1:W-:Y:S04]  /*6300*/  STL [R1+0x2404], R50 ;  /* 0x0024043201007387 */ /* 0x0003e80000100800 */
[----:B------:R-:W4:Y:S04]  /*6310*/  LDG.E.U8 R66, desc[UR36][R126.64+0x35f] ;  /* 0x00035f247e427981 */ /* 0x000f28000c1e1100 */
[----:B0-----:R-:W4:Y:S04]  /*6320*/  LDG.E.U8 R12, desc[UR36][R126.64+0x23c] ;  /* 0x00023c247e0c7981 */ /* 0x001f28000c1e1100 */
[----:B------:R0:W-:Y:S04]  /*6330*/  STL [R1+0x2400], R49 ;  /* 0x0024003101007387 */ /* 0x0001e80000100800 */
[----:B-1----:R-:W4:Y:S04]  /*6340*/  LDG.E.U8 R50, desc[UR36][R126.64+0x23f] ;  /* 0x00023f247e327981 */ /* 0x002f28000c1e1100 */
[----:B------:R-:W4:Y:S04]  /*6350*/  LDG.E.U8 R73, desc[UR36][R126.64+0x366] ;  /* 0x000366247e497981 */ /* 0x000f28000c1e1100 */
[----:B------:R1:W-:Y:S04]  /*6360*/  STL [R1+0x23fc], R48 ;  /* 0x0023fc3001007387 */ /* 0x0003e80000100800 */
[----:B------:R1:W-:Y:S04]  /*6370*/  STL [R1+0x23f8], R30 ;  /* 0x0023f81e01007387 */ /* 0x0003e80000100800 */
[----:B------:R1:W-:Y:S04]  /*6380*/  STL [R1+0x23f4], R28 ;  /* 0x0023f41c01007387 */ /* 0x0003e80000100800 */
[----:B0-----:R-:W4:Y:S04]  /*6390*/  LDG.E.U8 R49, desc[UR36][R126.64+0x240] ;  /* 0x000240247e317981 */ /* 0x001f28000c1e1100 */
[----:B------:R0:W-:Y:S04]  /*63a0*/  STL [R1+0x23f0], R26 ;  /* 0x0023f01a01007387 */ /* 0x0001e80000100800 */
[----:B------:R0:W-:Y:S04]  /*63b0*/  STL [R1+0x23e8], R63 ;  /* 0x0023e83f01007387 */ /* 0x0001e80000100800 */
[----:B------:R0:W-:Y:S04]  /*63c0*/  STL [R1+0x23e0], R62 ;  /* 0x0023e03e01007387 */ /* 0x0001e80000100800 */
[----:B-1----:R-:W4:Y:S04]  /*63d0*/  LDG.E.U8 R48, desc[UR36][R126.64+0x241] ;  /* 0x000241247e307981 */ /* 0x002f28000c1e1100 */
[----:B------:R1:W-:Y:S04]  /*63e0*/  STL [R1+0x23d8], R61 ;  /* 0x0023d83d01007387 */ /* 0x0003e80000100800 */
[----:B------:R1:W-:Y:S04]  /*63f0*/  STL [R1+0x23d0], R60 ;  /* 0x0023d03c01007387 */ /* 0x0003e80000100800 */
[----:B------:R1:W-:Y:S04]  /*6400*/  STL [R1+0x23c8], R59 ;  /* 0x0023c83b01007387 */ /* 0x0003e80000100800 */
[----:B------:R-:W4:Y:S04]  /*6410*/  LDG.E.U8 R30, desc[UR36][R126.64+0x242] ;  /* 0x000242247e1e7981 */ /* 0x000f28000c1e1100 */
[----:B------:R1:W-:Y:S04]  /*6420*/  STL [R1+0x23c0], R58 ;  /* 0x0023c03a01007387 */ /* 0x0003e80000100800 */
[----:B------:R1:W-:Y:S04]  /*6430*/  STL [R1+0x23b8], R57 ;  /* 0x0023b83901007387 */ /* 0x0003e80000100800 */
[----:B------:R1:W-:Y:S04]  /*6440*/  STL [R1+0x23b0], R56 ;  /* 0x0023b03801007387 */ /* 0x0003e80000100800 */
[----:B------:R-:W4:Y:S04]  /*6450*/  LDG.E.U8 R28, desc[UR36][R126.64+0x243] ;  /* 0x000243247e1c7981 */ /* 0x000f28000c1e1100 */
[----:B------:R1:W-:Y:S04]  /*6460*/  STL [R1+0x23a8], R55 ;  /* 0x0023a83701007387 */ /* 0x0003e80000100800 */
[----:B------:R-:W-:Y:S04]  /*6470*/  STL [R1+0x23a4], R10 ;  /* 0x0023a40a01007387 */ /* 0x000fe80000100800 */
[----:B0-----:R-:W4:Y:S04]  /*6480*/  LDG.E.U8 R26, desc[UR36][R126.64+0x244] ;  /* 0x000244247e1a7981 */ /* 0x001f28000c1e1100 */
[----:B------:R-:W4:Y:S04]  /*6490*/  LDG.E.U8 R63, desc[UR36][R126.64+0x246] ;  /* 0x000246247e3f7981 */ /* 0x000f28000c1e1100 */
[----:B------:R-:W4:Y:S04]  /*64a0*/  LDG.E.U8 R62, desc[UR36][R126.64+0x248] ;  /* 0x000248247e3e7981 */ /* 0x000f28000c1e1100 */
[----:B-1----:R-:W4:Y:S04]  /*64b0*/  LDG.E.U8 R61, desc[UR36][R126.64+0x24a] ;  /* 0x00024a247e3d7981 */ /* 0x002f28000c1e1100 */
[----:B------:R-:W4:Y:S04]  /*64c0*/  LDG.E.U8 R60, desc[UR36][R126.64+0x24c] ;  /* 0x00024c247e3c7981 */ /* 0x000f28000c1e1100 */
[----:B------:R-:W4:Y:S04]  /*64d0*/  LDG.E.U8 R59, desc[UR36][R126.64+0x24e] ;  /* 0x00024e247e3b7981 */ /* 0x000f28000c1e1100 */
[----:B------:R-:W4:Y:S04]  /*64e0*/  LDG.E.U8 R58, desc[UR36][R126.64+0x250] ;  /* 0x000250247e3a7981 */ /* 0x000f28000c1e1100 */
[----:B------:R-:W4:Y:S04]  /*64f0*/  LDG.E.U8 R57, desc[UR36][R126.64+0x252] ;  /* 0x000252247e397981 */ /* 0x000f28000c1e1100 */
[----:B------:R0:W-:Y:S04]  /*6500*/  STL [R1+0x2528], R0 ;  /* 0x0025280001007387 */ /* 0x0001e80000100800 */
[----:B------:R-:W4:Y:S04]  /*6510*/  LDG.E.U8 R56, desc[UR36][R126.64+0x254] ;  /* 0x000254247e387981 */ /* 0x000f28000c1e1100 */
[----:B------:R-:W4:Y:S04]  /*6520*/  LDG.E.U8 R55, desc[UR36][R126.64+0x256] ;  /* 0x000256247e377981 */ /* 0x000f28000c1e1100 */
[----:B0-----:R-:W2:Y:S04]  /*6530*/  LDG.E.U8 R0, desc[UR36][R126.64+0x207] ;  /* 0x000207247e007981 */ /* 0x001ea8000c1e1100 */
[----:B------:R-:W4:Y:S04]  /*6540*/  LDG.E.U8 R10, desc[UR36][R126.64+0x257] ;  /* 0x000257247e0a7981 */ /* 0x000f28000c1e1100 */
[----:B------:R0:W-:Y:S04]  /*6550*/  STL [R1+0x23a0], R54 ;  /* 0x0023a03601007387 */ /* 0x0001e80000100800 */
[----:B------:R1:W-:Y:S04]  /*6560*/  STL [R1+0x239c], R11 ;  /* 0x00239c0b01007387 */ /* 0x0003e80000100800 */
[----:B------:R-:W4:Y:S04]  /*6570*/  LDG.E.U8 R74, desc[UR36][R126.64+0x367] ;  /* 0x000367247e4a7981 */ /* 0x000f28000c1e1100 */
        /* <DEDUP_REMOVED lines=12> */
[----:B-----5:R0:W-:Y:S04]  /*6640*/  STL [R1+0x24d4], R3 ;  /* 0x0024d40301007387 */ /* 0x0201e80000100800 */
[----:B---3--:R1:W-:Y:S04]  /*6650*/  STL [R1+0x24dc], R2 ;  /* 0x0024dc0201007387 */ /* 0x0083e80000100800 */
[----:B------:R-:W3:Y:S04]  /*6660*/  LDG.E.U8 R91, desc[UR36][R126.64+0x378] ;  /* 0x000378247e5b7981 */ /* 0x000ee8000c1e1100 */
[----:B0-----:R-:W5:Y:S04]  /*6670*/  LDG.E.U8 R3, desc[UR36][R126.64+0x20b] ;  /* 0x00020b247e037981 */ /* 0x001f68000c1e1100 */
[----:B-1----:R-:W4:Y:S04]  /*6680*/  LDG.E.U8 R2, desc[UR36][R126.64+0x209] ;  /* 0x000209247e027981 */ /* 0x002f28000c1e1100 */
        /* <DEDUP_REMOVED lines=73> */
[----:B-----5:R0:W-:Y:S04]  /*6b20*/  STL [R1+0x2458], R3 ;  /* 0x0024580301007387 */ /* 0x0201e80000100800 */
[----:B----4-:R1:W-:Y:S04]  /*6b30*/  STL [R1+0x2460], R2 ;  /* 0x0024600201007387 */ /* 0x0103e80000100800 */
[----:B------:R-:W4:Y:S04]  /*6b40*/  LDG.E.U8 R201, desc[UR36][R126.64+0x3e4] ;  /* 0x0003e4247ec97981 */ /* 0x000f28000c1e1100 */
[----:B0-----:R-:W5:Y:S04]  /*6b50*/  LDG.E.U8 R3, desc[UR36][R126.64+0x22a] ;  /* 0x00022a247e037981 */ /* 0x001f68000c1e1100 */
[----:B-1----:R-:W2:Y:S04]  /*6b60*/  LDG.E.U8 R2, desc[UR36][R126.64+0x228] ;  /* 0x000228247e027981 */ /* 0x002ea8000c1e1100 */
[----:B------:R0:W-:Y:S04]  /*6b70*/  STL [R1+0x23d4], R4 ;  /* 0x0023d40401007387 */ /* 0x0001e80000100800 */
[----:B------:R1:W-:Y:S04]  /*6b80*/  STL [R1+0x23cc], R5 ;  /* 0x0023cc0501007387 */ /* 0x0003e80000100800 */
[----:B------:R1:W-:Y:S04]  /*6b90*/  STL [R1+0x23c4], R6 ;  /* 0x0023c40601007387 */ /* 0x0003e80000100800 */
        /* <DEDUP_REMOVED lines=51> */
[----:B------:R-:W3:Y:S04]  /*6ed0*/  LDG.E.U8 R82, desc[UR36][R126.64+0x36f] ;  /* 0x00036f247e527981 */ /* 0x000ee8000c1e1100 */
        /* <DEDUP_REMOVED lines=19> */
[----:B--2---:R1:W-:Y:S04]  /*7010*/  STL [R1+0x23e4], R2 ;  /* 0x0023e40201007387 */ /* 0x0043e80000100800 */
[----:B------:R-:W2:Y:S04]  /*7020*/  LDG.E.U8 R138, desc[UR36][R126.64+0x3a5] ;  /* 0x0003a5247e8a7981 */ /* 0x000ea8000c1e1100 */
[----:B0-----:R-:W5:Y:S04]  /*7030*/  LDG.E.U8 R3, desc[UR36][R126.64+0x249] ;  /* 0x000249247e037981 */ /* 0x001f68000c1e1100 */
[----:B-1----:R-:W2:Y:S04]  /*7040*/  LDG.E.U8 R2, desc[UR36][R126.64+0x247] ;  /* 0x000247247e027981 */ /* 0x002ea8000c1e1100 */
[----:B------:R0:W-:Y:S04]  /*7050*/  STL [R1+0x2398], R53 ;  /* 0x0023983501007387 */ /* 0x0001e80000100800 */
        /* <DEDUP_REMOVED lines=12> */
[----:B----4-:R1:W-:Y:S04]  /*7120*/  STL [R1+0x2358], R4 ;  /* 0x0023580401007387 */ /* 0x0103e80000100800 */
[----:B------:R-:W-:Y:S04]  /*7130*/  STL [R1+0x2354], R60 ;  /* 0x0023543c01007387 */ /* 0x000fe80000100800 */
[----:B------:R4:W-:Y:S04]  /*7140*/  STL [R1+0x2350], R5 ;  /* 0x0023500501007387 */ /* 0x0009e80000100800 */
        /* <DEDUP_REMOVED lines=10> */
[----:B0-----:R-:W2:Y:S04]  /*71f0*/  LDG.E.U8 R53, desc[UR36][R126.64+0x25a] ;  /* 0x00025a247e357981 */ /* 0x001ea8000c1e1100 */
[----:B-1----:R-:W2:Y:S04]  /*7200*/  LDG.E.U8 R4, desc[UR36][R126.64+0x26a] ;  /* 0x00026a247e047981 */ /* 0x002ea8000c1e1100 */
[----:B----4-:R-:W4:Y:S04]  /*7210*/  LDG.E.U8 R5, desc[UR36][R126.64+0x26c] ;  /* 0x00026c247e057981 */ /* 0x010f28000c1e1100 */
        /* <DEDUP_REMOVED lines=44> */
[----:B-----5:R-:W-:Y:S04]  /*74e0*/  STL [R1+0x2360], R3 ;  /* 0x0023600301007387 */ /* 0x020fe80000100800 */
[----:B--2---:R0:W-:Y:S04]  /*74f0*/  STL [R1+0x2368], R2 ;  /* 0x0023680201007387 */ /* 0x0041e80000100800 */
[----:B------:R-:W-:Y:S04]  /*7500*/  STL [R1+0x2324], R54 ;  /* 0x0023243601007387 */ /* 0x000fe80000100800 */
[----:B------:R1:W-:Y:S04]  /*7510*/  STL [R1+0x2320], R11 ;  /* 0x0023200b01007387 */ /* 0x0003e80000100800 */
[----:B0-----:R-:W2:Y:S04]  /*7520*/  LDG.E.U8 R2, desc[UR36][R126.64+0x266] ;  /* 0x000266247e027981 */ /* 0x001ea8000c1e1100 */
[----:B------:R-:W5:Y:S04]  /*7530*/  LDG.E.U8 R3, desc[UR36][R126.64+0x268] ;  /* 0x000268247e037981 */ /* 0x000f68000c1e1100 */
        /* <DEDUP_REMOVED lines=21> */
[----:B------:R0:W-:Y:S04]  /*7690*/  STL [R1+0x231c], R53 ;  /* 0x00231c3501007387 */ /* 0x0001e80000100800 */
[----:B------:R1:W-:Y:S04]  /*76a0*/  STL [R1+0x22dc], R4 ;  /* 0x0022dc0401007387 */ /* 0x0003e80000100800 */
[----:B----4-:R4:W-:Y:S04]  /*76b0*/  STL [R1+0x22d4], R5 ;  /* 0x0022d40501007387 */ /* 0x0109e80000100800 */
[----:B------:R4:W-:Y:S04]  /*76c0*/  STL [R1+0x22cc], R6 ;  /* 0x0022cc0601007387 */ /* 0x0009e80000100800 */
[----:B------:R4:W-:Y:S04]  /*76d0*/  STL [R1+0x22c4], R7 ;  /* 0x0022c40701007387 */ /* 0x0009e80000100800 */
[----:B------:R4:W-:Y:S04]  /*76e0*/  STL [R1+0x22bc], R8 ;  /* 0x0022bc0801007387 */ /* 0x0009e80000100800 */
[----:B------:R4:W-:Y:S04]  /*76f0*/  STL [R1+0x22b4], R9 ;  /* 0x0022b40901007387 */ /* 0x0009e80000100800 */
[----:B------:R4:W-:Y:S04]  /*7700*/  STL [R1+0x22ac], R10 ;  /* 0x0022ac0a01007387 */ /* 0x0009e80000100800 */
[----:B0-----:R-:W5:Y:S04]  /*7710*/  LDG.E.U8 R53, desc[UR36][R126.64+0x279] ;  /* 0x000279247e357981 */ /* 0x001f68000c1e1100 */
[----:B------:R0:W-:Y:S04]  /*7720*/  STL [R1+0x2318], R12 ;  /* 0x0023180c01007387 */ /* 0x0001e80000100800 */
[----:B-1----:R-:W5:Y:S04]  /*7730*/  LDG.E.U8 R4, desc[UR36][R126.64+0x289] ;  /* 0x000289247e047981 */ /* 0x002f68000c1e1100 */
[----:B----4-:R-:W4:Y:S04]  /*7740*/  LDG.E.U8 R5, desc[UR36][R126.64+0x28b] ;  /* 0x00028b247e057981 */ /* 0x010f28000c1e1100 */
[----:B------:R-:W4:Y:S04]  /*7750*/  LDG.E.U8 R6, desc[UR36][R126.64+0x28d] ;  /* 0x00028d247e067981 */ /* 0x000f28000c1e1100 */
[----:B------:R-:W4:Y:S04]  /*7760*/  LDG.E.U8 R7, desc[UR36][R126.64+0x28f] ;  /* 0x00028f247e077981 */ /* 0x000f28000c1e1100 */
[----:B------:R-:W4:Y:S04]  /*7770*/  LDG.E.U8 R8, desc[UR36][R126.64+0x291] ;  /* 0x000291247e087981 */ /* 0x000f28000c1e1100 */
[----:B------:R-:W4:Y:S04]  /*7780*/  LDG.E.U8 R9, desc[UR36][R126.64+0x293] ;  /* 0x000293247e097981 */ /* 0x000f28000c1e1100 */
[----:B------:R-:W4:Y:S04]  /*7790*/  LDG.E.U8 R10, desc[UR36][R126.64+0x295] ;  /* 0x000295247e0a7981 */ /* 0x000f28000c1e1100 */
[----:B0-----:R-:W4:Y:S04]  /*77a0*/  LDG.E.U8 R12, desc[UR36][R126.64+0x27a] ;  /* 0x00027a247e0c7981 */ /* 0x001f28000c1e1100 */
[----:B---3--:R0:W-:Y:S04]  /*77b0*/  STL [R1+0x22f4], R0 ;  /* 0x0022f40001007387 */ /* 0x0081e80000100800 */
[----:B0-----:R-:W3:Y:S04]  /*77c0*/  LDG.E.U8 R0, desc[UR36][R126.64+0x283] ;  /* 0x000283247e007981 */ /* 0x001ee8000c1e1100 */
[----:B--2---:R0:W-:Y:S04]  /*77d0*/  STL [R1+0x22ec], R2 ;  /* 0x0022ec0201007387 */ /* 0x0041e80000100800 */
[----:B-----5:R1:W-:Y:S04]  /*77e0*/  STL [R1+0x22e4], R3 ;  /* 0x0022e40301007387 */ /* 0x0203e80000100800 */
[----:B------:R2:W-:Y:S04]  /*77f0*/  STL [R1+0x22a4], R11 ;  /* 0x0022a40b01007387 */ /* 0x0005e80000100800 */
[----:B0-----:R-:W5:Y:S04]  /*7800*/  LDG.E.U8 R2, desc[UR36][R126.64+0x285] ;  /* 0x000285247e027981 */ /* 0x001f68000c1e1100 */
[----:B-1----:R-:W5:Y:S04]  /*7810*/  LDG.E.U8 R3, desc[UR36][R126.64+0x287] ;  /* 0x000287247e037981 */ /* 0x002f68000c1e1100 */
[----:B--2---:R-:W2:Y:S04]  /*7820*/  LDG.E.U8 R11, desc[UR36][R126.64+0x297] ;  /* 0x000297247e0b7981 */ /* 0x004ea8000c1e1100 */
        /* <DEDUP_REMOVED lines=18> */
[----:B0-----:R-:W2:Y:S04]  /*7950*/  LDG.E.U8 R52, desc[UR36][R126.64+0x27b] ;  /* 0x00027b247e347981 */ /* 0x001ea8000c1e1100 */
[----:B-1----:R-:W2:Y:S04]  /*7960*/  LDG.E.U8 R51, desc[UR36][R126.64+0x27c] ;  /* 0x00027c247e337981 */ /* 0x002ea8000c1e1100 */
[----:B------:R-:W2:Y:S04]  /*7970*/  LDG.E.U8 R50, desc[UR36][R126.64+0x27d] ;  /* 0x00027d247e327981 */ /* 0x000ea8000c1e1100 */
[----:B------:R-:W2:Y:S04]  /*7980*/  LDG.E.U8 R49, desc[UR36][R126.64+0x27e] ;  /* 0x00027e247e317981 */ /* 0x000ea8000c1e1100 */
[----:B------:R-:W2:Y:S04]  /*7990*/  LDG.E.U8 R48, desc[UR36][R126.64+0x27f] ;  /* 0x00027f247e307981 */ /* 0x000ea8000c1e1100 */
[----:B------:R-:W2:Y:S04]  /*79a0*/  LDG.E.U8 R30, desc[UR36][R126.64+0x280] ;  /* 0x000280247e1e7981 */ /* 0x000ea8000c1e1100 */
[----:B------:R-:W2:Y:S04]  /*79b0*/  LDG.E.U8 R28, desc[UR36][R126.64+0x281] ;  /* 0x000281247e1c7981 */ /* 0x000ea8000c1e1100 */
[----:B------:R-:W2:Y:S04]  /*79c0*/  LDG.E.U8 R26, desc[UR36][R126.64+0x282] ;  /* 0x000282247e1a7981 */ /* 0x000ea8000c1e1100 */
[----:B------:R0:W-:Y:S04]  /*79d0*/  STL [R1+0x22a0], R53 ;  /* 0x0022a03501007387 */ /* 0x0001e80000100800 */
[----:B------:R-:W2:Y:S04]  /*79e0*/  LDG.E.U8 R63, desc[UR36][R126.64+0x284] ;  /* 0x000284247e3f7981 */ /* 0x000ea8000c1e1100 */
[----:B------:R1:W-:Y:S04]  /*79f0*/  STL [R1+0x2260], R4 ;  /* 0x0022600401007387 */ /* 0x0003e80000100800 */
[----:B----4-:R4:W-:Y:S04]  /*7a00*/  STL [R1+0x2258], R5 ;  /* 0x0022580501007387 */ /* 0x0109e80000100800 */
[----:B------:R4:W-:Y:S04]  /*7a10*/  STL [R1+0x2250], R6 ;  /* 0x0022500601007387 */ /* 0x0009e80000100800 */
[----:B------:R4:W-:Y:S04]  /*7a20*/  STL [R1+0x2248], R7 ;  /* 0x0022480701007387 */ /* 0x0009e80000100800 */
[----:B------:R4:W-:Y:S04]  /*7a30*/  STL [R1+0x2240], R8 ;  /* 0x0022400801007387 */ /* 0x0009e80000100800 */
[----:B------:R3:W-:Y:S04]  /*7a40*/  STL [R1+0x2238], R9 ;  /* 0x0022380901007387 */ /* 0x0007e80000100800 */
[----:B------:R3:W-:Y:S04]  /*7a50*/  STL [R1+0x2230], R10 ;  /* 0x0022300a01007387 */ /* 0x0007e80000100800 */
        /* <DEDUP_REMOVED lines=9> */
[----:B0-----:R-:W2:Y:S04]  /*7af0*/  LDG.E.U8 R53, desc[UR36][R126.64+0x298] ;  /* 0x000298247e357981 */ /* 0x001ea8000c1e1100 */
[----:B------:R-:W-:Y:S04]  /*7b00*/  STL [R1+0x229c], R12 ;  /* 0x00229c0c01007387 */ /* 0x000fe80000100800 */
[----:B-1----:R-:W2:Y:S04]  /*7b10*/  LDG.E.U8 R4, desc[UR36][R126.64+0x2a8] ;  /* 0x0002a8247e047981 */ /* 0x002ea8000c1e1100 */
[----:B----4-:R-:W4:Y:S04]  /*7b20*/  LDG.E.U8 R5, desc[UR36][R126.64+0x2aa] ;  /* 0x0002aa247e057981 */ /* 0x010f28000c1e1100 */
        /* <DEDUP_REMOVED lines=8> */
[----:B-----5:R0:W-:Y:S04]  /*7bb0*/  STL [R1+0x2270], R2 ;  /* 0x0022700201007387 */ /* 0x0201e80000100800 */
[----:B------:R1:W-:Y:S04]  /*7bc0*/  STL [R1+0x2268], R3 ;  /* 0x0022680301007387 */ /* 0x0003e80000100800 */
[----:B--2---:R2:W-:Y:S04]  /*7bd0*/  STL [R1+0x2228], R11 ;  /* 0x0022280b01007387 */ /* 0x0045e80000100800 */
        /* <DEDUP_REMOVED lines=12> */
[----:B------:R0:W-:Y:S04]  /*7ca0*/  STL [R1+0x2274], R63 ;  /* 0x0022743f01007387 */ /* 0x0001e80000100800 */
        /* <DEDUP_REMOVED lines=18> */
[----:B------:R-:W-:Y:S04]  /*7dd0*/  STL [R1+0x21e4], R4 ;  /* 0x0021e40401007387 */ /* 0x000fe80000100800 */
[----:B----4-:R-:W-:Y:S04]  /*7de0*/  STL [R1+0x21dc], R5 ;  /* 0x0021dc0501007387 */ /* 0x010fe80000100800 */
[----:B------:R-:W-:Y:S04]  /*7df0*/  STL [R1+0x21d4], R6 ;  /* 0x0021d40601007387 */ /* 0x000fe80000100800 */
[----:B------:R-:W-:Y:S04]  /*7e00*/  STL [R1+0x21cc], R7 ;  /* 0x0021cc0701007387 */ /* 0x000fe80000100800 */
[----:B------:R-:W-:Y:S04]  /*7e10*/  STL [R1+0x21c4], R8 ;  /* 0x0021c40801007387 */ /* 0x000fe80000100800 */
[----:B-1----:R-:W4:Y:S04]  /*7e20*/  LDG.E.U8 R62, desc[UR36][R126.64+0x2a5] ;  /* 0x0002a5247e3e7981 */ /* 0x002f28000c1e1100 */
[----:B---3--:R-:W-:Y:S04]  /*7e30*/  STL [R1+0x21bc], R9 ;  /* 0x0021bc0901007387 */ /* 0x008fe80000100800 */
[----:B------:R-:W-:Y:S04]  /*7e40*/  STL [R1+0x21b4], R10 ;  /* 0x0021b40a01007387 */ /* 0x000fe80000100800 */
[----:B------:R0:W-:Y:S04]  /*7e50*/  STL [R1+0x21fc], R0 ;  /* 0x0021fc0001007387 */ /* 0x0001e80000100800 */
        /* <DEDUP_REMOVED lines=18> */
[----:B-1----:R-:W3:Y:S04]  /*7f80*/  LDG.E.U8 R12, desc[UR36][R126.64+0x2b8] ;  /* 0x0002b8247e0c7981 */ /* 0x002ee8000c1e1100 */
        /* <DEDUP_REMOVED lines=23> */
[----:B0-----:R-:W2:Y:S04]  /*8100*/  LDG.E.U8 R63, desc[UR36][R126.64+0x2c2] ;  /* 0x0002c2247e3f7981 */ /* 0x001ea8000c1e1100 */
[----:B----4-:R0:W-:Y:S04]  /*8110*/  STL [R1+0x21f0], R62 ;  /* 0x0021f03e01007387 */ /* 0x0101e80000100800 */
[----:B0-----:R-:W4:Y:S04]  /*8120*/  LDG.E.U8 R62, desc[UR36][R126.64+0x2c4] ;  /* 0x0002c4247e3e7981 */ /* 0x001f28000c1e1100 */
[----:B---3--:R0:W-:Y:S04]  /*8130*/  STL [R1+0x21e8], R61 ;  /* 0x0021e83d01007387 */ /* 0x0081e80000100800 */
        /* <DEDUP_REMOVED lines=8> */
[----:B0-----:R-:W4:Y:S04]  /*81c0*/  LDG.E.U8 R61, desc[UR36][R126.64+0x2c6] ;  /* 0x0002c6247e3d7981 */ /* 0x001f28000c1e1100 */
        /* <DEDUP_REMOVED lines=8> */
[----:B-1----:R-:W4:Y:S04]  /*8250*/  LDG.E.U8 R60, desc[UR36][R126.64+0x2c8] ;  /* 0x0002c8247e3c7981 */ /* 0x002f28000c1e1100 */
[----:B---3--:R-:W3:Y:S04]  /*8260*/  LDG.E.U8 R59, desc[UR36][R126.64+0x2ca] ;  /* 0x0002ca247e3b7981 */ /* 0x008ee8000c1e1100 */
[----:B------:R-:W3:Y:S04]  /*8270*/  LDG.E.U8 R58, desc[UR36][R126.64+0x2cc] ;  /* 0x0002cc247e3a7981 */ /* 0x000ee8000c1e1100 */
[----:B------:R-:W3:Y:S04]  /*8280*/  LDG.E.U8 R57, desc[UR36][R126.64+0x2ce] ;  /* 0x0002ce247e397981 */ /* 0x000ee8000c1e1100 */
[----:B------:R-:W3:Y:S04]  /*8290*/  LDG.E.U8 R56, desc[UR36][R126.64+0x2d0] ;  /* 0x0002d0247e387981 */ /* 0x000ee8000c1e1100 */
[----:B-----5:R1:W-:Y:S04]  /*82a0*/  STL [R1+0x2178], R2 ;  /* 0x0021780201007387 */ /* 0x0203e80000100800 */
[----:B------:R5:W-:Y:S04]  /*82b0*/  STL [R1+0x2170], R3 ;  /* 0x0021700301007387 */ /* 0x000be80000100800 */
[----:B--2---:R2:W-:Y:S04]  /*82c0*/  STL [R1+0x2130], R11 ;  /* 0x0021300b01007387 */ /* 0x0045e80000100800 */
[----:B------:R-:W3:Y:S04]  /*82d0*/  LDG.E.U8 R55, desc[UR36][R126.64+0x2d2] ;  /* 0x0002d2247e377981 */ /* 0x000ee8000c1e1100 */
[----:B------:R-:W3:Y:S04]  /*82e0*/  LDG.E.U8 R54, desc[UR36][R126.64+0x2d4] ;  /* 0x0002d4247e367981 */ /* 0x000ee8000c1e1100 */
[----:B------:R-:W3:Y:S04]  /*82f0*/  LDG.E.U8 R53, desc[UR36][R126.64+0x2d6] ;  /* 0x0002d6247e357981 */ /* 0x000ee8000c1e1100 */
[----:B------:R2:W-:Y:S04]  /*8300*/  STL [R1+0x21a4], R12 ;  /* 0x0021a40c01007387 */ /* 0x0005e80000100800 */
[----:B0-----:R-:W3:Y:S04]  /*8310*/  LDG.E.U8 R0, desc[UR36][R126.64+0x2e0] ;  /* 0x0002e0247e007981 */ /* 0x001ee8000c1e1100 */
[----:B-1----:R-:W3:Y:S04]  /*8320*/  LDG.E.U8 R2, desc[UR36][R126.64+0x2e2] ;  /* 0x0002e2247e027981 */ /* 0x002ee8000c1e1100 */
[----:B-----5:R-:W5:Y:S04]  /*8330*/  LDG.E.U8 R3, desc[UR36][R126.64+0x2e4] ;  /* 0x0002e4247e037981 */ /* 0x020f68000c1e1100 */
[----:B------:R-:W5:Y:S04]  /*8340*/  LDG.E.U8 R4, desc[UR36][R126.64+0x2e6] ;  /* 0x0002e6247e047981 */ /* 0x000f68000c1e1100 */
[----:B------:R-:W5:Y:S04]  /*8350*/  LDG.E.U8 R5, desc[UR36][R126.64+0x2e8] ;  /* 0x0002e8247e057981 */ /* 0x000f68000c1e1100 */
[----:B------:R-:W5:Y:S04]  /*8360*/  LDG.E.U8 R6, desc[UR36][R126.64+0x2ea] ;  /* 0x0002ea247e067981 */ /* 0x000f68000c1e1100 */
[----:B------:R-:W5:Y:S04]  /*8370*/  LDG.E.U8 R7, desc[UR36][R126.64+0x2ec] ;  /* 0x0002ec247e077981 */ /* 0x000f68000c1e1100 */
[----:B------:R-:W5:Y:S04]  /*8380*/  LDG.E.U8 R8, desc[UR36][R126.64+0x2ee] ;  /* 0x0002ee247e087981 */ /* 0x000f68000c1e1100 */
[----:B------:R-:W5:Y:S04]  /*8390*/  LDG.E.U8 R9, desc[UR36][R126.64+0x2f0] ;  /* 0x0002f0247e097981 */ /* 0x000f68000c1e1100 */
[----:B------:R-:W5:Y:S04]  /*83a0*/  LDG.E.U8 R10, desc[UR36][R126.64+0x2f2] ;  /* 0x0002f2247e0a7981 */ /* 0x000f68000c1e1100 */
[----:B--2---:R-:W2:Y:S04]  /*83b0*/  LDG.E.U8 R11, desc[UR36][R126.64+0x2f4] ;  /* 0x0002f4247e0b7981 */ /* 0x004ea8000c1e1100 */
        /* <DEDUP_REMOVED lines=14> */
[----:B------:R0:W-:Y:S04]  /*84a0*/  STL [R1+0x217c], R63 ;  /* 0x00217c3f01007387 */ /* 0x0001e80000100800 */
[----:B------:R-:W2:Y:S04]  /*84b0*/  LDG.E.U8 R30, desc[UR36][R126.64+0x2dd] ;  /* 0x0002dd247e1e7981 */ /* 0x000ea8000c1e1100 */
[----:B------:R-:W2:Y:S04]  /*84c0*/  LDG.E.U8 R28, desc[UR36][R126.64+0x2de] ;  /* 0x0002de247e1c7981 */ /* 0x000ea8000c1e1100 */
[----:B------:R-:W2:Y:S04]  /*84d0*/  LDG.E.U8 R26, desc[UR36][R126.64+0x2df] ;  /* 0x0002df247e1a7981 */ /* 0x000ea8000c1e1100 */
[----:B0-----:R-:W2:Y:S04]  /*84e0*/  LDG.E.U8 R63, desc[UR36][R126.64+0x2e1] ;  /* 0x0002e1247e3f7981 */ /* 0x001ea8000c1e1100 */
[----:B----4-:R0:W-:Y:S04]  /*84f0*/  STL [R1+0x2174], R62 ;  /* 0x0021743e01007387 */ /* 0x0101e80000100800 */
[----:B0-----:R-:W4:Y:S04]  /*8500*/  LDG.E.U8 R62, desc[UR36][R126.64+0x2e3] ;  /* 0x0002e3247e3e7981 */ /* 0x001f28000c1e1100 */
[----:B------:R0:W-:Y:S04]  /*8510*/  STL [R1+0x216c], R61 ;  /* 0x00216c3d01007387 */ /* 0x0001e80000100800 */
[----:B0-----:R-:W4:Y:S04]  /*8520*/  LDG.E.U8 R61, desc[UR36][R126.64+0x2e5] ;  /* 0x0002e5247e3d7981 */ /* 0x001f28000c1e1100 */
[----:B------:R0:W-:Y:S04]  /*8530*/  STL [R1+0x2164], R60 ;  /* 0x0021643c01007387 */ /* 0x0001e80000100800 */
[----:B---3--:R1:W-:Y:S04]  /*8540*/  STL [R1+0x215c], R59 ;  /* 0x00215c3b01007387 */ /* 0x0083e80000100800 */
[----:B------:R3:W-:Y:S04]  /*8550*/  STL [R1+0x2154], R58 ;  /* 0x0021543a01007387 */ /* 0x0007e80000100800 */
[----:B------:R3:W-:Y:S04]  /*8560*/  STL [R1+0x214c], R57 ;  /* 0x00214c3901007387 */ /* 0x0007e80000100800 */
[----:B------:R2:W-:Y:S04]  /*8570*/  STL [R1+0x2144], R56 ;  /* 0x0021443801007387 */ /* 0x0005e80000100800 */
[----:B0-----:R-:W4:Y:S04]  /*8580*/  LDG.E.U8 R60, desc[UR36][R126.64+0x2e7] ;  /* 0x0002e7247e3c7981 */ /* 0x001f28000c1e1100 */
[----:B-1----:R-:W4:Y:S04]  /*8590*/  LDG.E.U8 R59, desc[UR36][R126.64+0x2e9] ;  /* 0x0002e9247e3b7981 */ /* 0x002f28000c1e1100 */
[----:B---3--:R-:W3:Y:S04]  /*85a0*/  LDG.E.U8 R58, desc[UR36][R126.64+0x2eb] ;  /* 0x0002eb247e3a7981 */ /* 0x008ee8000c1e1100 */
[----:B------:R0:W-:Y:S04]  /*85b0*/  STL [R1+0x213c], R55 ;  /* 0x00213c3701007387 */ /* 0x0001e80000100800 */
[----:B------:R1:W-:Y:S04]  /*85c0*/  STL [R1+0x2134], R54 ;  /* 0x0021343601007387 */ /* 0x0003e80000100800 */
[----:B------:R1:W-:Y:S04]  /*85d0*/  STL [R1+0x212c], R53 ;  /* 0x00212c3501007387 */ /* 0x0003e80000100800 */
[----:B------:R-:W3:Y:S04]  /*85e0*/  LDG.E.U8 R57, desc[UR36][R126.64+0x2ed] ;  /* 0x0002ed247e397981 */ /* 0x000ee8000c1e1100 */
[----:B------:R1:W-:Y:S04]  /*85f0*/  STL [R1+0x2104], R0 ;  /* 0x0021040001007387 */ /* 0x0003e80000100800 */
[----:B------:R1:W-:Y:S04]  /*8600*/  STL [R1+0x20fc], R2 ;  /* 0x0020fc0201007387 */ /* 0x0003e80000100800 */
[----:B-----5:R5:W-:Y:S04]  /*8610*/  STL [R1+0x20f4], R3 ;  /* 0x0020f40301007387 */ /* 0x020be80000100800 */
        /* <DEDUP_REMOVED lines=8> */
[----:B------:R-:W3:Y:S04]  /*86a0*/  LDG.E.U8 R56, desc[UR36][R126.64+0x2ef] ;  /* 0x0002ef247e387981 */ /* 0x000ee8000c1e1100 */
[----:B0-----:R-:W3:Y:S04]  /*86b0*/  LDG.E.U8 R55, desc[UR36][R126.64+0x2f1] ;  /* 0x0002f1247e377981 */ /* 0x001ee8000c1e1100 */
[----:B-1----:R-:W3:Y:S04]  /*86c0*/  LDG.E.U8 R54, desc[UR36][R126.64+0x2f3] ;  /* 0x0002f3247e367981 */ /* 0x002ee8000c1e1100 */
[----:B------:R-:W3:Y:S04]  /*86d0*/  LDG.E.U8 R53, desc[UR36][R126.64+0x2f5] ;  /* 0x0002f5247e357981 */ /* 0x000ee8000c1e1100 */
[----:B------:R0:W-:Y:S04]  /*86e0*/  STL [R1+0x2128], R12 ;  /* 0x0021280c01007387 */ /* 0x0001e80000100800 */
[----:B------:R-:W3:Y:S04]  /*86f0*/  LDG.E.U8 R0, desc[UR36][R126.64+0x2ff] ;  /* 0x0002ff247e007981 */ /* 0x000ee8000c1e1100 */
[----:B------:R-:W3:Y:S04]  /*8700*/  LDG.E.U8 R2, desc[UR36][R126.64+0x301] ;  /* 0x000301247e027981 */ /* 0x000ee8000c1e1100 */
        /* <DEDUP_REMOVED lines=9> */
[----:B0-----:R-:W2:Y:S04]  /*87a0*/  LDG.E.U8 R12, desc[UR36][R126.64+0x2f6] ;  /* 0x0002f6247e0c7981 */ /* 0x001ea8000c1e1100 */
[----:B------:R0:W-:Y:S04]  /*87b0*/  STL [R1+0x2124], R52 ;  /* 0x0021243401007387 */ /* 0x0001e80000100800 */
[----:B------:R1:W-:Y:S04]  /*87c0*/  STL [R1+0x2120], R51 ;  /* 0x0021203301007387 */ /* 0x0003e80000100800 */
[----:B------:R1:W-:Y:S04]  /*87d0*/  STL [R1+0x211c], R50 ;  /* 0x00211c3201007387 */ /* 0x0003e80000100800 */
[----:B------:R1:W-:Y:S04]  /*87e0*/  STL [R1+0x2118], R49 ;  /* 0x0021183101007387 */ /* 0x0003e80000100800 */
[----:B------:R4:W-:Y:S04]  /*87f0*/  STL [R1+0x2114], R48 ;  /* 0x0021143001007387 */ /* 0x0009e80000100800 */
[----:B0-----:R-:W2:Y:S04]  /*8800*/  LDG.E.U8 R52, desc[UR36][R126.64+0x2f7] ;  /* 0x0002f7247e347981 */ /* 0x001ea8000c1e1100 */
[----:B------:R0:W-:Y:S04]  /*8810*/  STL [R1+0x2110], R30 ;  /* 0x0021101e01007387 */ /* 0x0001e80000100800 */
[----:B------:R0:W-:Y:S04]  /*8820*/  STL [R1+0x210c], R28 ;  /* 0x00210c1c01007387 */ /* 0x0001e80000100800 */
[----:B------:R0:W-:Y:S04]  /*8830*/  STL [R1+0x2108], R26 ;  /* 0x0021081a01007387 */ /* 0x0001e80000100800 */
[----:B------:R0:W-:Y:S04]  /*8840*/  STL [R1+0x2100], R63 ;  /* 0x0021003f01007387 */ /* 0x0001e80000100800 */
[----:B-1----:R-:W2:Y:S04]  /*8850*/  LDG.E.U8 R51, desc[UR36][R126.64+0x2f8] ;  /* 0x0002f8247e337981 */ /* 0x002ea8000c1e1100 */
[----:B------:R-:W2:Y:S04]  /*8860*/  LDG.E.U8 R50, desc[UR36][R126.64+0x2f9] ;  /* 0x0002f9247e327981 */ /* 0x000ea8000c1e1100 */
[----:B------:R-:W2:Y:S04]  /*8870*/  LDG.E.U8 R49, desc[UR36][R126.64+0x2fa] ;  /* 0x0002fa247e317981 */ /* 0x000ea8000c1e1100 */
[----:B----4-:R1:W-:Y:S04]  /*8880*/  STL [R1+0x20f8], R62 ;  /* 0x0020f83e01007387 */ /* 0x0103e80000100800 */
[----:B------:R-:W4:Y:S04]  /*8890*/  LDG.E.U8 R48, desc[UR36][R126.64+0x2fb] ;  /* 0x0002fb247e307981 */ /* 0x000f28000c1e1100 */
[----:B0-----:R-:W4:Y:S04]  /*88a0*/  LDG.E.U8 R30, desc[UR36][R126.64+0x2fc] ;  /* 0x0002fc247e1e7981 */ /* 0x001f28000c1e1100 */
[----:B------:R-:W4:Y:S04]  /*88b0*/  LDG.E.U8 R28, desc[UR36][R126.64+0x2fd] ;  /* 0x0002fd247e1c7981 */ /* 0x000f28000c1e1100 */
[----:B------:R-:W4:Y:S04]  /*88c0*/  LDG.E.U8 R26, desc[UR36][R126.64+0x2fe] ;  /* 0x0002fe247e1a7981 */ /* 0x000f28000c1e1100 */
[----:B------:R-:W4:Y:S04]  /*88d0*/  LDG.E.U8 R63, desc[UR36][R126.64+0x300] ;  /* 0x000300247e3f7981 */ /* 0x000f28000c1e1100 */
[----:B-1----:R-:W4:Y:S04]  /*88e0*/  LDG.E.U8 R62, desc[UR36][R126.64+0x302] ;  /* 0x000302247e3e7981 */ /* 0x002f28000c1e1100 */
[----:B------:R0:W-:Y:S04]  /*88f0*/  STL [R1+0x20f0], R61 ;  /* 0x0020f03d01007387 */ /* 0x0001e80000100800 */
[----:B0-----:R-:W4:Y:S04]  /*8900*/  LDG.E.U8 R61, desc[UR36][R126.64+0x304] ;  /* 0x000304247e3d7981 */ /* 0x001f28000c1e1100 */
[----:B------:R0:W-:Y:S04]  /*8910*/  STL [R1+0x20e8], R60 ;  /* 0x0020e83c01007387 */ /* 0x0001e80000100800 */
[----:B------:R1:W-:Y:S04]  /*8920*/  STL [R1+0x20e0], R59 ;  /* 0x0020e03b01007387 */ /* 0x0003e80000100800 */
[----:B---3--:R3:W-:Y:S04]  /*8930*/  STL [R1+0x20d8], R58 ;  /* 0x0020d83a01007387 */ /* 0x0087e80000100800 */
[----:B0-----:R-:W4:Y:S04]  /*8940*/  LDG.E.U8 R60, desc[UR36][R126.64+0x306] ;  /* 0x000306247e3c7981 */ /* 0x001f28000c1e1100 */
[----:B-1----:R-:W4:Y:S04]  /*8950*/  LDG.E.U8 R59, desc[UR36][R126.64+0x308] ;  /* 0x000308247e3b7981 */ /* 0x002f28000c1e1100 */
[----:B---3--:R-:W3:Y:S04]  /*8960*/  LDG.E.U8 R58, desc[UR36][R126.64+0x30a] ;  /* 0x00030a247e3a7981 */ /* 0x008ee8000c1e1100 */
[----:B------:R0:W-:Y:S04]  /*8970*/  STL [R1+0x20d0], R57 ;  /* 0x0020d03901007387 */ /* 0x0001e80000100800 */
[----:B0-----:R-:W3:Y:S04]  /*8980*/  LDG.E.U8 R57, desc[UR36][R126.64+0x30c] ;  /* 0x00030c247e397981 */ /* 0x001ee8000c1e1100 */
[----:B------:R0:W-:Y:S04]  /*8990*/  STL [R1+0x20c8], R56 ;  /* 0x0020c83801007387 */ /* 0x0001e80000100800 */
[----:B------:R1:W-:Y:S04]  /*89a0*/  STL [R1+0x20c0], R55 ;  /* 0x0020c03701007387 */ /* 0x0003e80000100800 */
[----:B------:R1:W-:Y:S04]  /*89b0*/  STL [R1+0x20b8], R54 ;  /* 0x0020b83601007387 */ /* 0x0003e80000100800 */
[----:B------:R1:W-:Y:S04]  /*89c0*/  STL [R1+0x20b0], R53 ;  /* 0x0020b03501007387 */ /* 0x0003e80000100800 */
[----:B0-----:R-:W3:Y:S04]  /*89d0*/  LDG.E.U8 R56, desc[UR36][R126.64+0x30e] ;  /* 0x00030e247e387981 */ /* 0x001ee8000c1e1100 */
        /* <DEDUP_REMOVED lines=11> */
[----:B-1----:R-:W3:Y:S04]  /*8a90*/  LDG.E.U8 R55, desc[UR36][R126.64+0x310] ;  /* 0x000310247e377981 */ /* 0x002ee8000c1e1100 */
[----:B------:R-:W3:Y:S04]  /*8aa0*/  LDG.E.U8 R54, desc[UR36][R126.64+0x312] ;  /* 0x000312247e367981 */ /* 0x000ee8000c1e1100 */
[----:B------:R-:W3:Y:S04]  /*8ab0*/  LDG.E.U8 R53, desc[UR36][R126.64+0x314] ;  /* 0x000314247e357981 */ /* 0x000ee8000c1e1100 */
[----:B------:R1:W-:Y:S04]  /*8ac0*/  STL [R1+0x20ac], R12 ;  /* 0x0020ac0c01007387 */ /* 0x0003e80000100800 */
[----:B0-----:R-:W3:Y:S04]  /*8ad0*/  LDG.E.U8 R0, desc[UR36][R126.64+0x31e] ;  /* 0x00031e247e007981 */ /* 0x001ee8000c1e1100 */
        /* <DEDUP_REMOVED lines=10> */
[----:B-1----:R-:W2:Y:S04]  /*8b80*/  LDG.E.U8 R12, desc[UR36][R126.64+0x315] ;  /* 0x000315247e0c7981 */ /* 0x002ea8000c1e1100 */
[----:B------:R-:W-:Y:S04]  /*8b90*/  STL [R1+0x20a8], R52 ;  /* 0x0020a83401007387 */ /* 0x000fe80000100800 */
[----:B------:R-:W-:Y:S04]  /*8ba0*/  STL [R1+0x20a4], R51 ;  /* 0x0020a43301007387 */ /* 0x000fe80000100800 */
[----:B------:R-:W-:Y:S04]  /*8bb0*/  STL [R1+0x20a0], R50 ;  /* 0x0020a03201007387 */ /* 0x000fe80000100800 */
[----:B------:R-:W-:Y:S04]  /*8bc0*/  STL [R1+0x209c], R49 ;  /* 0x00209c3101007387 */ /* 0x000fe80000100800 */
[----:B----4-:R-:W-:Y:S04]  /*8bd0*/  STL [R1+0x2098], R48 ;  /* 0x0020983001007387 */ /* 0x010fe80000100800 */
[----:B------:R-:W-:Y:S04]  /*8be0*/  STL [R1+0x2094], R30 ;  /* 0x0020941e01007387 */ /* 0x000fe80000100800 */
[----:B------:R0:W-:Y:S04]  /*8bf0*/  STL [R1+0x2090], R28 ;  /* 0x0020901c01007387 */ /* 0x0001e80000100800 */
[----:B------:R1:W-:Y:S04]  /*8c00*/  STL [R1+0x208c], R26 ;  /* 0x00208c1a01007387 */ /* 0x0003e80000100800 */
[----:B------:R-:W-:Y:S04]  /*8c10*/  STL [R1+0x2084], R63 ;  /* 0x0020843f01007387 */ /* 0x000fe80000100800 */
[----:B------:R-:W-:Y:S04]  /*8c20*/  STL [R1+0x207c], R62 ;  /* 0x00207c3e01007387 */ /* 0x000fe80000100800 */
[----:B0-----:R-:W4:Y:S04]  /*8c30*/  LDG.E.U8 R28, desc[UR36][R126.64+0x31c] ;  /* 0x00031c247e1c7981 */ /* 0x001f28000c1e1100 */
        /* <DEDUP_REMOVED lines=8> */
[----:B0-----:R-:W4:Y:S04]  /*8cc0*/  LDG.E.U8 R61, desc[UR36][R126.64+0x35a] ;  /* 0x00035a247e3d7981 */ /* 0x001f28000c1e1100 */
[----:B------:R-:W4:Y:S04]  /*8cd0*/  LDG.E.U8 R62, desc[UR36][R126.64+0x35b] ;  /* 0x00035b247e3e7981 */ /* 0x000f28000c1e1100 */
[----:B------:R-:W4:Y:S04]  /*8ce0*/  LDG.E.U8 R63, desc[UR36][R126.64+0x35c] ;  /* 0x00035c247e3f7981 */ /* 0x000f28000c1e1100 */
        /* <DEDUP_REMOVED lines=9> */
[----:B0-----:R-:W3:Y:S04]  /*8d80*/  LDG.E.U8 R56, desc[UR36][R126.64+0x355] ;  /* 0x000355247e387981 */ /* 0x001ee8000c1e1100 */
[----:B------:R0:W-:Y:S04]  /*8d90*/  STL [R1+0x2044], R55 ;  /* 0x0020443701007387 */ /* 0x0001e80000100800 */
[----:B------:R-:W-:Y:S04]  /*8da0*/  STL [R1+0x203c], R54 ;  /* 0x00203c3601007387 */ /* 0x000fe80000100800 */
[----:B------:R1:W-:Y:S04]  /*8db0*/  STL [R1+0x2034], R53 ;  /* 0x0020343501007387 */ /* 0x0003e80000100800 */
[----:B0-----:R-:W3:Y:S04]  /*8dc0*/  LDG.E.U8 R55, desc[UR36][R126.64+0x354] ;  /* 0x000354247e377981 */ /* 0x001ee8000c1e1100 */
[----:B------:R-:W-:Y:S04]  /*8dd0*/  STL [R1+0x3a88], R0 ;  /* 0x003a880001007387 */ /* 0x000fe80000100800 */
[----:B------:R-:W-:Y:S04]  /*8de0*/  STL [R1+0x3a8c], R2 ;  /* 0x003a8c0201007387 */ /* 0x000fe80000100800 */
[----:B-----5:R-:W-:Y:S04]  /*8df0*/  STL [R1+0x3a90], R3 ;  /* 0x003a900301007387 */ /* 0x020fe80000100800 */
[----:B------:R-:W-:Y:S04]  /*8e00*/  STL [R1+0x3a94], R4 ;  /* 0x003a940401007387 */ /* 0x000fe80000100800 */
[----:B------:R-:W-:Y:S04]  /*8e10*/  STL [R1+0x3a98], R5 ;  /* 0x003a980501007387 */ /* 0x000fe80000100800 */
[----:B------:R-:W-:Y:S04]  /*8e20*/  STL [R1+0x3a9c], R6 ;  /* 0x003a9c0601007387 */ /* 0x000fe80000100800 */
[----:B------:R-:W-:Y:S04]  /*8e30*/  STL [R1+0x3aa0], R7 ;  /* 0x003aa00701007387 */ /* 0x000fe80000100800 */
[----:B------:R-:W-:Y:S04]  /*8e40*/  STL [R1+0x3aa4], R8 ;  /* 0x003aa40801007387 */ /* 0x000fe80000100800 */
[----:B------:R-:W-:Y:S04]  /*8e50*/  STL [R1+0x3aa8], R9 ;  /* 0x003aa80901007387 */ /* 0x000fe80000100800 */
[----:B------:R-:W-:Y:S04]  /*8e60*/  STL [R1+0x3aac], R10 ;  /* 0x003aac0a01007387 */ /* 0x000fe80000100800 */
[----:B--2---:R-:W-:Y:S04]  /*8e70*/  STL [R1+0x3ab0], R11 ;  /* 0x003ab00b01007387 */ /* 0x004fe80000100800 */
[----:B------:R0:W-:Y:S04]  /*8e80*/  STL [R1+0x2030], R12 ;  /* 0x0020300c01007387 */ /* 0x0001e80000100800 */
[----:B-1----:R-:W2:Y:S04]  /*8e90*/  LDG.E.U8 R53, desc[UR36][R126.64+0x352] ;  /* 0x000352247e357981 */ /* 0x002ea8000c1e1100 */
[----:B------:R-:W5:Y:S04]  /*8ea0*/  LDG.E.U8 R54, desc[UR36][R126.64+0x353] ;  /* 0x000353247e367981 */ /* 0x000f68000c1e1100 */
[----:B0-----:R-:W4:Y:S01]  /*8eb0*/  LDG.E.U8 R12, desc[UR36][R126.64+0x329] ;  /* 0x000329247e0c7981 */ /* 0x001f22000c1e1100 */
[----:B------:R-:W-:-:S03]  /*8ec0*/  IMAD.MOV.U32 R11, RZ, RZ, R31 ;  /* 0x000000ffff0b7224 */ /* 0x000fc600078e001f */
[----:B------:R-:W3:Y:S04]  /*8ed0*/  LDG.E.U8 R31, desc[UR36][R126.64+0x33c] ;  /* 0x00033c247e1f7981 */ /* 0x000ee8000c1e1100 */
[----:B----4-:R0:W-:Y:S02]  /*8ee0*/  STL [R1+0x3ab4], R12 ;  /* 0x003ab40c01007387 */ /* 0x0101e40000100800 */
[----:B0-----:R-:W-:Y:S02]  /*8ef0*/  IMAD.MOV.U32 R12, RZ, RZ, R13 ;  /* 0x000000ffff0c7224 */ /* 0x001fe400078e000d */
[----:B------:R-:W4:Y:S04]  /*8f00*/  LDG.E.U8 R13, desc[UR36][R126.64+0x32a] ;  /* 0x00032a247e0d7981 */ /* 0x000f28000c1e1100 */
[----:B---3--:R0:W-:Y:S02]  /*8f10*/  STL [R1+0x3b00], R31 ;  /* 0x003b001f01007387 */ /* 0x0081e40000100800 */
[----:B0-----:R-:W-:-:S02]  /*8f20*/  IMAD.MOV.U32 R31, RZ, RZ, R32 ;  /* 0x000000ffff1f7224 */ /* 0x001fc400078e0020 */
[----:B------:R-:W3:Y:S04]  /*8f30*/  LDG.E.U8 R32, desc[UR36][R126.64+0x33d] ;  /* 0x00033d247e207981 */ /* 0x000ee8000c1e1100 */
[----:B----4-:R0:W-:Y:S02]  /*8f40*/  STL [R1+0x3ab8], R13 ;  /* 0x003ab80d01007387 */ /* 0x0101e40000100800 */
[----:B0-----:R-:W-:Y:S02]  /*8f50*/  IMAD.MOV.U32 R13, RZ, RZ, R14 ;  /* 0x000000ffff0d7224 */ /* 0x001fe400078e000e */
[----:B------:R-:W4:Y:S04]  /*8f60*/  LDG.E.U8 R14, desc[UR36][R126.64+0x32b] ;  /* 0x00032b247e0e7981 */ /* 0x000f28000c1e1100 */
[----:B---3--:R0:W-:Y:S02]  /*8f70*/  STL [R1+0x3b04], R32 ;  /* 0x003b042001007387 */ /* 0x0081e40000100800 */
[----:B0-----:R-:W-:-:S02]  /*8f80*/  MOV R32, R33 ;  /* 0x0000002100207202 */ /* 0x001fc40000000f00 */
[----:B------:R-:W-:Y:S03]  /*8f90*/  STL [R1+0x2014], R28 ;  /* 0x0020141c01007387 */ /* 0x000fe60000100800 */
[----:B------:R-:W-:Y:S01]  /*8fa0*/  IMAD R31, R31, 0x100, R32 ;  /* 0x000001001f1f7824 */ /* 0x000fe200078e0220 */
[----:B------:R0:W-:Y:S04]  /*8fb0*/  STL [R1+0x2010], R26 ;  /* 0x0020101a01007387 */ /* 0x0001e80000100800 */
[----:B------:R1:W-:Y:S04]  /*8fc0*/  STL [R1+0x2880], R31 ;  /* 0x0028801f01007387 */ /* 0x0003e80000100800 */
[----:B------:R-:W3:Y:S04]  /*8fd0*/  LDL.LU R32, [R1+0x257c] ;  /* 0x00257c0001207983 */ /* 0x000ee80000300800 */
[----:B0-----:R-:W2:Y:S04]  /*8fe0*/  LDG.E.U8 R26, desc[UR36][R126.64+0x337] ;  /* 0x000337247e1a7981 */ /* 0x001ea8000c1e1100 */
[----:B-1----:R-:W3:Y:S04]  /*8ff0*/  LDL.LU R31, [R1+0x2578] ;  /* 0x00257800011f7983 */ /* 0x002ee80000300800 */
[----:B------:R-:W5:Y:S01]  /*9000*/  LDG.E.U8 R28, desc[UR36][R126.64+0x339] ;  /* 0x000339247e1c7981 */ /* 0x000f62000c1e1100 */
[----:B------:R-:W-:-:S03]  /*9010*/  IMAD.MOV.U32 R4, RZ, RZ, R40 ;  /* 0x000000ffff047224 */ /* 0x000fc600078e0028 */
[----:B------:R0:W-:Y:S01]  /*9020*/  STL [R1+0x2018], R30 ;  /* 0x0020181e01007387 */ /* 0x0001e20000100800 */
[----:B------:R-:W-:Y:S01]  /*9030*/  MOV R5, R39 ;  /* 0x0000002700057202 */ /* 0x000fe20000000f00 */
[----:B------:R-:W-:Y:S01]  /*9040*/  IMAD.MOV.U32 R6, RZ, RZ, R38 ;  /* 0x000000ffff067224 */ /* 0x000fe200078e0026 */
[----:B------:R-:W-:Y:S01]  /*9050*/  MOV R9, R35 ;  /* 0x0000002300097202 */ /* 0x000fe20000000f00 */
[----:B------:R-:W5:Y:S01]  /*9060*/  LDG.E.U8 R39, desc[UR36][R126.64+0x344] ;  /* 0x000344247e277981 */ /* 0x000f62000c1e1100 */
[----:B------:R-:W-:Y:S01]  /*9070*/  IMAD.MOV.U32 R7, RZ, RZ, R37 ;  /* 0x000000ffff077224 */ /* 0x000fe200078e0025 */
[----:B------:R-:W-:Y:S01]  /*9080*/  MOV R0, R23 ;  /* 0x0000001700007202 */ /* 0x000fe20000000f00 */
[----:B------:R-:W-:Y:S01]  /*9090*/  IMAD.MOV.U32 R8, RZ, RZ, R36 ;  /* 0x000000ffff087224 */ /* 0x000fe200078e0024 */
[----:B------:R-:W5:Y:S04]  /*90a0*/  LDG.E.U8 R40, desc[UR36][R126.64+0x345] ;  /* 0x000345247e287981 */ /* 0x000f68000c1e1100 */
[----:B0-----:R-:W5:Y:S01]  /*90b0*/  LDG.E.U8 R30, desc[UR36][R126.64+0x33b] ;  /* 0x00033b247e1e7981 */ /* 0x001f62000c1e1100 */
[----:B------:R-:W-:-:S03]  /*90c0*/  IMAD.MOV.U32 R10, RZ, RZ, R34 ;  /* 0x000000ffff0a7224 */ /* 0x000fc600078e0022 */
[----:B------:R-:W5:Y:S04]  /*90d0*/  LDG.E.U8 R33, desc[UR36][R126.64+0x33e] ;  /* 0x00033e247e217981 */ /* 0x000f68000c1e1100 */
[----:B------:R-:W5:Y:S04]  /*90e0*/  LDG.E.U8 R34, desc[UR36][R126.64+0x33f] ;  /* 0x00033f247e227981 */ /* 0x000f68000c1e1100 */
[----:B------:R-:W5:Y:S04]  /*90f0*/  LDG.E.U8 R35, desc[UR36][R126.64+0x340] ;  /* 0x000340247e237981 */ /* 0x000f68000c1e1100 */
[----:B------:R-:W5:Y:S04]  /*9100*/  LDG.E.U8 R36, desc[UR36][R126.64+0x341] ;  /* 0x000341247e247981 */ /* 0x000f68000c1e1100 */
[----:B------:R-:W5:Y:S04]  /*9110*/  LDG.E.U8 R37, desc[UR36][R126.64+0x342] ;  /* 0x000342247e257981 */ /* 0x000f68000c1e1100 */
[----:B------:R-:W5:Y:S04]  /*9120*/  LDG.E.U8 R38, desc[UR36][R126.64+0x343] ;  /* 0x000343247e267981 */ /* 0x000f68000c1e1100 */
[----:B------:R-:W5:Y:S04]  /*9130*/  LDG.E.U8 R23, desc[UR36][R126.64+0x334] ;  /* 0x000334247e177981 */ /* 0x000f68000c1e1100 */
[----:B----4-:R0:W-:Y:S02]  /*9140*/  STL [R1+0x3abc], R14 ;  /* 0x003abc0e01007387 */ /* 0x0101e40000100800 */
[----:B0-----:R-:W-:-:S02]  /*9150*/  IMAD.MOV.U32 R14, RZ, RZ, R15 ;  /* 0x000000ffff0e7224 */ /* 0x001fc400078e000f */
[----:B------:R-:W4:Y:S01]  /*9160*/  LDG.E.U8 R15, desc[UR36][R126.64+0x32c] ;  /* 0x00032c247e0f7981 */ /* 0x000f22000c1e1100 */
[----:B---3--:R-:W-:-:S03]  /*9170*/  IMAD R31, R31, 0x100, R32 ;  /* 0x000001001f1f7824 */ /* 0x008fc600078e0220 */
[----:B------:R-:W3:Y:S04]  /*9180*/  LDL.LU R32, [R1+0x2574] ;  /* 0x0025740001207983 */ /* 0x000ee80000300800 */
[----:B------:R0:W-:Y:S04]  /*9190*/  STL [R1+0x2860], R31 ;  /* 0x0028601f01007387 */ /* 0x0001e80000100800 */
[----:B0-----:R-:W3:Y:S04]  /*91a0*/  LDL.LU R31, [R1+0x2570] ;  /* 0x00257000011f7983 */ /* 0x001ee80000300800 */
[----:B----4-:R0:W-:Y:S02]  /*91b0*/  STL [R1+0x3ac0], R15 ;  /* 0x003ac00f01007387 */ /* 0x0101e40000100800 */
[----:B0-----:R-:W-:-:S02]  /*91c0*/  MOV R15, R16 ;  /* 0x00000010000f7202 */ /* 0x001fc40000000f00 */
[----:B------:R-:W4:Y:S01]  /*91d0*/  LDG.E.U8 R16, desc[UR36][R126.64+0x32d] ;  /* 0x00032d247e107981 */ /* 0x000f22000c1e1100 */
[----:B---3--:R-:W-:-:S03]  /*91e0*/  IMAD R31, R31, 0x100, R32 ;  /* 0x000001001f1f7824 */ /* 0x008fc600078e0220 */
[----:B------:R-:W3:Y:S04]  /*91f0*/  LDL.LU R32, [R1+0x256c] ;  /* 0x00256c0001207983 */ /* 0x000ee80000300800 */
[----:B------:R0:W-:Y:S04]  /*9200*/  STL [R1+0x2850], R31 ;  /* 0x0028501f01007387 */ /* 0x0001e80000100800 */
[----:B0-----:R-:W3:Y:S04]  /*9210*/  LDL.LU R31, [R1+0x2568] ;  /* 0x00256800011f7983 */ /* 0x001ee80000300800 */
[----:B----4-:R0:W-:Y:S02]  /*9220*/  STL [R1+0x3ac4], R16 ;  /* 0x003ac41001007387 */ /* 0x0101e40000100800 */
[----:B0-----:R-:W-:-:S02]  /*9230*/  IMAD.MOV.U32 R16, RZ, RZ, R17 ;  /* 0x000000ffff107224 */ /* 0x001fc400078e0011 */
[----:B------:R-:W4:Y:S01]  /*9240*/  LDG.E.U8 R17, desc[UR36][R126.64+0x32e] ;  /* 0x00032e247e117981 */ /* 0x000f22000c1e1100 */
[----:B---3--:R-:W-:-:S03]  /*9250*/  LEA R31, R31, R32, 0x8 ;  /* 0x000000201f1f7211 */ /* 0x008fc600078e40ff */
[----:B------:R-:W3:Y:S04]  /*9260*/  LDL.LU R32, [R1+0x2564] ;  /* 0x0025640001207983 */ /* 0x000ee80000300800 */
[----:B------:R0:W-:Y:S04]  /*9270*/  STL [R1+0x2830], R31 ;  /* 0x0028301f01007387 */ /* 0x0001e80000100800 */
[----:B0-----:R-:W3:Y:S04]  /*9280*/  LDL.LU R31, [R1+0x2560] ;  /* 0x00256000011f7983 */ /* 0x001ee80000300800 */
        /* <DEDUP_REMOVED lines=37> */
[----:B------:R-:W4:Y:S04]  /*94e0*/  LDG.E.U8 R24, desc[UR36][R126.64+0x335] ;  /* 0x000335247e187981 */ /* 0x000f28000c1e1100 */
[----:B--2---:R0:W-:Y:S04]  /*94f0*/  STL [R1+0x3aec], R26 ;  /* 0x003aec1a01007387 */ /* 0x0041e80000100800 */
[----:B-----5:R1:W-:Y:S01]  /*9500*/  STL [R1+0x3af4], R28 ;  /* 0x003af41c01007387 */ /* 0x0203e20000100800 */
[----:B0-----:R-:W-:-:S03]  /*9510*/  IMAD.MOV.U32 R26, RZ, RZ, R27 ;  /* 0x000000ffff1a7224 */ /* 0x001fc600078e001b */
[----:B------:R-:W2:Y:S01]  /*9520*/  LDG.E.U8 R27, desc[UR36][R126.64+0x338] ;  /* 0x000338247e1b7981 */ /* 0x000ea2000c1e1100 */
[----:B-1----:R-:W-:-:S03]  /*9530*/  IMAD.MOV.U32 R28, RZ, RZ, R29 ;  /* 0x000000ffff1c7224 */ /* 0x002fc600078e001d */
[----:B------:R-:W5:Y:S01]  /*9540*/  LDG.E.U8 R29, desc[UR36][R126.64+0x33a] ;  /* 0x00033a247e1d7981 */ /* 0x000f62000c1e1100 */
[----:B---3--:R-:W-:-:S03]  /*9550*/  IMAD R31, R31, 0x100, R32 ;  /* 0x000001001f1f7824 */ /* 0x008fc600078e0220 */
[----:B------:R-:W3:Y:S04]  /*9560*/  LDL.LU R32, [R1+0x2534] ;  /* 0x0025340001207983 */ /* 0x000ee80000300800 */
[----:B------:R0:W-:Y:S04]  /*9570*/  STL [R1+0x279c], R31 ;  /* 0x00279c1f01007387 */ /* 0x0001e80000100800 */
[----:B0-----:R-:W3:Y:S04]  /*9580*/  LDL.LU R31, [R1+0x2530] ;  /* 0x00253000011f7983 */ /* 0x001ee80000300800 */
[----:B----4-:R0:W-:Y:S02]  /*9590*/  STL [R1+0x3ae4], R24 ;  /* 0x003ae41801007387 */ /* 0x0101e40000100800 */
[----:B0-----:R-:W-:-:S02]  /*95a0*/  IMAD.MOV.U32 R24, RZ, RZ, R25 ;  /* 0x000000ffff187224 */ /* 0x001fc400078e0019 */
[----:B------:R-:W4:Y:S01]  /*95b0*/  LDG.E.U8 R25, desc[UR36][R126.64+0x336] ;  /* 0x000336247e197981 */ /* 0x000f22000c1e1100 */
[----:B------:R-:W-:-:S03]  /*95c0*/  IMAD.MOV.U32 R2, RZ, RZ, R42 ;  /* 0x000000ffff027224 */ /* 0x000fc600078e002a */
[----:B------:R0:W-:Y:S01]  /*95d0*/  STL [R1+0x3afc], R30 ;  /* 0x003afc1e01007387 */ /* 0x0001e20000100800 */
[----:B------:R-:W-:-:S03]  /*95e0*/  IMAD.MOV.U32 R3, RZ, RZ, R41 ;  /* 0x000000ffff037224 */ /* 0x000fc600078e0029 */
[----:B------:R1:W-:Y:S04]  /*95f0*/  STL [R1+0x3b20], R39 ;  /* 0x003b202701007387 */ /* 0x0003e80000100800 */
[----:B------:R2:W-:Y:S01]  /*9600*/  STL [R1+0x3b24], R40 ;  /* 0x003b242801007387 */ /* 0x0005e20000100800 */
[----:B0-----:R-:W-:-:S03]  /*9610*/  MOV R30, R47 ;  /* 0x0000002f001e7202 */ /* 0x001fc60000000f00 */
[----:B------:R0:W-:Y:S04]  /*9620*/  STL [R1+0x3b08], R33 ;  /* 0x003b082101007387 */ /* 0x0001e80000100800 */
[----:B-1----:R-:W4:Y:S04]  /*9630*/  LDL.LU R39, [R1+0x2528] ;  /* 0x0025280001277983 */ /* 0x002f280000300800 */
[----:B--2---:R-:W2:Y:S01]  /*9640*/  LDL.LU R40, [R1+0x252c] ;  /* 0x00252c0001287983 */ /* 0x004ea20000300800 */
[----:B0-----:R-:W-:-:S03]  /*9650*/  IMAD.MOV.U32 R33, RZ, RZ, R28 ;  /* 0x000000ffff217224 */ /* 0x001fc600078e001c */
[----:B------:R0:W-:Y:S01]  /*9660*/  STL [R1+0x3b0c], R34 ;  /* 0x003b0c2201007387 */ /* 0x0001e20000100800 */
[----:B------:R-:W-:-:S03]  /*9670*/  IMAD.MOV.U32 R28, RZ, RZ, R17 ;  /* 0x000000ffff1c7224 */ /* 0x000fc600078e0011 */
[----:B------:R1:W-:Y:S01]  /*9680*/  STL [R1+0x3b10], R35 ;  /* 0x003b102301007387 */ /* 0x0003e20000100800 */
[----:B------:R-:W-:-:S03]  /*9690*/  IMAD.MOV.U32 R17, RZ, RZ, R9 ;  /* 0x000000ffff117224 */ /* 0x000fc600078e0009 */
[----:B------:R5:W-:Y:S01]  /*96a0*/  STL [R1+0x3b14], R36 ;  /* 0x003b142401007387 */ /* 0x000be20000100800 */
[----:B0-----:R-:W-:-:S03]  /*96b0*/  IMAD.MOV.U32 R34, RZ, RZ, R20 ;  /* 0x000000ffff227224 */ /* 0x001fc600078e0014 */
[----:B------:R0:W-:Y:S01]  /*96c0*/  STL [R1+0x3b18], R37 ;  /* 0x003b182501007387 */ /* 0x0001e20000100800 */
[----:B------:R-:W-:Y:S02]  /*96d0*/  IMAD.MOV.U32 R20, RZ, RZ, R12 ;  /* 0x000000ffff147224 */ /* 0x000fe400078e000c */
[----:B-1----:R-:W-:Y:S01]  /*96e0*/  IMAD.MOV.U32 R35, RZ, RZ, R26 ;  /* 0x000000ffff237224 */ /* 0x002fe200078e001a */
[----:B------:R1:W-:Y:S01]  /*96f0*/  STL [R1+0x3b1c], R38 ;  /* 0x003b1c2601007387 */ /* 0x0003e20000100800 */
[----:B------:R-:W-:Y:S02]  /*9700*/  IMAD.MOV.U32 R26, RZ, RZ, R16 ;  /* 0x000000ffff1a7224 */ /* 0x000fe400078e0010 */
[----:B-----5:R-:W-:Y:S01]  /*9710*/  IMAD.MOV.U32 R36, RZ, RZ, R21 ;  /* 0x000000ffff247224 */ /* 0x020fe200078e0015 */
[----:B------:R-:W-:Y:S01]  /*9720*/  STL [R1+0x3ae0], R23 ;  /* 0x003ae01701007387 */ /* 0x000fe20000100800 */
[----:B------:R-:W-:Y:S02]  /*9730*/  IMAD.MOV.U32 R21, RZ, RZ, R13 ;  /* 0x000000ffff157224 */ /* 0x000fe400078e000d */
[----:B0-----:R-:W-:Y:S01]  /*9740*/  IMAD.MOV.U32 R37, RZ, RZ, R24 ;  /* 0x000000ffff257224 */ /* 0x001fe200078e0018 */
[----:B------:R0:W-:Y:S01]  /*9750*/  STL [R1+0x3af0], R27 ;  /* 0x003af01b01007387 */ /* 0x0001e20000100800 */
[----:B---3--:R-:W-:-:S03]  /*9760*/  IMAD R31, R31, 0x100, R32 ;  /* 0x000001001f1f7824 */ /* 0x008fc600078e0220 */
[----:B------:R3:W-:Y:S01]  /*9770*/  STL [R1+0x3af8], R29 ;  /* 0x003af81d01007387 */ /* 0x0007e20000100800 */
[----:B-1----:R-:W-:Y:S01]  /*9780*/  MOV R38, R22 ;  /* 0x0000001600267202 */ /* 0x002fe20000000f00 */
[----:B------:R-:W-:Y:S02]  /*9790*/  IMAD.MOV.U32 R32, RZ, RZ, R19 ;  /* 0x000000ffff207224 */ /* 0x000fe400078e0013 */
[----:B------:R1:W-:Y:S01]  /*97a0*/  STL [R1+0x2788], R31 ;  /* 0x0027881f01007387 */ /* 0x0003e20000100800 */
[----:B0-----:R-:W-:Y:S01]  /*97b0*/  IMAD.MOV.U32 R27, RZ, RZ, R45 ;  /* 0x000000ffff1b7224 */ /* 0x001fe200078e002d */
[----:B------:R-:W-:Y:S01]  /*97c0*/  MOV R23, R43 ;  /* 0x0000002b00177202 */ /* 0x000fe20000000f00 */
[----:B------:R-:W-:Y:S01]  /*97d0*/  IMAD.MOV.U32 R24, RZ, RZ, R15 ;  /* 0x000000ffff187224 */ /* 0x000fe200078e000f */
[----:B------:R-:W-:Y:S01]  /*97e0*/  STL [R1+0x202c], R52 ;  /* 0x00202c3401007387 */ /* 0x000fe20000100800 */
[----:B------:R-:W-:Y:S01]  /*97f0*/  MOV R22, R14 ;  /* 0x0000000e00167202 */ /* 0x000fe20000000f00 */
[----:B---3--:R-:W-:Y:S01]  /*9800*/  IMAD.MOV.U32 R29, RZ, RZ, R46 ;  /* 0x000000ffff1d7224 */ /* 0x008fe200078e002e */
[----:B------:R-:W-:Y:S01]  /*9810*/  MOV R14, R6 ;  /* 0x00000006000e7202 */ /* 0x000fe20000000f00 */
[----:B------:R-:W-:Y:S01]  /*9820*/  STL [R1+0x2028], R51 ;  /* 0x0020283301007387 */ /* 0x000fe20000100800 */
[----:B-1----:R-:W-:Y:S01]  /*9830*/  MOV R31, R30 ;  /* 0x0000001e001f7202 */ /* 0x002fe20000000f00 */
[----:B------:R-:W-:Y:S01]  /*9840*/  IMAD.MOV.U32 R19, RZ, RZ, R11 ;  /* 0x000000ffff137224 */ /* 0x000fe200078e000b */
[----:B------:R-:W-:Y:S01]  /*9850*/  MOV R30, R18 ;  /* 0x00000012001e7202 */ /* 0x000fe20000000f00 */
[----:B------:R-:W-:Y:S01]  /*9860*/  STL [R1+0x2024], R50 ;  /* 0x0020243201007387 */ /* 0x000fe20000100800 */
[----:B------:R-:W-:Y:S01]  /*9870*/  MOV R18, R10 ;  /* 0x0000000a00127202 */ /* 0x000fe20000000f00 */
[----:B------:R-:W-:Y:S01]  /*9880*/  IMAD.MOV.U32 R16, RZ, RZ, R8 ;  /* 0x000000ffff107224 */ /* 0x000fe200078e0008 */
[----:B------:R-:W-:Y:S01]  /*9890*/  MOV R10, R2 ;  /* 0x00000002000a7202 */ /* 0x000fe20000000f00 */
[----:B------:R-:W-:Y:S01]  /*98a0*/  STL [R1+0x2020], R49 ;  /* 0x0020203101007387 */ /* 0x000fe20000100800 */
[----:B------:R-:W-:-:S02]  /*98b0*/  IMAD.MOV.U32 R15, RZ, RZ, R7 ;  /* 0x000000ffff0f7224 */ /* 0x000fc400078e0007 */
[----:B------:R-:W-:Y:S01]  /*98c0*/  IMAD.MOV.U32 R13, RZ, RZ, R5 ;  /* 0x000000ffff0d7224 */ /* 0x000fe200078e0005 */
[----:B------:R0:W-:Y:S01]  /*98d0*/  STL [R1+0x201c], R48 ;  /* 0x00201c3001007387 */ /* 0x0001e20000100800 */
[----:B------:R-:W-:Y:S02]  /*98e0*/  IMAD.MOV.U32 R12, RZ, RZ, R4 ;  /* 0x000000ffff0c7224 */ /* 0x000fe400078e0004 */
[----:B------:R-:W-:Y:S01]  /*98f0*/  IMAD.MOV.U32 R11, RZ, RZ, R3 ;  /* 0x000000ffff0b7224 */ /* 0x000fe200078e0003 */
[----:B------:R-:W3:Y:S04]  /*9900*/  LDG.E.U8 R41, desc[UR36][R126.64+0x346] ;  /* 0x000346247e297981 */ /* 0x000ee8000c1e1100 */
[----:B------:R-:W5:Y:S04]  /*9910*/  LDG.E.U8 R42, desc[UR36][R126.64+0x347] ;  /* 0x000347247e2a7981 */ /* 0x000f68000c1e1100 */
[----:B------:R-:W5:Y:S04]  /*9920*/  LDG.E.U8 R43, desc[UR36][R126.64+0x348] ;  /* 0x000348247e2b7981 */ /* 0x000f68000c1e1100 */
[----:B------:R-:W5:Y:S04]  /*9930*/  LDG.E.U8 R45, desc[UR36][R126.64+0x34a] ;  /* 0x00034a247e2d7981 */ /* 0x000f68000c1e1100 */
[----:B------:R-:W5:Y:S04]  /*9940*/  LDG.E.U8 R46, desc[UR36][R126.64+0x34b] ;  /* 0x00034b247e2e7981 */ /* 0x000f68000c1e1100 */
[----:B------:R-:W5:Y:S04]  /*9950*/  LDG.E.U8 R47, desc[UR36][R126.64+0x34c] ;  /* 0x00034c247e2f7981 */ /* 0x000f68000c1e1100 */
[----:B0-----:R-:W5:Y:S04]  /*9960*/  LDG.E.U8 R48, desc[UR36][R126.64+0x34d] ;  /* 0x00034d247e307981 */ /* 0x001f68000c1e1100 */
[----:B------:R-:W5:Y:S04]  /*9970*/  LDG.E.U8 R49, desc[UR36][R126.64+0x34e] ;  /* 0x00034e247e317981 */ /* 0x000f68000c1e1100 */
[----:B------:R-:W5:Y:S04]  /*9980*/  LDG.E.U8 R50, desc[UR36][R126.64+0x34f] ;  /* 0x00034f247e327981 */ /* 0x000f68000c1e1100 */
[----:B------:R-:W5:Y:S04]  /*9990*/  LDG.E.U8 R51, desc[UR36][R126.64+0x350] ;  /* 0x000350247e337981 */ /* 0x000f68000c1e1100 */
[----:B------:R-:W5:Y:S04]  /*99a0*/  LDG.E.U8 R52, desc[UR36][R126.64+0x351] ;  /* 0x000351247e347981 */ /* 0x000f68000c1e1100 */
        /* <DEDUP_REMOVED lines=8> */
[----:B----4-:R0:W-:Y:S02]  /*9a30*/  STL [R1+0x3ae8], R25 ;  /* 0x003ae81901007387 */ /* 0x0101e40000100800 */
[----:B0-----:R-:W-:-:S02]  /*9a40*/  IMAD.MOV.U32 R25, RZ, RZ, R44 ;  /* 0x000000ffff197224 */ /* 0x001fc400078e002c */
[----:B------:R-:W4:Y:S01]  /*9a50*/  LDG.E.U8 R44, desc[UR36][R126.64+0x349] ;  /* 0x000349247e2c7981 */ /* 0x000f22000c1e1100 */
[----:B------:R-:W-:Y:S01]  /*9a60*/  IMAD R37, R37, 0x100, R38 ;  /* 0x0000010025257824 */ /* 0x000fe200078e0226 */
[----:B------:R-:W-:Y:S01]  /*9a70*/  LEA R33, R33, R34, 0x8 ;  /* 0x0000002221217211 */ /* 0x000fe200078e40ff */
[----:B------:R-:W-:Y:S01]  /*9a80*/  IMAD R35, R35, 0x100, R36 ;  /* 0x0000010023237824 */ /* 0x000fe200078e0224 */
[----:B------:R-:W-:Y:S01]  /*9a90*/  LEA R25, R25, R26, 0x8 ;  /* 0x0000001a19197211 */ /* 0x000fe200078e40ff */
[----:B------:R-:W-:Y:S02]  /*9aa0*/  IMAD R31, R31, 0x100, R32 ;  /* 0x000001001f1f7824 */ /* 0x000fe400078e0220 */
[----:B------:R-:W-:Y:S02]  /*9ab0*/  IMAD R29, R29, 0x100, R30 ;  /* 0x000001001d1d7824 */ /* 0x000fe400078e021e */
[----:B------:R-:W-:Y:S02]  /*9ac0*/  IMAD R27, R27, 0x100, R28 ;  /* 0x000001001b1b7824 */ /* 0x000fe400078e021c */
[----:B------:R-:W-:-:S02]  /*9ad0*/  IMAD R23, R23, 0x100, R24 ;  /* 0x0000010017177824 */ /* 0x000fc400078e0218 */
[----:B--2---:R-:W-:Y:S01]  /*9ae0*/  IMAD R39, R39, 0x100, R40 ;  /* 0x0000010027277824 */ /* 0x004fe200078e0228 */
[----:B------:R0:W-:Y:S04]  /*9af0*/  STL [R1+0x3b58], R53 ;  /* 0x003b583501007387 */ /* 0x0001e80000100800 */
[----:B------:R-:W-:Y:S04]  /*9b00*/  STL [R1+0x3b5c], R54 ;  /* 0x003b5c3601007387 */ /* 0x000fe80000100800 */
[----:B------:R-:W-:Y:S01]  /*9b10*/  STL [R1+0x3b60], R55 ;  /* 0x003b603701007387 */ /* 0x000fe20000100800 */
[----:B0-----:R-:W-:-:S03]  /*9b20*/  IMAD.MOV.U32 R53, RZ, RZ, R10 ;  /* 0x000000ffff357224 */ /* 0x001fc600078e000a */
        /* <DEDUP_REMOVED lines=14> */
[----:B---3--:R0:W-:Y:S04]  /*9c10*/  STL [R1+0x3b28], R41 ;  /* 0x003b282901007387 */ /* 0x0081e80000100800 */
[----:B-----5:R1:W-:Y:S04]  /*9c20*/  STL [R1+0x3b2c], R42 ;  /* 0x003b2c2a01007387 */ /* 0x0203e80000100800 */
[----:B------:R2:W-:Y:S01]  /*9c30*/  STL [R1+0x3b30], R43 ;  /* 0x003b302b01007387 */ /* 0x0005e20000100800 */
[----:B0-----:R-:W-:-:S03]  /*9c40*/  IMAD.MOV.U32 R41, RZ, RZ, R22 ;  /* 0x000000ffff297224 */ /* 0x001fc600078e0016 */
[----:B------:R0:W-:Y:S01]  /*9c50*/  STL [R1+0x3b38], R45 ;  /* 0x003b382d01007387 */ /* 0x0001e20000100800 */
[----:B-1----:R-:W-:-:S03]  /*9c60*/  IMAD.MOV.U32 R42, RZ, RZ, R21 ;  /* 0x000000ffff2a7224 */ /* 0x002fc600078e0015 */
[----:B------:R1:W-:Y:S01]  /*9c70*/  STL [R1+0x3b3c], R46 ;  /* 0x003b3c2e01007387 */ /* 0x0003e20000100800 */
[----:B--2---:R-:W-:-:S03]  /*9c80*/  MOV R43, R20 ;  /* 0x00000014002b7202 */ /* 0x004fc60000000f00 */
        /* <DEDUP_REMOVED lines=11> */
[----:B--2---:R-:W-:-:S03]  /*9d40*/  IMAD.MOV.U32 R50, RZ, RZ, R13 ;  /* 0x000000ffff327224 */ /* 0x004fc600078e000d */
[----:B------:R2:W-:Y:S01]  /*9d50*/  STL [R1+0x26f8], R27 ;  /* 0x0026f81b01007387 */ /* 0x0005e20000100800 */
[----:B------:R-:W-:Y:S01]  /*9d60*/  IMAD.MOV.U32 R54, RZ, RZ, R9 ;  /* 0x000000ffff367224 */ /* 0x000fe200078e0009 */
[----:B0-----:R-:W-:Y:S02]  /*9d70*/  MOV R51, R12 ;  /* 0x0000000c00337202 */ /* 0x001fe40000000f00 */
[----:B------:R0:W-:Y:S01]  /*9d80*/  STL [R1+0x26ec], R25 ;  /* 0x0026ec1901007387 */ /* 0x0001e20000100800 */
[----:B------:R-:W-:Y:S01]  /*9d90*/  MOV R55, R8 ;  /* 0x0000000800377202 */ /* 0x000fe20000000f00 */
[----:B-1----:R-:W-:Y:S02]  /*9da0*/  IMAD.MOV.U32 R52, RZ, RZ, R11 ;  /* 0x000000ffff347224 */ /* 0x002fe400078e000b */
[----:B------:R1:W-:Y:S01]  /*9db0*/  STL [R1+0x26e0], R23 ;  /* 0x0026e01701007387 */ /* 0x0003e20000100800 */
[----:B------:R-:W-:Y:S02]  /*9dc0*/  IMAD.MOV.U32 R56, RZ, RZ, R7 ;  /* 0x000000ffff387224 */ /* 0x000fe400078e0007 */
[----:B------:R-:W-:Y:S01]  /*9dd0*/  IMAD.MOV.U32 R57, RZ, RZ, R6 ;  /* 0x000000ffff397224 */ /* 0x000fe200078e0006 */
[----:B------:R-:W3:Y:S01]  /*9de0*/  LDL.LU R40, [R1+0x248c] ;  /* 0x00248c0001287983 */ /* 0x000ee20000300800 */
[----:B------:R-:W-:-:S03]  /*9df0*/  IMAD.MOV.U32 R58, RZ, RZ, R5 ;  /* 0x000000ffff3a7224 */ /* 0x000fc600078e0005 */
[----:B------:R-:W3:Y:S01]  /*9e00*/  LDL.LU R39, [R1+0x2488] ;  /* 0x0024880001277983 */ /* 0x000ee20000300800 */
[----:B------:R-:W-:-:S03]  /*9e10*/  MOV R59, R4 ;  /* 0x00000004003b7202 */ /* 0x000fc60000000f00 */
[----:B------:R-:W5:Y:S01]  /*9e20*/  LDL.LU R38, [R1+0x2484] ;  /* 0x0024840001267983 */ /* 0x000f620000300800 */
[----:B------:R-:W-:-:S03]  /*9e30*/  IMAD.MOV.U32 R60, RZ, RZ, R3 ;  /* 0x000000ffff3c7224 */ /* 0x000fc600078e0003 */
[----:B------:R-:W5:Y:S01]  /*9e40*/  LDL.LU R37, [R1+0x2480] ;  /* 0x0024800001257983 */ /* 0x000f620000300800 */
[----:B------:R-:W-:-:S03]  /*9e50*/  IMAD.MOV.U32 R61, RZ, RZ, R2 ;  /* 0x000000ffff3d7224 */ /* 0x000fc600078e0002 */
        /* <DEDUP_REMOVED lines=9> */
[----:B--2---:R-:W2:Y:S04]  /*9ef0*/  LDL.LU R27, [R1+0x2458] ;  /* 0x00245800011b7983 */ /* 0x004ea80000300800 */
        /* <DEDUP_REMOVED lines=25> */
[----:B----4-:R0:W-:Y:S02]  /*a090*/  STL [R1+0x3b34], R44 ;  /* 0x003b342c01007387 */ /* 0x0101e40000100800 */
[----:B0-----:R-:W-:-:S02]  /*a0a0*/  IMAD.MOV.U32 R44, RZ, RZ, R19 ;  /* 0x000000ffff2c7224 */ /* 0x001fc400078e0013 */
[----:B------:R-:W4:Y:S01]  /*a0b0*/  LDL.LU R19, [R1+0x2438] ;  /* 0x0024380001137983 */ /* 0x000f220000300800 */
[----:B------:R-:W-:Y:S01]  /*a0c0*/  LEA R61, R61, R62, 0x8 ;  /* 0x0000003e3d3d7211 */ /* 0x000fe200078e40ff */
[----:B------:R-:W-:Y:S01]  /*a0d0*/  IMAD R59, R59, 0x100, R60 ;  /* 0x000001003b3b7824 */ /* 0x000fe200078e023c */
[----:B------:R-:W-:Y:S01]  /*a0e0*/  LEA R53, R53, R54, 0x8 ;  /* 0x0000003635357211 */ /* 0x000fe200078e40ff */
[----:B------:R-:W-:Y:S01]  /*a0f0*/  IMAD R57, R57, 0x100, R58 ;  /* 0x0000010039397824 */ /* 0x000fe200078e023a */
[----:B------:R-:W-:Y:S01]  /*a100*/  LEA R45, R45, R46, 0x8 ;  /* 0x0000002e2d2d7211 */ /* 0x000fe200078e40ff */
[----:B------:R-:W-:Y:S02]  /*a110*/  IMAD R55, R55, 0x100, R56 ;  /* 0x0000010037377824 */ /* 0x000fe400078e0238 */
[----:B------:R-:W-:Y:S02]  /*a120*/  IMAD R51, R51, 0x100, R52 ;  /* 0x0000010033337824 */ /* 0x000fe400078e0234 */
[----:B------:R-:W-:-:S02]  /*a130*/  IMAD R49, R49, 0x100, R50 ;  /* 0x0000010031317824 */ /* 0x000fc400078e0232 */
        /* <DEDUP_REMOVED lines=30> */
[----:B------:R-:W4:Y:S01]  /*a320*/  LDL.LU R46, [R1+0x23ac] ;  /* 0x0023ac00012e7983 */ /* 0x000f220000300800 */
[----:B---3--:R-:W-:-:S03]  /*a330*/  IMAD R39, R39, 0x100, R40 ;  /* 0x0000010027277824 */ /* 0x008fc600078e0228 */
[----:B------:R-:W3:Y:S01]  /*a340*/  LDL.LU R45, [R1+0x23a8] ;  /* 0x0023a800012d7983 */ /* 0x000ee20000300800 */
[----:B-----5:R-:W-:-:S03]  /*a350*/  LEA R37, R37, R38, 0x8 ;  /* 0x0000002625257211 */ /* 0x020fc600078e40ff */
        /* <DEDUP_REMOVED lines=8> */
[----:B------:R5:W-:Y:S01]  /*a3e0*/  STL [R1+0x3164], R31 ;  /* 0x0031641f01007387 */ /* 0x000be20000100800 */
[----:B--2---:R-:W-:-:S03]  /*a3f0*/  IMAD R27, R27, 0x100, R28 ;  /* 0x000001001b1b7824 */ /* 0x004fc600078e021c */
[----:B------:R2:W-:Y:S01]  /*a400*/  STL [R1+0x3158], R29 ;  /* 0x0031581d01007387 */ /* 0x0005e20000100800 */
[----:B------:R-:W-:-:S03]  /*a410*/  IMAD R25, R25, 0x100, R26 ;  /* 0x0000010019197824 */ /* 0x000fc600078e021a */
[----:B------:R2:W-:Y:S01]  /*a420*/  STL [R1+0x314c], R27 ;  /* 0x00314c1b01007387 */ /* 0x0005e20000100800 */
[----:B------:R-:W-:-:S03]  /*a430*/  IMAD R23, R23, 0x100, R24 ;  /* 0x0000010017177824 */ /* 0x000fc600078e0218 */
[----:B------:R2:W-:Y:S01]  /*a440*/  STL [R1+0x3140], R25 ;  /* 0x0031401901007387 */ /* 0x0005e20000100800 */
[----:B------:R-:W-:-:S03]  /*a450*/  LEA R21, R21, R22, 0x8 ;  /* 0x0000001615157211 */ /* 0x000fc600078e40ff */
[----:B------:R2:W-:Y:S04]  /*a460*/  STL [R1+0x3134], R23 ;  /* 0x0031341701007387 */ /* 0x0005e80000100800 */
[----:B------:R2:W-:Y:S04]  /*a470*/  STL [R1+0x3128], R21 ;  /* 0x0031281501007387 */ /* 0x0005e80000100800 */
[----:B------:R-:W3:Y:S01]  /*a480*/  LDL.LU R44, [R1+0x23a4] ;  /* 0x0023a400012c7983 */ /* 0x000ee20000300800 */
[----:B------:R-:W-:Y:S02]  /*a490*/  IMAD R17, R17, 0x100, R18 ;  /* 0x0000010011117824 */ /* 0x000fe400078e0212 */
        /* <DEDUP_REMOVED lines=15> */
[----:B------:R-:W-:Y:S04]  /*a590*/  STL [R1+0x30bc], R3 ;  /* 0x0030bc0301007387 */ /* 0x000fe80000100800 */
[----:B------:R-:W-:Y:S01]  /*a5a0*/  STL [R1+0x30b0], R0 ;  /* 0x0030b00001007387 */ /* 0x000fe20000100800 */
[----:B----4-:R-:W-:-:S05]  /*a5b0*/  IMAD R19, R19, 0x100, R20 ;  /* 0x0000010013137824 */ /* 0x010fca00078e0214 */
[----:B------:R4:W-:Y:S04]  /*a5c0*/  STL [R1+0x311c], R19 ;  /* 0x00311c1301007387 */ /* 0x0009e80000100800 */
[----:B------:R-:W3:Y:S04]  /*a5d0*/  LDL.LU R43, [R1+0x23a0] ;  /* 0x0023a000012b7983 */ /* 0x000ee80000300800 */
[----:B------:R-:W3:Y:S04]  /*a5e0*/  LDL.LU R42, [R1+0x239c] ;  /* 0x00239c00012a7983 */ /* 0x000ee80000300800 */
[----:B------:R-:W3:Y:S04]  /*a5f0*/  LDL.LU R41, [R1+0x2398] ;  /* 0x0023980001297983 */ /* 0x000ee80000300800 */
[----:B------:R-:W3:Y:S04]  /*a600*/  LDL.LU R40, [R1+0x2394] ;  /* 0x0023940001287983 */ /* 0x000ee80000300800 */
[----:B0-----:R-:W3:Y:S04]  /*a610*/  LDL.LU R39, [R1+0x2390] ;  /* 0x0023900001277983 */ /* 0x001ee80000300800 */
[----:B------:R-:W3:Y:S04]  /*a620*/  LDL.LU R38, [R1+0x238c] ;  /* 0x00238c0001267983 */ /* 0x000ee80000300800 */
[----:B-1----:R-:W3:Y:S04]  /*a630*/  LDL.LU R37, [R1+0x2388] ;  /* 0x0023880001257983 */ /* 0x002ee80000300800 */
[----:B------:R-:W3:Y:S04]  /*a640*/  LDL.LU R36, [R1+0x2384] ;  /* 0x0023840001247983 */ /* 0x000ee80000300800 */
[----:B-----5:R-:W5:Y:S04]  /*a650*/  LDL.LU R35, [R1+0x2380] ;  /* 0x0023800001237983 */ /* 0x020f680000300800 */
[----:B------:R-:W5:Y:S04]  /*a660*/  LDL.LU R34, [R1+0x237c] ;  /* 0x00237c0001227983 */ /* 0x000f680000300800 */
[----:B------:R-:W5:Y:S04]  /*a670*/  LDL.LU R33, [R1+0x2378] ;  /* 0x0023780001217983 */ /* 0x000f680000300800 */
[----:B------:R-:W5:Y:S04]  /*a680*/  LDL.LU R32, [R1+0x2374] ;  /* 0x0023740001207983 */ /* 0x000f680000300800 */
[----:B------:R-:W5:Y:S04]  /*a690*/  LDL.LU R31, [R1+0x2370] ;  /* 0x00237000011f7983 */ /* 0x000f680000300800 */
[----:B------:R-:W5:Y:S04]  /*a6a0*/  LDL.LU R30, [R1+0x236c] ;  /* 0x00236c00011e7983 */ /* 0x000f680000300800 */
[----:B--2---:R-:W2:Y:S04]  /*a6b0*/  LDL.LU R29, [R1+0x2368] ;  /* 0x00236800011d7983 */ /* 0x004ea80000300800 */
        /* <DEDUP_REMOVED lines=9> */
[----:B----4-:R-:W4:Y:S04]  /*a750*/  LDL.LU R19, [R1+0x2340] ;  /* 0x0023400001137983 */ /* 0x010f280000300800 */
        /* <DEDUP_REMOVED lines=18> */
[----:B------:R-:W-:Y:S01]  /*a880*/  IMAD R61, R61, 0x100, R62 ;  /* 0x000001003d3d7824 */ /* 0x000fe200078e023e */
[----:B------:R-:W-:Y:S01]  /*a890*/  LEA R59, R59, R60, 0x8 ;  /* 0x0000003c3b3b7211 */ /* 0x000fe200078e40ff */
[----:B------:R-:W-:Y:S01]  /*a8a0*/  IMAD R57, R57, 0x100, R58 ;  /* 0x0000010039397824 */ /* 0x000fe200078e023a */
[----:B------:R-:W-:Y:S01]  /*a8b0*/  LEA R51, R51, R52, 0x8 ;  /* 0x0000003433337211 */ /* 0x000fe200078e40ff */
[----:B------:R-:W-:-:S02]  /*a8c0*/  IMAD R55, R55, 0x100, R56 ;  /* 0x0000010037377824 */ /* 0x000fc400078e0238 */
[----:B------:R-:W-:Y:S02]  /*a8d0*/  IMAD R53, R53, 0x100, R54 ;  /* 0x0000010035357824 */ /* 0x000fe400078e0236 */
[----:B------:R-:W-:Y:S02]  /*a8e0*/  IMAD R49, R49, 0x100, R50 ;  /* 0x0000010031317824 */ /* 0x000fe400078e0232 */
[----:B------:R-:W-:Y:S02]  /*a8f0*/  IMAD R47, R47, 0x100, R48 ;  /* 0x000001002f2f7824 */ /* 0x000fe400078e0230 */
[----:B---3--:R-:W-:Y:S01]  /*a900*/  IMAD R45, R45, 0x100, R46 ;  /* 0x000001002d2d7824 */ /* 0x008fe200078e022e */
        /* <DEDUP_REMOVED lines=14> */
[----:B---3--:R-:W3:Y:S04]  /*a9f0*/  LDL.LU R57, [R1+0x22e0] ;  /* 0x0022e00001397983 */ /* 0x008ee80000300800 */
        /* <DEDUP_REMOVED lines=12> */
[----:B------:R-:W-:-:S03]  /*aac0*/  LEA R43, R43, R44, 0x8 ;  /* 0x0000002c2b2b7211 */ /* 0x000fc600078e40ff */
[----:B------:R-:W3:Y:S01]  /*aad0*/  LDL.LU R44, [R1+0x22ac] ;  /* 0x0022ac00012c7983 */ /* 0x000ee20000300800 */
[----:B------:R-:W-:-:S03]  /*aae0*/  IMAD R41, R41, 0x100, R42 ;  /* 0x0000010029297824 */ /* 0x000fc600078e022a */
[----:B------:R0:W-:Y:S01]  /*aaf0*/  STL [R1+0x3034], R43 ;  /* 0x0030342b01007387 */ /* 0x0001e20000100800 */
[----:B------:R-:W-:-:S03]  /*ab00*/  IMAD R39, R39, 0x100, R40 ;  /* 0x0000010027277824 */ /* 0x000fc600078e0228 */
[----:B------:R1:W-:Y:S01]  /*ab10*/  STL [R1+0x3024], R41 ;  /* 0x0030242901007387 */ /* 0x0003e20000100800 */
[----:B------:R-:W-:-:S03]  /*ab20*/  IMAD R37, R37, 0x100, R38 ;  /* 0x0000010025257824 */ /* 0x000fc600078e0226 */
[----:B------:R1:W-:Y:S01]  /*ab30*/  STL [R1+0x3014], R39 ;  /* 0x0030142701007387 */ /* 0x0003e20000100800 */
[----:B-----5:R-:W-:-:S03]  /*ab40*/  LEA R35, R35, R36, 0x8 ;  /* 0x0000002423237211 */ /* 0x020fc600078e40ff */
[----:B------:R5:W-:Y:S01]  /*ab50*/  STL [R1+0x3004], R37 ;  /* 0x0030042501007387 */ /* 0x000be20000100800 */
[----:B------:R-:W-:-:S03]  /*ab60*/  IMAD R33, R33, 0x100, R34 ;  /* 0x0000010021217824 */ /* 0x000fc600078e0222 */
[----:B------:R5:W-:Y:S01]  /*ab70*/  STL [R1+0x2ff4], R35 ;  /* 0x002ff42301007387 */ /* 0x000be20000100800 */
[----:B------:R-:W-:-:S03]  /*ab80*/  IMAD R31, R31, 0x100, R32 ;  /* 0x000001001f1f7824 */ /* 0x000fc600078e0220 */
[----:B------:R5:W-:Y:S01]  /*ab90*/  STL [R1+0x2fe4], R33 ;  /* 0x002fe42101007387 */ /* 0x000be20000100800 */
[----:B--2---:R-:W-:-:S03]  /*aba0*/  IMAD R29, R29, 0x100, R30 ;  /* 0x000001001d1d7824 */ /* 0x004fc600078e021e */
        /* <DEDUP_REMOVED lines=9> */
[----:B----4-:R-:W-:-:S03]  /*ac40*/  LEA R19, R19, R20, 0x8 ;  /* 0x0000001413137211 */ /* 0x010fc600078e40ff */
        /* <DEDUP_REMOVED lines=18> */
[----:B------:R4:W-:Y:S04]  /*ad70*/  STL [R1+0x2ef4], R3 ;  /* 0x002ef40301007387 */ /* 0x0009e80000100800 */
[----:B------:R4:W-:Y:S04]  /*ad80*/  STL [R1+0x2ee4], R0 ;  /* 0x002ee40001007387 */ /* 0x0009e80000100800 */
[----:B0-----:R-:W3:Y:S04]  /*ad90*/  LDL.LU R43, [R1+0x22a8] ;  /* 0x0022a800012b7983 */ /* 0x001ee80000300800 */
[----:B------:R-:W3:Y:S04]  /*ada0*/  LDL.LU R42, [R1+0x22a4] ;  /* 0x0022a400012a7983 */ /* 0x000ee80000300800 */
[----:B-1----:R-:W3:Y:S04]  /*adb0*/  LDL.LU R41, [R1+0x22a0] ;  /* 0x0022a00001297983 */ /* 0x002ee80000300800 */
[----:B------:R-:W3:Y:S04]  /*adc0*/  LDL.LU R40, [R1+0x229c] ;  /* 0x00229c0001287983 */ /* 0x000ee80000300800 */
[----:B------:R-:W3:Y:S04]  /*add0*/  LDL.LU R39, [R1+0x2298] ;  /* 0x0022980001277983 */ /* 0x000ee80000300800 */
        /* <DEDUP_REMOVED lines=39> */
[----:B---3--:R-:W-:Y:S01]  /*b050*/  LEA R57, R57, R58, 0x8 ;  /* 0x0000003a39397211 */ /* 0x008fe200078e40ff */
[----:B------:R-:W-:Y:S01]  /*b060*/  IMAD R59, R59, 0x100, R60 ;  /* 0x000001003b3b7824 */ /* 0x000fe200078e023c */
        /* <DEDUP_REMOVED lines=33> */
[----:B------:R-:W-:-:S03]  /*b280*/  IMAD R43, R43, 0x100, R44 ;  /* 0x000001002b2b7824 */ /* 0x000fc600078e022c */
[----:B------:R-:W3:Y:S01]  /*b290*/  LDL.LU R44, [R1+0x21b4] ;  /* 0x0021b400012c7983 */ /* 0x000ee20000300800 */
[----:B------:R-:W-:-:S03]  /*b2a0*/  LEA R41, R41, R42, 0x8 ;  /* 0x0000002a29297211 */ /* 0x000fc600078e40ff */
[----:B------:R0:W-:Y:S01]  /*b2b0*/  STL [R1+0x2e1c], R43 ;  /* 0x002e1c2b01007387 */ /* 0x0001e20000100800 */
[----:B------:R-:W-:-:S03]  /*b2c0*/  IMAD R39, R39, 0x100, R40 ;  /* 0x0000010027277824 */ /* 0x000fc600078e0228 */
[----:B------:R1:W-:Y:S01]  /*b2d0*/  STL [R1+0x2e0c], R41 ;  /* 0x002e0c2901007387 */ /* 0x0003e20000100800 */
[----:B-----5:R-:W-:-:S03]  /*b2e0*/  IMAD R37, R37, 0x100, R38 ;  /* 0x0000010025257824 */ /* 0x020fc600078e0226 */
        /* <DEDUP_REMOVED lines=15> */
[----:B----4-:R-:W-:-:S03]  /*b3e0*/  IMAD R21, R21, 0x100, R22 ;  /* 0x0000010015157824 */ /* 0x010fc600078e0216 */
        /* <DEDUP_REMOVED lines=14> */
[----:B------:R-:W-:Y:S01]  /*b4d0*/  STL [R1+0x2ccc], R9 ;  /* 0x002ccc0901007387 */ /* 0x000fe20000100800 */
[----:B------:R-:W-:-:S03]  /*b4e0*/  IMAD R5, R5, 0x100, R6 ;  /* 0x0000010005057824 */ /* 0x000fc600078e0206 */
[----:B------:R-:W-:Y:S01]  /*b4f0*/  STL [R1+0x2cb4], R7 ;  /* 0x002cb40701007387 */ /* 0x000fe20000100800 */
[----:B------:R-:W-:-:S03]  /*b500*/  IMAD R3, R3, 0x100, R4 ;  /* 0x0000010003037824 */ /* 0x000fc600078e0204 */
[----:B------:R-:W-:Y:S01]  /*b510*/  STL [R1+0x2ca4], R5 ;  /* 0x002ca40501007387 */ /* 0x000fe20000100800 */
[----:B------:R-:W-:-:S03]  /*b520*/  LEA R0, R0, R2, 0x8 ;  /* 0x0000000200007211 */ /* 0x000fc600078e40ff */
[----:B------:R-:W-:Y:S04]  /*b530*/  STL [R1+0x2c8c], R3 ;  /* 0x002c8c0301007387 */ /* 0x000fe80000100800 */
[----:B------:R4:W-:Y:S04]  /*b540*/  STL [R1+0x2c7c], R0 ;  /* 0x002c7c0001007387 */ /* 0x0009e80000100800 */
        /* <DEDUP_REMOVED lines=112> */
[----:B------:R4:W-:Y:S04]  /*bc50*/  STL [R1+0x2a54], R13 ;  /* 0x002a540d01007387 */ /* 0x0009e80000100800 */
[----:B------:R4:W-:Y:S01]  /*bc60*/  STL [R1+0x2a44], R11 ;  /* 0x002a440b01007387 */ /* 0x0009e20000100800 */
[----:B------:R-:W-:-:S03]  /*bc70*/  IMAD R0, R0, 0x100, R2 ;  /* 0x0000010000007824 */ /* 0x000fc600078e0202 */
[----:B0-----:R-:W3:Y:S04]  /*bc80*/  LDL.LU R43, [R1+0x20b8] ;  /* 0x0020b800012b7983 */ /* 0x001ee80000300800 */
[----:B------:R-:W3:Y:S01]  /*bc90*/  LDL.LU R42, [R1+0x20b4] ;  /* 0x0020b400012a7983 */ /* 0x000ee20000300800 */
[----:B------:R-:W-:-:S03]  /*bca0*/  IMAD R9, R9, 0x100, R10 ;  /* 0x0000010009097824 */ /* 0x000fc600078e020a */
[----:B-1----:R-:W3:Y:S04]  /*bcb0*/  LDL.LU R41, [R1+0x20b0] ;  /* 0x0020b00001297983 */ /* 0x002ee80000300800 */
[----:B------:R-:W3:Y:S04]  /*bcc0*/  LDL.LU R40, [R1+0x20ac] ;  /* 0x0020ac0001287983 */ /* 0x000ee80000300800 */
[----:B-----5:R-:W5:Y:S01]  /*bcd0*/  LDL.LU R39, [R1+0x20a8] ;  /* 0x0020a80001277983 */ /* 0x020f620000300800 */
[----:B------:R-:W-:-:S03]  /*bce0*/  LEA R7, R7, R8, 0x8 ;  /* 0x0000000807077211 */ /* 0x000fc600078e40ff */
[----:B------:R-:W5:Y:S04]  /*bcf0*/  LDL.LU R38, [R1+0x20a4] ;  /* 0x0020a40001267983 */ /* 0x000f680000300800 */
[----:B------:R-:W5:Y:S01]  /*bd00*/  LDL.LU R37, [R1+0x20a0] ;  /* 0x0020a00001257983 */ /* 0x000f620000300800 */
[----:B------:R-:W-:-:S03]  /*bd10*/  IMAD R3, R3, 0x100, R4 ;  /* 0x0000010003037824 */ /* 0x000fc600078e0204 */
        /* <DEDUP_REMOVED lines=26> */
[----:B------:R-:W-:-:S03]  /*bec0*/  IMAD R5, R5, 0x100, R6 ;  /* 0x0000010005057824 */ /* 0x000fc600078e0206 */
[----:B------:R0:W-:Y:S04]  /*bed0*/  STL [R1+0x29dc], R0 ;  /* 0x0029dc0001007387 */ /* 0x0001e80000100800 */
[----:B------:R-:W4:Y:S04]  /*bee0*/  LDL.LU R2, [R1+0x2014] ;  /* 0x0020140001027983 */ /* 0x000f280000300800 */
[----:B------:R1:W-:Y:S04]  /*bef0*/  STL [R1+0x2a2c], R9 ;  /* 0x002a2c0901007387 */ /* 0x0003e80000100800 */
[----:B0-----:R-:W4:Y:S04]  /*bf00*/  LDL.LU R0, [R1+0x2010] ;  /* 0x0020100001007983 */ /* 0x001f280000300800 */
[----:B------:R-:W4:Y:S04]  /*bf10*/  LDL.LU R10, [R1+0x2034] ;  /* 0x00203400010a7983 */ /* 0x000f280000300800 */
[----:B-1----:R-:W4:Y:S04]  /*bf20*/  LDL.LU R9, [R1+0x2030] ;  /* 0x0020300001097983 */ /* 0x002f280000300800 */
        /* <DEDUP_REMOVED lines=8> */
[----:B------:R-:W4:Y:S01]  /*bfb0*/  LDL.LU R5, [R1+0x2020] ;  /* 0x0020200001057983 */ /* 0x000f220000300800 */
[----:B------:R-:W-:Y:S01]  /*bfc0*/  LEA R61, R61, R62, 0x8 ;  /* 0x0000003e3d3d7211 */ /* 0x000fe200078e40ff */
[----:B------:R-:W-:Y:S01]  /*bfd0*/  IMAD R59, R59, 0x100, R60 ;  /* 0x000001003b3b7824 */ /* 0x000fe200078e023c */
[----:B---3--:R-:W-:Y:S01]  /*bfe0*/  LEA R53, R53, R54, 0x8 ;  /* 0x0000003635357211 */ /* 0x008fe200078e40ff */
[----:B------:R-:W-:Y:S01]  /*bff0*/  IMAD R57, R57, 0x100, R58 ;  /* 0x0000010039397824 */ /* 0x000fe200078e023a */
[----:B------:R-:W-:Y:S01]  /*c000*/  LEA R45, R45, R46, 0x8 ;  /* 0x0000002e2d2d7211 */ /* 0x000fe200078e40ff */
        /* <DEDUP_REMOVED lines=33> */
[----:B-----5:R-:W-:-:S03]  /*c220*/  IMAD R39, R39, 0x100, R40 ;  /* 0x0000010027277824 */ /* 0x020fc600078e0228 */
        /* <DEDUP_REMOVED lines=30> */
[----:B------:R-:W3:Y:S04]  /*c410*/  LDL.LU R45, [R1+0x3b38] ;  /* 0x003b3800012d7983 */ /* 0x000ee80000300800 */
[----:B------:R-:W3:Y:S01]  /*c420*/  LDL.LU R44, [R1+0x3b34] ;  /* 0x003b3400012c7983 */ /* 0x000ee20000300800 */
[----:B------:R-:W-:-:S03]  /*c430*/  IMAD R0, R0, 0x100, R2 ;  /* 0x0000010000007824 */ /* 0x000fc600078e0202 */
[----:B0-----:R-:W3:Y:S04]  /*c440*/  LDL.LU R43, [R1+0x3b30] ;  /* 0x003b3000012b7983 */ /* 0x001ee80000300800 */
[----:B------:R-:W3:Y:S01]  /*c450*/  LDL.LU R42, [R1+0x3b2c] ;  /* 0x003b2c00012a7983 */ /* 0x000ee20000300800 */
[----:B------:R-:W-:-:S03]  /*c460*/  IMAD R9, R9, 0x100, R10 ;  /* 0x0000010009097824 */ /* 0x000fc600078e020a */
[----:B-1----:R-:W3:Y:S04]  /*c470*/  LDL.LU R41, [R1+0x3b28] ;  /* 0x003b280001297983 */ /* 0x002ee80000300800 */
[----:B------:R-:W3:Y:S04]  /*c480*/  LDL.LU R40, [R1+0x3b24] ;  /* 0x003b240001287983 */ /* 0x000ee80000300800 */
[----:B-----5:R-:W5:Y:S04]  /*c490*/  LDL.LU R39, [R1+0x3b20] ;  /* 0x003b200001277983 */ /* 0x020f680000300800 */
[----:B------:R-:W3:Y:S04]  /*c4a0*/  LDL.LU R38, [R1+0x3b1c] ;  /* 0x003b1c0001267983 */ /* 0x000ee80000300800 */
[----:B--2---:R-:W3:Y:S04]  /*c4b0*/  LDL.LU R37, [R1+0x3b18] ;  /* 0x003b180001257983 */ /* 0x004ee80000300800 */
[----:B------:R-:W2:Y:S01]  /*c4c0*/  LDL.LU R36, [R1+0x3b14] ;  /* 0x003b140001247983 */ /* 0x000ea20000300800 */
[----:B------:R-:W-:-:S03]  /*c4d0*/  IMAD R7, R7, 0x100, R8 ;  /* 0x0000010007077824 */ /* 0x000fc600078e0208 */
[----:B------:R-:W2:Y:S04]  /*c4e0*/  LDL.LU R35, [R1+0x3b10] ;  /* 0x003b100001237983 */ /* 0x000ea80000300800 */
[----:B------:R-:W5:Y:S01]  /*c4f0*/  LDL.LU R34, [R1+0x3b0c] ;  /* 0x003b0c0001227983 */ /* 0x000f620000300800 */
[----:B------:R-:W-:-:S03]  /*c500*/  IMAD R3, R3, 0x100, R4 ;  /* 0x0000010003037824 */ /* 0x000fc600078e0204 */
[----:B------:R-:W5:Y:S04]  /*c510*/  LDL.LU R33, [R1+0x3b08] ;  /* 0x003b080001217983 */ /* 0x000f680000300800 */
[----:B------:R-:W3:Y:S04]  /*c520*/  LDL.LU R32, [R1+0x3b04] ;  /* 0x003b040001207983 */ /* 0x000ee80000300800 */
[----:B------:R-:W3:Y:S04]  /*c530*/  LDL.LU R31, [R1+0x3b00] ;  /* 0x003b0000011f7983 */ /* 0x000ee80000300800 */
[----:B------:R-:W2:Y:S04]  /*c540*/  LDL.LU R30, [R1+0x3afc] ;  /* 0x003afc00011e7983 */ /* 0x000ea80000300800 */
[----:B------:R-:W2:Y:S04]  /*c550*/  LDL.LU R29, [R1+0x3af8] ;  /* 0x003af800011d7983 */ /* 0x000ea80000300800 */
[----:B------:R-:W5:Y:S04]  /*c560*/  LDL.LU R28, [R1+0x3af4] ;  /* 0x003af400011c7983 */ /* 0x000f680000300800 */
[----:B----4-:R-:W5:Y:S04]  /*c570*/  LDL.LU R27, [R1+0x3af0] ;  /* 0x003af000011b7983 */ /* 0x010f680000300800 */
[----:B------:R-:W4:Y:S04]  /*c580*/  LDL.LU R26, [R1+0x3aec] ;  /* 0x003aec00011a7983 */ /* 0x000f280000300800 */
[----:B------:R-:W4:Y:S04]  /*c590*/  LDL.LU R25, [R1+0x3ae8] ;  /* 0x003ae80001197983 */ /* 0x000f280000300800 */
[----:B------:R-:W3:Y:S04]  /*c5a0*/  LDL.LU R24, [R1+0x3ae4] ;  /* 0x003ae40001187983 */ /* 0x000ee80000300800 */
[----:B------:R-:W3:Y:S04]  /*c5b0*/  LDL.LU R23, [R1+0x3ae0] ;  /* 0x003ae00001177983 */ /* 0x000ee80000300800 */
[----:B------:R-:W5:Y:S04]  /*c5c0*/  LDL.LU R22, [R1+0x3adc] ;  /* 0x003adc0001167983 */ /* 0x000f680000300800 */
[----:B------:R-:W5:Y:S04]  /*c5d0*/  LDL.LU R21, [R1+0x3ad8] ;  /* 0x003ad80001157983 */ /* 0x000f680000300800 */
[----:B------:R-:W2:Y:S04]  /*c5e0*/  LDL.LU R20, [R1+0x3ad4] ;  /* 0x003ad40001147983 */ /* 0x000ea80000300800 */
[----:B------:R-:W2:Y:S04]  /*c5f0*/  LDL.LU R19, [R1+0x3ad0] ;  /* 0x003ad00001137983 */ /* 0x000ea80000300800 */
[----:B------:R-:W4:Y:S04]  /*c600*/  LDL.LU R18, [R1+0x3acc] ;  /* 0x003acc0001127983 */ /* 0x000f280000300800 */
[----:B------:R-:W4:Y:S04]  /*c610*/  LDL.LU R17, [R1+0x3ac8] ;  /* 0x003ac80001117983 */ /* 0x000f280000300800 */
[----:B------:R-:W5:Y:S04]  /*c620*/  LDL.LU R16, [R1+0x3ac4] ;  /* 0x003ac40001107983 */ /* 0x000f680000300800 */
[----:B------:R-:W5:Y:S04]  /*c630*/  LDL.LU R15, [R1+0x3ac0] ;  /* 0x003ac000010f7983 */ /* 0x000f680000300800 */
[----:B------:R-:W3:Y:S04]  /*c640*/  LDL.LU R14, [R1+0x3abc] ;  /* 0x003abc00010e7983 */ /* 0x000ee80000300800 */
[----:B------:R-:W3:Y:S04]  /*c650*/  LDL.LU R13, [R1+0x3ab8] ;  /* 0x003ab800010d7983 */ /* 0x000ee80000300800 */
[----:B------:R-:W2:Y:S04]  /*c660*/  LDL.LU R12, [R1+0x3ab4] ;  /* 0x003ab400010c7983 */ /* 0x000ea80000300800 */
[----:B------:R-:W2:Y:S01]  /*c670*/  LDL.LU R11, [R1+0x3ab0] ;  /* 0x003ab000010b7983 */ /* 0x000ea20000300800 */
[----:B------:R-:W-:-:S03]  /*c680*/  LEA R5, R5, R6, 0x8 ;  /* 0x0000000605057211 */ /* 0x000fc600078e40ff */
[----:B------:R-:W4:Y:S04]  /*c690*/  LDL.LU R10, [R1+0x3aac] ;  /* 0x003aac00010a7983 */ /* 0x000f280000300800 */
[----:B------:R0:W-:Y:S04]  /*c6a0*/  STL [R1+0x2700], R0 ;  /* 0x0027000001007387 */ /* 0x0001e80000100800 */
[----:B------:R-:W5:Y:S04]  /*c6b0*/  LDL.LU R2, [R1+0x3a8c] ;  /* 0x003a8c0001027983 */ /* 0x000f680000300800 */
[----:B------:R1:W-:Y:S04]  /*c6c0*/  STL [R1+0x2738], R7 ;  /* 0x0027380701007387 */ /* 0x0003e80000100800 */
[----:B0-----:R-:W5:Y:S04]  /*c6d0*/  LDL.LU R0, [R1+0x3a88] ;  /* 0x003a880001007983 */ /* 0x001f680000300800 */
[----:B------:R0:W-:Y:S04]  /*c6e0*/  STL [R1+0x270c], R3 ;  /* 0x00270c0301007387 */ /* 0x0001e80000100800 */
[----:B------:R-:W3:Y:S04]  /*c6f0*/  LDL.LU R8, [R1+0x3aa4] ;  /* 0x003aa40001087983 */ /* 0x000ee80000300800 */
[----:B-1----:R-:W3:Y:S04]  /*c700*/  LDL.LU R7, [R1+0x3aa0] ;  /* 0x003aa00001077983 */ /* 0x002ee80000300800 */
[----:B------:R1:W-:Y:S04]  /*c710*/  STL [R1+0x2724], R5 ;  /* 0x0027240501007387 */ /* 0x0003e80000100800 */
[----:B------:R-:W2:Y:S04]  /*c720*/  LDL.LU R4, [R1+0x3a94] ;  /* 0x003a940001047983 */ /* 0x000ea80000300800 */
[----:B0-----:R-:W2:Y:S04]  /*c730*/  LDL.LU R3, [R1+0x3a90] ;  /* 0x003a900001037983 */ /* 0x001ea80000300800 */
[----:B------:R-:W4:Y:S04]  /*c740*/  LDL.LU R6, [R1+0x3a9c] ;  /* 0x003a9c0001067983 */ /* 0x000f280000300800 */
[----:B-1----:R-:W4:Y:S04]  /*c750*/  LDL.LU R5, [R1+0x3a98] ;  /* 0x003a980001057983 */ /* 0x002f280000300800 */
[----:B------:R0:W-:Y:S04]  /*c760*/  STL [R1+0x2754], R9 ;  /* 0x0027540901007387 */ /* 0x0001e80000100800 */
[----:B0-----:R-:W4:Y:S01]  /*c770*/  LDL.LU R9, [R1+0x3aa8] ;  /* 0x003aa80001097983 */ /* 0x001f220000300800 */
[----:B-----5:R-:W-:-:S05]  /*c780*/  IMAD R2, R2, 0x100, R0 ;  /* 0x0000010002027824 */ /* 0x020fca00078e0200 */
[----:B------:R3:W-:Y:S02]  /*c790*/  STL [R1+0x26f4], R2 ;  /* 0x0026f40201007387 */ /* 0x0007e40000100800 */
[----:B---3--:R-:W-:Y:S02]  /*c7a0*/  IMAD R2, R8, 0x100, R7 ;  /* 0x0000010008027824 */ /* 0x008fe400078e0207 */
[----:B------:R-:W3:Y:S01]  /*c7b0*/  LDG.E.U8 R8, desc[UR36][R126.64+0x424] ;  /* 0x000424247e087981 */ /* 0x000ee2000c1e1100 */
[----:B--2---:R-:W-:-:S03]  /*c7c0*/  LEA R0, R4, R3, 0x8 ;  /* 0x0000000304007211 */ /* 0x004fc600078e40ff */
[----:B------:R0:W-:Y:S04]  /*c7d0*/  STL [R1+0x26d4], R2 ;  /* 0x0026d40201007387 */ /* 0x0001e80000100800 */
[----:B------:R-:W2:Y:S01]  /*c7e0*/  LDG.E.U8 R7, desc[UR36][R126.64+0x426] ;  /* 0x000426247e077981 */ /* 0x000ea2000c1e1100 */
[----:B----4-:R-:W-:-:S03]  /*c7f0*/  IMAD R3, R6, 0x100, R5 ;  /* 0x0000010006037824 */ /* 0x010fc600078e0205 */
[----:B------:R-:W-:Y:S01]  /*c800*/  STL [R1+0x26e8], R0 ;  /* 0x0026e80001007387 */ /* 0x000fe20000100800 */
[----:B0-----:R-:W-:-:S03]  /*c810*/  IMAD R2, R14, 0x100, R13 ;  /* 0x000001000e027824 */ /* 0x001fc600078e020d */
[----:B------:R0:W-:Y:S04]  /*c820*/  STL [R1+0x26d8], R3 ;  /* 0x0026d80301007387 */ /* 0x0001e80000100800 */
[----:B------:R1:W-:Y:S04]  /*c830*/  STL [R1+0x26b0], R2 ;  /* 0x0026b00201007387 */ /* 0x0003e80000100800 */
[----:B------:R-:W4:Y:S01]  /*c840*/  LDG.E.U8 R4, desc[UR36][R126.64+0x427] ;  /* 0x000427247e047981 */ /* 0x000f22000c1e1100 */
[----:B0-----:R-:W-:Y:S01]  /*c850*/  LEA R3, R12, R11, 0x8 ;  /* 0x0000000b0c037211 */ /* 0x001fe200078e40ff */
[----:B------:R-:W-:-:S02]  /*c860*/  IMAD R0, R10, 0x100, R9 ;  /* 0x000001000a007824 */ /* 0x000fc400078e0209 */
[----:B------:R-:W5:Y:S01]  /*c870*/  LDG.E.U8 R6, desc[UR36][R126.64+0x428] ;  /* 0x000428247e067981 */ /* 0x000f62000c1e1100 */
[----:B-1----:R-:W-:-:S03]  /*c880*/  LEA R2, R20, R19, 0x8 ;  /* 0x0000001314027211 */ /* 0x002fc600078e40ff */
[----:B------:R0:W-:Y:S04]  /*c890*/  STL [R1+0x26bc], R3 ;  /* 0x0026bc0301007387 */ /* 0x0001e80000100800 */
[----:B------:R1:W-:Y:S04]  /*c8a0*/  STL [R1+0x2694], R2 ;  /* 0x0026940201007387 */ /* 0x0003e80000100800 */
[----:B------:R-:W5:Y:S01]  /*c8b0*/  LDG.E.U8 R9, desc[UR36][R126.64+0x422] ;  /* 0x000422247e097981 */ /* 0x000f62000c1e1100 */
[----:B0-----:R-:W-:-:S03]  /*c8c0*/  IMAD R3, R18, 0x100, R17 ;  /* 0x0000010012037824 */ /* 0x001fc600078e0211 */
[----:B------:R-:W5:Y:S01]  /*c8d0*/  LDG.E.U8 R5, desc[UR36][R126.64+0x429] ;  /* 0x000429247e057981 */ /* 0x000f62000c1e1100 */
[----:B-1----:R-:W-:-:S03]  /*c8e0*/  IMAD R2, R26, 0x100, R25 ;  /* 0x000001001a027824 */ /* 0x002fc600078e0219 */
[----:B------:R0:W-:Y:S04]  /*c8f0*/  STL [R1+0x269c], R3 ;  /* 0x00269c0301007387 */ /* 0x0001e80000100800 */
[----:B------:R1:W-:Y:S04]  /*c900*/  STL [R1+0x2610], R2 ;  /* 0x0026100201007387 */ /* 0x0003e80000100800 */
[----:B------:R-:W5:Y:S01]  /*c910*/  LDG.E.U8 R12, desc[UR36][R126.64+0x42c] ;  /* 0x00042c247e0c7981 */ /* 0x000f62000c1e1100 */
[----:B0-----:R-:W-:-:S03]  /*c920*/  IMAD R3, R24, 0x100, R23 ;  /* 0x0000010018037824 */ /* 0x001fc600078e0217 */
[----:B------:R0:W-:Y:S01]  /*c930*/  STL [R1+0x26c8], R0 ;  /* 0x0026c80001007387 */ /* 0x0001e20000100800 */
[----:B-1----:R-:W-:-:S03]  /*c940*/  IMAD R2, R32, 0x100, R31 ;  /* 0x0000010020027824 */ /* 0x002fc600078e021f */
[----:B------:R1:W-:Y:S04]  /*c950*/  STL [R1+0x2680], R3 ;  /* 0x0026800301007387 */ /* 0x0003e80000100800 */
[----:B------:R1:W-:Y:S01]  /*c960*/  STL [R1+0x25d8], R2 ;  /* 0x0025d80201007387 */ /* 0x0003e20000100800 */
[----:B0-----:R-:W-:-:S03]  /*c970*/  IMAD R0, R16, 0x100, R15 ;  /* 0x0000010010007824 */ /* 0x001fc600078e020f */
[----:B------:R-:W5:Y:S01]  /*c980*/  LDG.E.U8 R26, desc[UR36][R126.64+0x41e] ;  /* 0x00041e247e1a7981 */ /* 0x000f62000c1e1100 */
[----:B-1----:R-:W-:-:S03]  /*c990*/  IMAD R3, R30, 0x100, R29 ;  /* 0x000001001e037824 */ /* 0x002fc600078e021d */
[----:B------:R-:W5:Y:S01]  /*c9a0*/  LDG.E.U8 R11, desc[UR36][R126.64+0x42d] ;  /* 0x00042d247e0b7981 */ /* 0x000f62000c1e1100 */
[----:B------:R-:W-:-:S03]  /*c9b0*/  IMAD R2, R38, 0x100, R37 ;  /* 0x0000010026027824 */ /* 0x000fc600078e0225 */
[----:B------:R0:W-:Y:S04]  /*c9c0*/  STL [R1+0x25e4], R3 ;  /* 0x0025e40301007387 */ /* 0x0001e80000100800 */
[----:B------:R1:W-:Y:S04]  /*c9d0*/  STL [R1+0x3160], R2 ;  /* 0x0031600201007387 */ /* 0x0003e80000100800 */
[----:B------:R1:W-:Y:S01]  /*c9e0*/  STL [R1+0x26ac], R0 ;  /* 0x0026ac0001007387 */ /* 0x0003e20000100800 */
[----:B0-----:R-:W-:-:S03]  /*c9f0*/  LEA R3, R36, R35, 0x8 ;  /* 0x0000002324037211 */ /* 0x001fc600078e40ff */
[----:B------:R-:W5:Y:S01]  /*ca00*/  LDG.E.U8 R30, desc[UR36][R126.64+0x41a] ;  /* 0x00041a247e1e7981 */ /* 0x000f62000c1e1100 */
[----:B-1----:R-:W-:-:S03]  /*ca10*/  LEA R2, R44, R43, 0x8 ;  /* 0x0000002b2c027211 */ /* 0x002fc600078e40ff */
[----:B------:R0:W-:Y:S04]  /*ca20*/  STL [R1+0x316c], R3 ;  /* 0x00316c0301007387 */ /* 0x0001e80000100800 */
[----:B------:R1:W-:Y:S01]  /*ca30*/  STL [R1+0x313c], R2 ;  /* 0x00313c0201007387 */ /* 0x0003e20000100800 */
[----:B------:R-:W-:-:S03]  /*ca40*/  IMAD R0, R22, 0x100, R21 ;  /* 0x0000010016007824 */ /* 0x000fc600078e0215 */
[----:B------:R-:W5:Y:S01]  /*ca50*/  LDG.E.U8 R10, desc[UR36][R126.64+0x42e] ;  /* 0x00042e247e0a7981 */ /* 0x000f62000c1e1100 */
[----:B0-----:R-:W-:-:S03]  /*ca60*/  IMAD R3, R42, 0x100, R41 ;  /* 0x000001002a037824 */ /* 0x001fc600078e0229 */
[----:B------:R-:W5:Y:S01]  /*ca70*/  LDG.E.U8 R18, desc[UR36][R126.64+0x41b] ;  /* 0x00041b247e127981 */ /* 0x000f62000c1e1100 */
[----:B-1----:R-:W-:-:S03]  /*ca80*/  IMAD R2, R50, 0x100, R49 ;  /* 0x0000010032027824 */ /* 0x002fc600078e0231 */
[----:B------:R0:W-:Y:S04]  /*ca90*/  STL [R1+0x3148], R3 ;  /* 0x0031480301007387 */ /* 0x0001e80000100800 */
[----:B------:R1:W-:Y:S04]  /*caa0*/  STL [R1+0x3118], R2 ;  /* 0x0031180201007387 */ /* 0x0003e80000100800 */
[----:B------:R1:W-:Y:S01]  /*cab0*/  STL [R1+0x2684], R0 ;  /* 0x0026840001007387 */ /* 0x0003e20000100800 */
[----:B0-----:R-:W-:-:S03]  /*cac0*/  IMAD R3, R48, 0x100, R47 ;  /* 0x0000010030037824 */ /* 0x001fc600078e022f */
[----:B------:R-:W5:Y:S01]  /*cad0*/  LDG.E.U8 R50, desc[UR36][R126.64+0x459] ;  /* 0x000459247e327981 */ /* 0x000f62000c1e1100 */
[----:B-1----:R-:W-:-:S03]  /*cae0*/  IMAD R2, R56, 0x100, R55 ;  /* 0x0000010038027824 */ /* 0x002fc600078e0237 */
[----:B------:R0:W-:Y:S04]  /*caf0*/  STL [R1+0x3124], R3 ;  /* 0x0031240301007387 */ /* 0x0001e80000100800 */
[----:B------:R1:W-:Y:S01]  /*cb00*/  STL [R1+0x30f4], R2 ;  /* 0x0030f40201007387 */ /* 0x0003e20000100800 */
[----:B------:R-:W-:-:S03]  /*cb10*/  LEA R0, R28, R27, 0x8 ;  /* 0x0000001b1c007211 */ /* 0x000fc600078e40ff */
[----:B------:R-:W5:Y:S01]  /*cb20*/  LDG.E.U8 R28, desc[UR36][R126.64+0x41c] ;  /* 0x00041c247e1c7981 */ /* 0x000f62000c1e1100 */
[----:B0-----:R-:W-:-:S03]  /*cb30*/  IMAD R3, R54, 0x100, R53 ;  /* 0x0000010036037824 */ /* 0x001fc600078e0235 */
[----:B------:R-:W5:Y:S01]  /*cb40*/  LDG.E.U8 R49, desc[UR36][R126.64+0x45a] ;  /* 0x00045a247e317981 */ /* 0x000f62000c1e1100 */
[----:B-1----:R-:W-:-:S03]  /*cb50*/  IMAD R2, R62, 0x100, R61 ;  /* 0x000001003e027824 */ /* 0x002fc600078e023d */
        /* <DEDUP_REMOVED lines=60> */
[----:B---3--:R-:W-:-:S03]  /*cf20*/  IMAD R0, R58, 0x100, R57 ;  /* 0x000001003a007824 */ /* 0x008fc600078e0239 */
[----:B------:R-:W-:Y:S01]  /*cf30*/  STL [R1+0x2554], R8 ;  /* 0x0025540801007387 */ /* 0x000fe20000100800 */
[----:B0-----:R-:W-:-:S03]  /*cf40*/  IMAD R3, R114, 0x100, R113 ;  /* 0x0000010072037824 */ /* 0x001fc600078e0271 */
[----:B------:R-:W3:Y:S01]  /*cf50*/  LDG.E.U8 R56, desc[UR36][R126.64+0x46e] ;  /* 0x00046e247e387981 */ /* 0x000ee2000c1e1100 */
[----:B-1----:R-:W-:-:S03]  /*cf60*/  IMAD R2, R122, 0x100, R121 ;  /* 0x000001007a027824 */ /* 0x002fc600078e0279 */
[----:B------:R0:W-:Y:S04]  /*cf70*/  STL [R1+0x2f60], R3 ;  /* 0x002f600301007387 */ /* 0x0001e80000100800 */
[----:B------:R1:W-:Y:S04]  /*cf80*/  STL [R1+0x2f20], R2 ;  /* 0x002f200201007387 */ /* 0x0003e80000100800 */
[----:B------:R4:W-:Y:S01]  /*cf90*/  STL [R1+0x30e8], R0 ;  /* 0x0030e80001007387 */ /* 0x0009e20000100800 */
[----:B0-----:R-:W-:-:S03]  /*cfa0*/  IMAD R3, R120, 0x100, R119 ;  /* 0x0000010078037824 */ /* 0x001fc600078e0277 */
[----:B--2---:R-:W-:Y:S01]  /*cfb0*/  STL [R1+0x254c], R7 ;  /* 0x00254c0701007387 */ /* 0x004fe20000100800 */
[----:B-1----:R-:W-:-:S03]  /*cfc0*/  IMAD R2, R130, 0x100, R129 ;  /* 0x0000010082027824 */ /* 0x002fc600078e0281 */
[----:B------:R0:W-:Y:S04]  /*cfd0*/  STL [R1+0x2f30], R3 ;  /* 0x002f300301007387 */ /* 0x0001e80000100800 */
[----:B------:R1:W-:Y:S01]  /*cfe0*/  STL [R1+0x2ef0], R2 ;  /* 0x002ef00201007387 */ /* 0x0003e20000100800 */
[----:B----4-:R-:W-:-:S03]  /*cff0*/  IMAD R0, R64, 0x100, R63 ;  /* 0x0000010040007824 */ /* 0x010fc600078e023f */
[----:B------:R-:W-:Y:S01]  /*d000*/  STL [R1+0x2548], R4 ;  /* 0x0025480401007387 */ /* 0x000fe20000100800 */
[----:B0-----:R-:W-:-:S03]  /*d010*/  IMAD R3, R128, 0x100, R125 ;  /* 0x0000010080037824 */ /* 0x001fc600078e027d */
[----:B-----5:R-:W-:Y:S01]  /*d020*/  STL [R1+0x2544], R6 ;  /* 0x0025440601007387 */ /* 0x020fe20000100800 */
[----:B-1----:R-:W-:-:S03]  /*d030*/  IMAD R2, R136, 0x100, R135 ;  /* 0x0000010088027824 */ /* 0x002fc600078e0287 */
[----:B------:R0:W-:Y:S04]  /*d040*/  STL [R1+0x2f00], R3 ;  /* 0x002f000301007387 */ /* 0x0001e80000100800 */
[----:B------:R1:W-:Y:S04]  /*d050*/  STL [R1+0x2ebc], R2 ;  /* 0x002ebc0201007387 */ /* 0x0003e80000100800 */
[----:B------:R2:W-:Y:S01]  /*d060*/  STL [R1+0x30c4], R0 ;  /* 0x0030c40001007387 */ /* 0x0005e20000100800 */
[----:B0-----:R-:W-:-:S03]  /*d070*/  LEA R3, R134, R133, 0x8 ;  /* 0x0000008586037211 */ /* 0x001fc600078e40ff */
[----:B------:R-:W-:Y:S01]  /*d080*/  STL [R1+0x255c], R9 ;  /* 0x00255c0901007387 */ /* 0x000fe20000100800 */
[----:B-1----:R-:W-:-:S03]  /*d090*/  LEA R2, R142, R141, 0x8 ;  /* 0x0000008d8e027211 */ /* 0x002fc600078e40ff */
[----:B------:R0:W-:Y:S04]  /*d0a0*/  STL [R1+0x2ed0], R3 ;  /* 0x002ed00301007387 */ /* 0x0001e80000100800 */
[----:B------:R1:W-:Y:S01]  /*d0b0*/  STL [R1+0x2e80], R2 ;  /* 0x002e800201007387 */ /* 0x0003e20000100800 */
[----:B--2---:R-:W-:-:S03]  /*d0c0*/  IMAD R0, R70, 0x100, R69 ;  /* 0x0000010046007824 */ /* 0x004fc600078e0245 */
[----:B------:R-:W-:Y:S01]  /*d0d0*/  STL [R1+0x2540], R5 ;  /* 0x0025400501007387 */ /* 0x000fe20000100800 */
[----:B0-----:R-:W-:-:S03]  /*d0e0*/  IMAD R3, R140, 0x100, R139 ;  /* 0x000001008c037824 */ /* 0x001fc600078e028b */
[----:B------:R-:W2:Y:S01]  /*d0f0*/  LDG.E.U8 R9, desc[UR36][R126.64+0x441] ;  /* 0x000441247e097981 */ /* 0x000ea2000c1e1100 */
        /* <DEDUP_REMOVED lines=9> */
[----:B----4-:R-:W-:-:S03]  /*d190*/  LEA R0, R76, R75, 0x8 ;  /* 0x0000004b4c007211 */ /* 0x010fc600078e40ff */
[----:B------:R-:W4:Y:S01]  /*d1a0*/  LDG.E.U8 R7, desc[UR36][R126.64+0x445] ;  /* 0x000445247e077981 */ /* 0x000f22000c1e1100 */
[----:B0-----:R-:W-:-:S03]  /*d1b0*/  IMAD R3, R152, 0x100, R151 ;  /* 0x0000010098037824 */ /* 0x001fc600078e0297 */
[----:B------:R-:W3:Y:S01]  /*d1c0*/  LDG.E.U8 R4, desc[UR36][R126.64+0x446] ;  /* 0x000446247e047981 */ /* 0x000ee2000c1e1100 */
[----:B-1----:R-:W-:-:S03]  /*d1d0*/  IMAD R2, R160, 0x100, R159 ;  /* 0x00000100a0027824 */ /* 0x002fc600078e029f */
[----:B------:R0:W-:Y:S04]  /*d1e0*/  STL [R1+0x2e18], R3 ;  /* 0x002e180301007387 */ /* 0x0001e80000100800 */
[----:B------:R1:W-:Y:S04]  /*d1f0*/  STL [R1+0x2dc8], R2 ;  /* 0x002dc80201007387 */ /* 0x0003e80000100800 */
[----:B------:R1:W-:Y:S01]  /*d200*/  STL [R1+0x307c], R0 ;  /* 0x00307c0001007387 */ /* 0x0003e20000100800 */
[----:B0-----:R-:W-:-:S03]  /*d210*/  LEA R3, R158, R157, 0x8 ;  /* 0x0000009d9e037211 */ /* 0x001fc600078e40ff */
[----:B------:R-:W3:Y:S01]  /*d220*/  LDG.E.U8 R6, desc[UR36][R126.64+0x447] ;  /* 0x000447247e067981 */ /* 0x000ee2000c1e1100 */
[----:B-1----:R-:W-:-:S03]  /*d230*/  LEA R2, R166, R165, 0x8 ;  /* 0x000000a5a6027211 */ /* 0x002fc600078e40ff */
[----:B------:R0:W-:Y:S04]  /*d240*/  STL [R1+0x2de0], R3 ;  /* 0x002de00301007387 */ /* 0x0001e80000100800 */
[----:B------:R1:W-:Y:S01]  /*d250*/  STL [R1+0x2d90], R2 ;  /* 0x002d900201007387 */ /* 0x0003e20000100800 */
[----:B------:R-:W-:-:S03]  /*d260*/  IMAD R0, R82, 0x100, R81 ;  /* 0x0000010052007824 */ /* 0x000fc600078e0251 */
[----:B------:R-:W3:Y:S01]  /*d270*/  LDG.E.U8 R5, desc[UR36][R126.64+0x448] ;  /* 0x000448247e057981 */ /* 0x000ee2000c1e1100 */
[----:B0-----:R-:W-:-:S03]  /*d280*/  IMAD R3, R164, 0x100, R163 ;  /* 0x00000100a4037824 */ /* 0x001fc600078e02a3 */
[----:B------:R-:W-:Y:S01]  /*d290*/  STL [R1+0x2534], R12 ;  /* 0x0025340c01007387 */ /* 0x000fe20000100800 */
        /* <DEDUP_REMOVED lines=22> */
[----:B------:R-:W-:-:S03]  /*d400*/  IMAD R0, R94, 0x100, R93 ;  /* 0x000001005e007824 */ /* 0x000fc600078e025d */
[----:B------:R-:W3:Y:S01]  /*d410*/  LDG.E.U8 R30, desc[UR36][R126.64+0x45c] ;  /* 0x00045c247e1e7981 */ /* 0x000ee2000c1e1100 */
        /* <DEDUP_REMOVED lines=11> */
[----:B------:R-:W-:-:S03]  /*d4d0*/  LEA R0, R100, R99, 0x8 ;  /* 0x0000006364007211 */ /* 0x000fc600078e40ff */
[----:B------:R-:W3:Y:S01]  /*d4e0*/  LDG.E.U8 R63, desc[UR36][R126.64+0x460] ;  /* 0x000460247e3f7981 */ /* 0x000ee2000c1e1100 */
[----:B0-----:R-:W-:-:S03]  /*d4f0*/  IMAD R3, R200, 0x100, R199 ;  /* 0x00000100c8037824 */ /* 0x001fc600078e02c7 */
[----:B------:R-:W-:Y:S01]  /*d500*/  STL [R1+0x2530], R11 ;  /* 0x0025300b01007387 */ /* 0x000fe20000100800 */
        /* <DEDUP_REMOVED lines=48> */
[----:B--2---:R-:W-:-:S03]  /*d810*/  LEA R0, R124, R123, 0x8 ;  /* 0x0000007b7c007211 */ /* 0x004fc600078e40ff */
[----:B------:R-:W-:Y:S01]  /*d820*/  STL [R1+0x2480], R50 ;  /* 0x0024803201007387 */ /* 0x000fe20000100800 */
[----:B0-----:R-:W-:-:S03]  /*d830*/  IMAD R3, R248, 0x100, R247 ;  /* 0x00000100f8037824 */ /* 0x001fc600078e02f7 */
[----:B------:R-:W-:Y:S04]  /*d840*/  STL [R1+0x247c], R49 ;  /* 0x00247c3101007387 */ /* 0x000fe80000100800 */
[----:B------:R0:W-:Y:S04]  /*d850*/  STL [R1+0x2a28], R3 ;  /* 0x002a280301007387 */ /* 0x0001e80000100800 */
[----:B-1----:R-:W2:Y:S04]  /*d860*/  LDG.E.U8 R2, desc[UR36][R126.64+0x423] ;  /* 0x000423247e027981 */ /* 0x002ea8000c1e1100 */
[----:B------:R1:W-:Y:S04]  /*d870*/  STL [R1+0x2f10], R0 ;  /* 0x002f100001007387 */ /* 0x0003e80000100800 */
[----:B0-----:R-:W2:Y:S04]  /*d880*/  LDG.E.U8 R3, desc[UR36][R126.64+0x425] ;  /* 0x000425247e037981 */ /* 0x001ea8000c1e1100 */
[----:B------:R0:W-:Y:S01]  /*d890*/  STL [R1+0x24e0], R9 ;  /* 0x0024e00901007387 */ /* 0x0001e20000100800 */
[----:B-1----:R-:W-:-:S03]  /*d8a0*/  IMAD R0, R132, 0x100, R131 ;  /* 0x0000010084007824 */ /* 0x002fc600078e0283 */
[----:B------:R-:W-:Y:S04]  /*d8b0*/  STL [R1+0x2478], R48 ;  /* 0x0024783001007387 */ /* 0x000fe80000100800 */
[----:B------:R1:W-:Y:S04]  /*d8c0*/  STL [R1+0x2ee0], R0 ;  /* 0x002ee00001007387 */ /* 0x0003e80000100800 */
[----:B-----5:R-:W-:Y:S04]  /*d8d0*/  STL [R1+0x24d8], R8 ;  /* 0x0024d80801007387 */ /* 0x020fe80000100800 */
[----:B0-----:R-:W5:Y:S01]  /*d8e0*/  LDG.E.U8 R9, desc[UR36][R126.64+0x46f] ;  /* 0x00046f247e097981 */ /* 0x001f62000c1e1100 */
[----:B-1----:R-:W-:-:S03]  /*d8f0*/  IMAD R0, R138, 0x100, R137 ;  /* 0x000001008a007824 */ /* 0x002fc600078e0289 */
[----:B----4-:R0:W-:Y:S04]  /*d900*/  STL [R1+0x24d0], R7 ;  /* 0x0024d00701007387 */ /* 0x0101e80000100800 */
[----:B------:R1:W-:Y:S04]  /*d910*/  STL [R1+0x2ea8], R0 ;  /* 0x002ea80001007387 */ /* 0x0003e80000100800 */
[----:B---3--:R3:W-:Y:S04]  /*d920*/  STL [R1+0x24cc], R4 ;  /* 0x0024cc0401007387 */ /* 0x0087e80000100800 */
[----:B0-----:R-:W4:Y:S01]  /*d930*/  LDG.E.U8 R7, desc[UR36][R126.64+0x46b] ;  /* 0x00046b247e077981 */ /* 0x001f22000c1e1100 */
[----:B-1----:R-:W-:-:S03]  /*d940*/  IMAD R0, R144, 0x100, R143 ;  /* 0x0000010090007824 */ /* 0x002fc600078e028f */
[----:B------:R-:W4:Y:S04]  /*d950*/  LDG.E.U8 R8, desc[UR36][R126.64+0x46d] ;  /* 0x00046d247e087981 */ /* 0x000f28000c1e1100 */
[----:B------:R0:W-:Y:S04]  /*d960*/  STL [R1+0x2e6c], R0 ;  /* 0x002e6c0001007387 */ /* 0x0001e80000100800 */
[----:B------:R1:W-:Y:S04]  /*d970*/  STL [R1+0x24c8], R6 ;  /* 0x0024c80601007387 */ /* 0x0003e80000100800 */
[----:B---3--:R-:W3:Y:S01]  /*d980*/  LDG.E.U8 R4, desc[UR36][R126.64+0x465] ;  /* 0x000465247e047981 */ /* 0x008ee2000c1e1100 */
[----:B0-----:R-:W-:-:S03]  /*d990*/  LEA R0, R150, R149, 0x8 ;  /* 0x0000009596007211 */ /* 0x001fc600078e40ff */
[----:B------:R0:W-:Y:S04]  /*d9a0*/  STL [R1+0x24c4], R5 ;  /* 0x0024c40501007387 */ /* 0x0001e80000100800 */
[----:B------:R0:W-:Y:S04]  /*d9b0*/  STL [R1+0x2e30], R0 ;  /* 0x002e300001007387 */ /* 0x0001e80000100800 */
[----:B-1----:R-:W3:Y:S04]  /*d9c0*/  LDG.E.U8 R6, desc[UR36][R126.64+0x469] ;  /* 0x000469247e067981 */ /* 0x002ee8000c1e1100 */
[----:B0-----:R-:W3:Y:S01]  /*d9d0*/  LDG.E.U8 R5, desc[UR36][R126.64+0x467] ;  /* 0x000467247e057981 */ /* 0x001ee2000c1e1100 */
[----:B------:R-:W-:-:S03]  /*d9e0*/  IMAD R0, R156, 0x100, R155 ;  /* 0x000001009c007824 */ /* 0x000fc600078e029b */
[----:B------:R-:W-:Y:S04]  /*d9f0*/  STL [R1+0x245c], R62 ;  /* 0x00245c3e01007387 */ /* 0x000fe80000100800 */
[----:B------:R0:W-:Y:S04]  /*da00*/  STL [R1+0x2df0], R0 ;  /* 0x002df00001007387 */ /* 0x0001e80000100800 */
[----:B------:R1:W-:Y:S04]  /*da10*/  STL [R1+0x248c], R12 ;  /* 0x00248c0c01007387 */ /* 0x0003e80000100800 */
[----:B------:R-:W3:Y:S01]  /*da20*/  LDG.E.U8 R52, desc[UR36][R126.64+0x476] ;  /* 0x000476247e347981 */ /* 0x000ee2000c1e1100 */
[----:B0-----:R-:W-:-:S03]  /*da30*/  IMAD R0, R162, 0x100, R161 ;  /* 0x00000100a2007824 */ /* 0x001fc600078e02a1 */
[----:B------:R-:W3:Y:S04]  /*da40*/  LDG.E.U8 R51, desc[UR36][R126.64+0x477] ;  /* 0x000477247e337981 */ /* 0x000ee8000c1e1100 */
[----:B------:R0:W-:Y:S04]  /*da50*/  STL [R1+0x2db8], R0 ;  /* 0x002db80001007387 */ /* 0x0001e80000100800 */
[----:B-1----:R-:W3:Y:S04]  /*da60*/  LDG.E.U8 R12, desc[UR36][R126.64+0x475] ;  /* 0x000475247e0c7981 */ /* 0x002ee8000c1e1100 */
[----:B------:R-:W3:Y:S01]  /*da70*/  LDG.E.U8 R50, desc[UR36][R126.64+0x478] ;  /* 0x000478247e327981 */ /* 0x000ee2000c1e1100 */
[----:B0-----:R-:W-:-:S03]  /*da80*/  IMAD R0, R168, 0x100, R167 ;  /* 0x00000100a8007824 */ /* 0x001fc600078e02a7 */
[----:B------:R-:W3:Y:S04]  /*da90*/  LDG.E.U8 R49, desc[UR36][R126.64+0x479] ;  /* 0x000479247e317981 */ /* 0x000ee8000c1e1100 */
[----:B------:R0:W-:Y:S04]  /*daa0*/  STL [R1+0x2d78], R0 ;  /* 0x002d780001007387 */ /* 0x0001e80000100800 */
[----:B------:R-:W3:Y:S04]  /*dab0*/  LDG.E.U8 R48, desc[UR36][R126.64+0x47a] ;  /* 0x00047a247e307981 */ /* 0x000ee8000c1e1100 */
[----:B------:R-:W3:Y:S01]  /*dac0*/  LDG.E.U8 R62, desc[UR36][R126.64+0x481] ;  /* 0x000481247e3e7981 */ /* 0x000ee2000c1e1100 */
[----:B0-----:R-:W-:-:S03]  /*dad0*/  LEA R0, R174, R173, 0x8 ;  /* 0x000000adae007211 */ /* 0x001fc600078e40ff */
[----:B------:R0:W-:Y:S04]  /*dae0*/  STL [R1+0x2474], R30 ;  /* 0x0024741e01007387 */ /* 0x0001e80000100800 */
[----:B------:R1:W-:Y:S04]  /*daf0*/  STL [R1+0x2d40], R0 ;  /* 0x002d400001007387 */ /* 0x0003e80000100800 */
[----:B------:R1:W-:Y:S04]  /*db00*/  STL [R1+0x2470], R28 ;  /* 0x0024701c01007387 */ /* 0x0003e80000100800 */
[----:B0-----:R-:W3:Y:S01]  /*db10*/  LDG.E.U8 R30, desc[UR36][R126.64+0x47b] ;  /* 0x00047b247e1e7981 */ /* 0x001ee2000c1e1100 */
[----:B-1----:R-:W-:-:S03]  /*db20*/  IMAD R0, R180, 0x100, R179 ;  /* 0x00000100b4007824 */ /* 0x002fc600078e02b3 */
[----:B------:R-:W-:Y:S04]  /*db30*/  STL [R1+0x2578], R18 ;  /* 0x0025781201007387 */ /* 0x000fe80000100800 */
[----:B------:R0:W-:Y:S04]  /*db40*/  STL [R1+0x2d00], R0 ;  /* 0x002d000001007387 */ /* 0x0001e80000100800 */
[----:B------:R1:W-:Y:S04]  /*db50*/  STL [R1+0x246c], R26 ;  /* 0x00246c1a01007387 */ /* 0x0003e80000100800 */
[----:B------:R-:W3:Y:S01]  /*db60*/  LDG.E.U8 R28, desc[UR36][R126.64+0x47c] ;  /* 0x00047c247e1c7981 */ /* 0x000ee2000c1e1100 */
[----:B0-----:R-:W-:-:S03]  /*db70*/  IMAD R0, R186, 0x100, R185 ;  /* 0x00000100ba007824 */ /* 0x001fc600078e02b9 */
        /* <DEDUP_REMOVED lines=8> */
[----:B------:R-:W-:Y:S01]  /*dc00*/  STL [R1+0x2568], R16 ;  /* 0x0025681001007387 */ /* 0x000fe20000100800 */
[----:B0-----:R-:W-:-:S03]  /*dc10*/  LEA R0, R198, R197, 0x8 ;  /* 0x000000c5c6007211 */ /* 0x001fc600078e40ff */
[----:B------:R-:W-:Y:S04]  /*dc20*/  STL [R1+0x2564], R23 ;  /* 0x0025641701007387 */ /* 0x000fe80000100800 */
[----:B------:R0:W-:Y:S04]  /*dc30*/  STL [R1+0x2c50], R0 ;  /* 0x002c500001007387 */ /* 0x0001e80000100800 */
[----:B-1----:R-:W3:Y:S04]  /*dc40*/  LDG.E.U8 R11, desc[UR36][R126.64+0x492] ;  /* 0x000492247e0b7981 */ /* 0x002ee8000c1e1100 */
[----:B------:R-:W-:Y:S01]  /*dc50*/  STL [R1+0x2560], R15 ;  /* 0x0025600f01007387 */ /* 0x000fe20000100800 */
[----:B0-----:R-:W-:-:S03]  /*dc60*/  IMAD R0, R204, 0x100, R203 ;  /* 0x00000100cc007824 */ /* 0x001fc600078e02cb */
[----:B------:R-:W-:Y:S04]  /*dc70*/  STL [R1+0x253c], R14 ;  /* 0x00253c0e01007387 */ /* 0x000fe80000100800 */
[----:B------:R0:W-:Y:S04]  /*dc80*/  STL [R1+0x2c10], R0 ;  /* 0x002c100001007387 */ /* 0x0001e80000100800 */
[----:B------:R-:W-:Y:S04]  /*dc90*/  STL [R1+0x2538], R13 ;  /* 0x0025380d01007387 */ /* 0x000fe80000100800 */
        /* <DEDUP_REMOVED lines=11> */
[----:B0-----:R-:W-:-:S03]  /*dd50*/  LEA R0, R222, R221, 0x8 ;  /* 0x000000ddde007211 */ /* 0x001fc600078e40ff */
[----:B------:R-:W-:Y:S04]  /*dd60*/  STL [R1+0x2420], R10 ;  /* 0x0024200a01007387 */ /* 0x000fe80000100800 */
[----:B------:R0:W-:Y:S04]  /*dd70*/  STL [R1+0x2b60], R0 ;  /* 0x002b600001007387 */ /* 0x0001e80000100800 */
[----:B------:R-:W-:Y:S04]  /*dd80*/  STL [R1+0x241c], R54 ;  /* 0x00241c3601007387 */ /* 0x000fe80000100800 */
[----:B------:R-:W3:Y:S01]  /*dd90*/  LDG.E.U8 R61, desc[UR36][R126.64+0x483] ;  /* 0x000483247e3d7981 */ /* 0x000ee2000c1e1100 */
[----:B0-----:R-:W-:-:S03]  /*dda0*/  IMAD R0, R228, 0x100, R227 ;  /* 0x00000100e4007824 */ /* 0x001fc600078e02e3 */
[----:B------:R-:W3:Y:S04]  /*ddb0*/  LDG.E.U8 R60, desc[UR36][R126.64+0x485] ;  /* 0x000485247e3c7981 */ /* 0x000ee8000c1e1100 */
[----:B------:R0:W-:Y:S04]  /*ddc0*/  STL [R1+0x2b20], R0 ;  /* 0x002b200001007387 */ /* 0x0001e80000100800 */
[----:B------:R-:W3:Y:S04]  /*ddd0*/  LDG.E.U8 R59, desc[UR36][R126.64+0x487] ;  /* 0x000487247e3b7981 */ /* 0x000ee8000c1e1100 */
[----:B------:R-:W3:Y:S01]  /*dde0*/  LDG.E.U8 R58, desc[UR36][R126.64+0x489] ;  /* 0x000489247e3a7981 */ /* 0x000ee2000c1e1100 */
[----:B0-----:R-:W-:-:S03]  /*ddf0*/  IMAD R0, R234, 0x100, R233 ;  /* 0x00000100ea007824 */ /* 0x001fc600078e02e9 */
[----:B------:R-:W3:Y:S04]  /*de00*/  LDG.E.U8 R57, desc[UR36][R126.64+0x48b] ;  /* 0x00048b247e397981 */ /* 0x000ee8000c1e1100 */
[----:B------:R0:W-:Y:S04]  /*de10*/  STL [R1+0x2ad8], R0 ;  /* 0x002ad80001007387 */ /* 0x0001e80000100800 */
[----:B------:R-:W3:Y:S04]  /*de20*/  LDG.E.U8 R56, desc[UR36][R126.64+0x48d] ;  /* 0x00048d247e387981 */ /* 0x000ee8000c1e1100 */
[----:B--2---:R1:W-:Y:S01]  /*de30*/  STL [R1+0x2558], R2 ;  /* 0x0025580201007387 */ /* 0x0043e20000100800 */
[----:B0-----:R-:W-:-:S03]  /*de40*/  IMAD R0, R240, 0x100, R239 ;  /* 0x00000100f0007824 */ /* 0x001fc600078e02ef */
[----:B------:R-:W2:Y:S04]  /*de50*/  LDG.E.U8 R55, desc[UR36][R126.64+0x48f] ;  /* 0x00048f247e377981 */ /* 0x000ea8000c1e1100 */
[----:B------:R0:W-:Y:S04]  /*de60*/  STL [R1+0x2a78], R0 ;  /* 0x002a780001007387 */ /* 0x0001e80000100800 */
[----:B-1----:R-:W2:Y:S04]  /*de70*/  LDG.E.U8 R2, desc[UR36][R126.64+0x442] ;  /* 0x000442247e027981 */ /* 0x002ea8000c1e1100 */
[----:B------:R1:W-:Y:S01]  /*de80*/  STL [R1+0x2550], R3 ;  /* 0x0025500301007387 */ /* 0x0003e20000100800 */
[----:B0-----:R-:W-:-:S03]  /*de90*/  LEA R0, R246, R245, 0x8 ;  /* 0x000000f5f6007211 */ /* 0x001fc600078e40ff */
[----:B------:R-:W2:Y:S04]  /*dea0*/  LDG.E.U8 R10, desc[UR36][R126.64+0x490] ;  /* 0x000490247e0a7981 */ /* 0x000ea8000c1e1100 */
[----:B------:R0:W-:Y:S04]  /*deb0*/  STL [R1+0x2a40], R0 ;  /* 0x002a400001007387 */ /* 0x0001e80000100800 */
[----:B-1----:R-:W2:Y:S04]  /*dec0*/  LDG.E.U8 R3, desc[UR36][R126.64+0x444] ;  /* 0x000444247e037981 */ /* 0x002ea8000c1e1100 */
[----:B-----5:R-:W-:Y:S01]  /*ded0*/  STL [R1+0x2428], R9 ;  /* 0x0024280901007387 */ /* 0x020fe20000100800 */
[----:B0-----:R-:W-:-:S03]  /*dee0*/  IMAD R0, R252, 0x100, R251 ;  /* 0x00000100fc007824 */ /* 0x001fc600078e02fb */
[----:B------:R-:W5:Y:S04]  /*def0*/  LDG.E.U8 R54, desc[UR36][R126.64+0x491] ;  /* 0x000491247e367981 */ /* 0x000f68000c1e1100 */
[----:B------:R0:W-:Y:S04]  /*df00*/  STL [R1+0x2a00], R0 ;  /* 0x002a000001007387 */ /* 0x0001e80000100800 */
[----:B----4-:R1:W-:Y:S04]  /*df10*/  STL [R1+0x2438], R7 ;  /* 0x0024380701007387 */ /* 0x0103e80000100800 */
[----:B------:R4:W-:Y:S04]  /*df20*/  STL [R1+0x2430], R8 ;  /* 0x0024300801007387 */ /* 0x0009e80000100800 */
[----:B0-----:R-:W5:Y:S04]  /*df30*/  LDG.E.U8 R0, desc[UR36][R126.64+0x42f] ;  /* 0x00042f247e007981 */ /* 0x001f68000c1e1100 */
[----:B-1----:R-:W5:Y:S04]  /*df40*/  LDG.E.U8 R7, desc[UR36][R126.64+0x48a] ;  /* 0x00048a247e077981 */ /* 0x002f68000c1e1100 */
[----:B---3--:R0:W-:Y:S04]  /*df50*/  STL [R1+0x2450], R4 ;  /* 0x0024500401007387 */ /* 0x0081e80000100800 */
[----:B----4-:R-:W3:Y:S04]  /*df60*/  LDG.E.U8 R8, desc[UR36][R126.64+0x48c] ;  /* 0x00048c247e087981 */ /* 0x010ee8000c1e1100 */
[----:B------:R-:W4:Y:S04]  /*df70*/  LDG.E.U8 R9, desc[UR36][R126.64+0x48e] ;  /* 0x00048e247e097981 */ /* 0x000f28000c1e1100 */
[----:B------:R1:W-:Y:S04]  /*df80*/  STL [R1+0x2440], R6 ;  /* 0x0024400601007387 */ /* 0x0003e80000100800 */
[----:B------:R1:W-:Y:S04]  /*df90*/  STL [R1+0x2448], R5 ;  /* 0x0024480501007387 */ /* 0x0003e80000100800 */
[----:B0-----:R-:W3:Y:S04]  /*dfa0*/  LDG.E.U8 R4, desc[UR36][R126.64+0x484] ;  /* 0x000484247e047981 */ /* 0x001ee8000c1e1100 */
        /* <DEDUP_REMOVED lines=61> */
[----:B------:R0:W-:Y:S04]  /*e380*/  STL [R1+0x24d4], R3 ;  /* 0x0024d40301007387 */ /* 0x0001e80000100800 */
[----:B------:R-:W2:Y:S04]  /*e390*/  LDG.E.U8 R140, desc[UR36][R126.64+0x5ff] ;  /* 0x0005ff247e8c7981 */ /* 0x000ea8000c1e1100 */
[----:B------:R-:W2:Y:S04]  /*e3a0*/  LDG.E.U8 R145, desc[UR36][R126.64+0x604] ;  /* 0x000604247e917981 */ /* 0x000ea8000c1e1100 */
[----:B0-----:R-:W4:Y:S04]  /*e3b0*/  LDG.E.U8 R3, desc[UR36][R126.64+0x463] ;  /* 0x000463247e037981 */ /* 0x001f28000c1e1100 */
[----:B------:R-:W2:Y:S04]  /*e3c0*/  LDG.E.U8 R146, desc[UR36][R126.64+0x605] ;  /* 0x000605247e927981 */ /* 0x000ea8000c1e1100 */
[----:B------:R-:W2:Y:S04]  /*e3d0*/  LDG.E.U8 R151, desc[UR36][R126.64+0x60a] ;  /* 0x00060a247e977981 */ /* 0x000ea8000c1e1100 */
[----:B-----5:R0:W-:Y:S04]  /*e3e0*/  STL [R1+0x2528], R0 ;  /* 0x0025280001007387 */ /* 0x0201e80000100800 */
[----:B------:R-:W5:Y:S04]  /*e3f0*/  LDG.E.U8 R152, desc[UR36][R126.64+0x60b] ;  /* 0x00060b247e987981 */ /* 0x000f68000c1e1100 */
[----:B------:R-:W5:Y:S04]  /*e400*/  LDG.E.U8 R157, desc[UR36][R126.64+0x610] ;  /* 0x000610247e9d7981 */ /* 0x000f68000c1e1100 */
[----:B0-----:R-:W2:Y:S04]  /*e410*/  LDG.E.U8 R0, desc[UR36][R126.64+0x45f] ;  /* 0x00045f247e007981 */ /* 0x001ea8000c1e1100 */
        /* <DEDUP_REMOVED lines=64> */
[----:B---3--:R0:W-:Y:S04]  /*e820*/  STL [R1+0x2460], R2 ;  /* 0x0024600201007387 */ /* 0x0081e80000100800 */
[----:B------:R-:W3:Y:S04]  /*e830*/  LDG.E.U8 R115, desc[UR36][R126.64+0x5e8] ;  /* 0x0005e8247e737981 */ /* 0x000ee8000c1e1100 */
[----:B------:R-:W3:Y:S04]  /*e840*/  LDG.E.U8 R116, desc[UR36][R126.64+0x5e9] ;  /* 0x0005e9247e747981 */ /* 0x000ee8000c1e1100 */
[----:B0-----:R-:W5:Y:S04]  /*e850*/  LDG.E.U8 R2, desc[UR36][R126.64+0x480] ;  /* 0x000480247e027981 */ /* 0x001f68000c1e1100 */
[----:B----4-:R0:W-:Y:S04]  /*e860*/  STL [R1+0x2458], R3 ;  /* 0x0024580301007387 */ /* 0x0101e80000100800 */
[----:B------:R-:W4:Y:S04]  /*e870*/  LDG.E.U8 R117, desc[UR36][R126.64+0x5ea] ;  /* 0x0005ea247e757981 */ /* 0x000f28000c1e1100 */
[----:B------:R-:W4:Y:S04]  /*e880*/  LDG.E.U8 R118, desc[UR36][R126.64+0x5eb] ;  /* 0x0005eb247e767981 */ /* 0x000f28000c1e1100 */
[----:B0-----:R-:W3:Y:S04]  /*e890*/  LDG.E.U8 R3, desc[UR36][R126.64+0x482] ;  /* 0x000482247e037981 */ /* 0x001ee8000c1e1100 */
[----:B------:R-:W4:Y:S04]  /*e8a0*/  LDG.E.U8 R121, desc[UR36][R126.64+0x5ee] ;  /* 0x0005ee247e797981 */ /* 0x000f28000c1e1100 */
[----:B------:R-:W4:Y:S04]  /*e8b0*/  LDG.E.U8 R122, desc[UR36][R126.64+0x5ef] ;  /* 0x0005ef247e7a7981 */ /* 0x000f28000c1e1100 */
[----:B--2---:R0:W-:Y:S04]  /*e8c0*/  STL [R1+0x2468], R0 ;  /* 0x0024680001007387 */ /* 0x0041e80000100800 */
[----:B------:R-:W2:Y:S04]  /*e8d0*/  LDG.E.U8 R123, desc[UR36][R126.64+0x5f0] ;  /* 0x0005f0247e7b7981 */ /* 0x000ea8000c1e1100 */
[----:B------:R-:W2:Y:S04]  /*e8e0*/  LDG.E.U8 R124, desc[UR36][R126.64+0x5f1] ;  /* 0x0005f1247e7c7981 */ /* 0x000ea8000c1e1100 */
[----:B0-----:R-:W4:Y:S04]  /*e8f0*/  LDG.E.U8 R0, desc[UR36][R126.64+0x47e] ;  /* 0x00047e247e007981 */ /* 0x001f28000c1e1100 */
[----:B------:R0:W-:Y:S04]  /*e900*/  STL [R1+0x2414], R53 ;  /* 0x0024143501007387 */ /* 0x0001e80000100800 */
[----:B------:R1:W-:Y:S04]  /*e910*/  STL [R1+0x2410], R12 ;  /* 0x0024100c01007387 */ /* 0x0003e80000100800 */
[----:B------:R-:W2:Y:S04]  /*e920*/  LDG.E.U8 R129, desc[UR36][R126.64+0x5f4] ;  /* 0x0005f4247e817981 */ /* 0x000ea8000c1e1100 */
[----:B0-----:R-:W2:Y:S04]  /*e930*/  LDG.E.U8 R53, desc[UR36][R126.64+0x493] ;  /* 0x000493247e357981 */ /* 0x001ea8000c1e1100 */
[----:B-1----:R-:W2:Y:S04]  /*e940*/  LDG.E.U8 R12, desc[UR36][R126.64+0x494] ;  /* 0x000494247e0c7981 */ /* 0x002ea8000c1e1100 */
        /* <DEDUP_REMOVED lines=22> */
[----:B------:R-:W2:Y:S04]  /*eab0*/  LDG.E.U8 R131, desc[UR36][R126.64+0x5f6] ;  /* 0x0005f6247e837981 */ /* 0x000ea8000c1e1100 */
[----:B0-----:R-:W2:Y:S04]  /*eac0*/  LDG.E.U8 R11, desc[UR36][R126.64+0x4b1] ;  /* 0x0004b1247e0b7981 */ /* 0x001ea8000c1e1100 */
        /* <DEDUP_REMOVED lines=36> */
[----:B------:R-:W5:Y:S04]  /*ed10*/  LDG.E.U8 R185, desc[UR36][R126.64+0x62c] ;  /* 0x00062c247eb97981 */ /* 0x000f68000c1e1100 */
[----:B------:R-:W5:Y:S04]  /*ed20*/  LDG.E.U8 R186, desc[UR36][R126.64+0x62d] ;  /* 0x00062d247eba7981 */ /* 0x000f68000c1e1100 */
[----:B0-----:R-:W5:Y:S04]  /*ed30*/  LDG.E.U8 R2, desc[UR36][R126.64+0x49f] ;  /* 0x00049f247e027981 */ /* 0x001f68000c1e1100 */
[----:B---3--:R0:W-:Y:S04]  /*ed40*/  STL [R1+0x23dc], R3 ;  /* 0x0023dc0301007387 */ /* 0x0081e80000100800 */
[----:B------:R-:W3:Y:S04]  /*ed50*/  LDG.E.U8 R189, desc[UR36][R126.64+0x630] ;  /* 0x000630247ebd7981 */ /* 0x000ee8000c1e1100 */
[----:B------:R-:W3:Y:S04]  /*ed60*/  LDG.E.U8 R190, desc[UR36][R126.64+0x631] ;  /* 0x000631247ebe7981 */ /* 0x000ee8000c1e1100 */
[----:B0-----:R-:W3:Y:S04]  /*ed70*/  LDG.E.U8 R3, desc[UR36][R126.64+0x4a1] ;  /* 0x0004a1247e037981 */ /* 0x001ee8000c1e1100 */
[----:B------:R-:W3:Y:S04]  /*ed80*/  LDG.E.U8 R191, desc[UR36][R126.64+0x632] ;  /* 0x000632247ebf7981 */ /* 0x000ee8000c1e1100 */
[----:B------:R-:W3:Y:S04]  /*ed90*/  LDG.E.U8 R192, desc[UR36][R126.64+0x633] ;  /* 0x000633247ec07981 */ /* 0x000ee8000c1e1100 */
[----:B----4-:R0:W-:Y:S04]  /*eda0*/  STL [R1+0x23ec], R0 ;  /* 0x0023ec0001007387 */ /* 0x0101e80000100800 */
[----:B------:R-:W4:Y:S04]  /*edb0*/  LDG.E.U8 R195, desc[UR36][R126.64+0x636] ;  /* 0x000636247ec37981 */ /* 0x000f28000c1e1100 */
[----:B------:R-:W4:Y:S04]  /*edc0*/  LDG.E.U8 R196, desc[UR36][R126.64+0x637] ;  /* 0x000637247ec47981 */ /* 0x000f28000c1e1100 */
[----:B0-----:R-:W4:Y:S04]  /*edd0*/  LDG.E.U8 R0, desc[UR36][R126.64+0x49d] ;  /* 0x00049d247e007981 */ /* 0x001f28000c1e1100 */
[----:B------:R-:W4:Y:S04]  /*ede0*/  LDG.E.U8 R197, desc[UR36][R126.64+0x638] ;  /* 0x000638247ec57981 */ /* 0x000f28000c1e1100 */
[----:B--2---:R0:W-:Y:S04]  /*edf0*/  STL [R1+0x2394], R12 ;  /* 0x0023940c01007387 */ /* 0x0041e80000100800 */
[----:B------:R-:W2:Y:S04]  /*ee00*/  LDG.E.U8 R198, desc[UR36][R126.64+0x639] ;  /* 0x000639247ec67981 */ /* 0x000ea8000c1e1100 */
[----:B------:R-:W2:Y:S04]  /*ee10*/  LDG.E.U8 R201, desc[UR36][R126.64+0x63c] ;  /* 0x00063c247ec97981 */ /* 0x000ea8000c1e1100 */
[----:B0-----:R-:W2:Y:S04]  /*ee20*/  LDG.E.U8 R12, desc[UR36][R126.64+0x4b3] ;  /* 0x0004b3247e0c7981 */ /* 0x001ea8000c1e1100 */
        /* <DEDUP_REMOVED lines=72> */
[----:B0-----:R-:W3:Y:S04]  /*f2b0*/  LDG.E.U8 R0, desc[UR36][R126.64+0x4bc] ;  /* 0x0004bc247e007981 */ /* 0x001ee8000c1e1100 */
[----:B------:R-:W4:Y:S04]  /*f2c0*/  LDG.E.U8 R221, desc[UR36][R126.64+0x650] ;  /* 0x000650247edd7981 */ /* 0x000f28000c1e1100 */
[----:B--2---:R0:W-:Y:S04]  /*f2d0*/  STL [R1+0x2318], R12 ;  /* 0x0023180c01007387 */ /* 0x0041e80000100800 */
[----:B------:R-:W2:Y:S04]  /*f2e0*/  LDG.E.U8 R222, desc[UR36][R126.64+0x651] ;  /* 0x000651247ede7981 */ /* 0x000ea8000c1e1100 */
[----:B------:R-:W2:Y:S04]  /*f2f0*/  LDG.E.U8 R225, desc[UR36][R126.64+0x654] ;  /* 0x000654247ee17981 */ /* 0x000ea8000c1e1100 */
[----:B0-----:R-:W4:Y:S04]  /*f300*/  LDG.E.U8 R12, desc[UR36][R126.64+0x4d2] ;  /* 0x0004d2247e0c7981 */ /* 0x001f28000c1e1100 */
        /* <DEDUP_REMOVED lines=55> */
[----:B-----5:R-:W-:Y:S04]  /*f680*/  STL [R1+0x22ec], R2 ;  /* 0x0022ec0201007387 */ /* 0x020fe80000100800 */
        /* <DEDUP_REMOVED lines=12> */
[----:B------:R-:W3:Y:S04]  /*f750*/  LDG.E.U8 R30, desc[UR36][R126.64+0x4d8] ;  /* 0x0004d8247e1e7981 */ /* 0x000ee8000c1e1100 */
[----:B------:R-:W3:Y:S04]  /*f760*/  LDG.E.U8 R28, desc[UR36][R126.64+0x4d9] ;  /* 0x0004d9247e1c7981 */ /* 0x000ee8000c1e1100 */
[----:B------:R-:W3:Y:S04]  /*f770*/  LDG.E.U8 R26, desc[UR36][R126.64+0x4da] ;  /* 0x0004da247e1a7981 */ /* 0x000ee8000c1e1100 */
[----:B0-----:R-:W3:Y:S04]  /*f780*/  LDG.E.U8 R0, desc[UR36][R126.64+0x4db] ;  /* 0x0004db247e007981 */ /* 0x001ee8000c1e1100 */
[----:B------:R-:W3:Y:S04]  /*f790*/  LDG.E.U8 R63, desc[UR36][R126.64+0x4dc] ;  /* 0x0004dc247e3f7981 */ /* 0x000ee8000c1e1100 */
[----:B------:R-:W3:Y:S04]  /*f7a0*/  LDG.E.U8 R2, desc[UR36][R126.64+0x4dd] ;  /* 0x0004dd247e027981 */ /* 0x000ee8000c1e1100 */
[----:B------:R-:W3:Y:S04]  /*f7b0*/  LDG.E.U8 R62, desc[UR36][R126.64+0x4de] ;  /* 0x0004de247e3e7981 */ /* 0x000ee8000c1e1100 */
[----:B------:R0:W-:Y:S04]  /*f7c0*/  STL [R1+0x22e4], R3 ;  /* 0x0022e40301007387 */ /* 0x0001e80000100800 */
[----:B------:R1:W-:Y:S04]  /*f7d0*/  STL [R1+0x22a4], R11 ;  /* 0x0022a40b01007387 */ /* 0x0003e80000100800 */
[----:B0-----:R-:W3:Y:S04]  /*f7e0*/  LDG.E.U8 R3, desc[UR36][R126.64+0x4df] ;  /* 0x0004df247e037981 */ /* 0x001ee8000c1e1100 */
[----:B-1----:R-:W3:Y:S04]  /*f7f0*/  LDG.E.U8 R11, desc[UR36][R126.64+0x4ef] ;  /* 0x0004ef247e0b7981 */ /* 0x002ee8000c1e1100 */
[----:B----4-:R0:W-:Y:S04]  /*f800*/  STL [R1+0x229c], R12 ;  /* 0x00229c0c01007387 */ /* 0x0101e80000100800 */
[----:B0-----:R-:W4:Y:S04]  /*f810*/  LDG.E.U8 R12, desc[UR36][R126.64+0x4f1] ;  /* 0x0004f1247e0c7981 */ /* 0x001f28000c1e1100 */
[----:B--2---:R0:W-:Y:S04]  /*f820*/  STL [R1+0x22e0], R61 ;  /* 0x0022e03d01007387 */ /* 0x0041e80000100800 */
        /* <DEDUP_REMOVED lines=19> */
[----:B-1----:R-:W4:Y:S04]  /*f960*/  LDG.E.U8 R4, desc[UR36][R126.64+0x4e1] ;  /* 0x0004e1247e047981 */ /* 0x002f28000c1e1100 */
        /* <DEDUP_REMOVED lines=9> */
[----:B--2---:R-:W2:Y:S04]  /*fa00*/  LDG.E.U8 R60, desc[UR36][R126.64+0x4e2] ;  /* 0x0004e2247e3c7981 */ /* 0x004ea8000c1e1100 */
        /* <DEDUP_REMOVED lines=16> */
[----:B-1----:R-:W5:Y:S04]  /*fb10*/  LDG.E.U8 R49, desc[UR36][R126.64+0x4f5] ;  /* 0x0004f5247e317981 */ /* 0x002f68000c1e1100 */
[----:B---3--:R-:W3:Y:S04]  /*fb20*/  LDG.E.U8 R48, desc[UR36][R126.64+0x4f6] ;  /* 0x0004f6247e307981 */ /* 0x008ee8000c1e1100 */
        /* <DEDUP_REMOVED lines=13> */
[----:B------:R0:W-:Y:S04]  /*fc00*/  STL [R1+0x2264], R61 ;  /* 0x0022643d01007387 */ /* 0x0001e80000100800 */
[----:B0-----:R-:W4:Y:S04]  /*fc10*/  LDG.E.U8 R61, desc[UR36][R126.64+0x4ff] ;  /* 0x0004ff247e3d7981 */ /* 0x001f28000c1e1100 */
[----:B------:R0:W-:Y:S04]  /*fc20*/  STL [R1+0x2260], R4 ;  /* 0x0022600401007387 */ /* 0x0001e80000100800 */
        /* <DEDUP_REMOVED lines=29> */
[----:B--2---:R-:W2:Y:S04]  /*fe00*/  LDG.E.U8 R59, desc[UR36][R126.64+0x503] ;  /* 0x000503247e3b7981 */ /* 0x004ea8000c1e1100 */
[----:B------:R-:W2:Y:S04]  /*fe10*/  LDG.E.U8 R6, desc[UR36][R126.64+0x504] ;  /* 0x000504247e067981 */ /* 0x000ea8000c1e1100 */
[----:B------:R-:W2:Y:S04]  /*fe20*/  LDG.E.U8 R58, desc[UR36][R126.64+0x505] ;  /* 0x000505247e3a7981 */ /* 0x000ea8000c1e1100 */
[----:B------:R-:W2:Y:S04]  /*fe30*/  LDG.E.U8 R7, desc[UR36][R126.64+0x506] ;  /* 0x000506247e077981 */ /* 0x000ea8000c1e1100 */
[----:B------:R-:W2:Y:S04]  /*fe40*/  LDG.E.U8 R57, desc[UR36][R126.64+0x507] ;  /* 0x000507247e397981 */ /* 0x000ea8000c1e1100 */
[----:B------:R-:W2:Y:S04]  /*fe50*/  LDG.E.U8 R8, desc[UR36][R126.64+0x508] ;  /* 0x000508247e087981 */ /* 0x000ea8000c1e1100 */
[----:B------:R-:W2:Y:S04]  /*fe60*/  LDG.E.U8 R56, desc[UR36][R126.64+0x509] ;  /* 0x000509247e387981 */ /* 0x000ea8000c1e1100 */
        /* <DEDUP_REMOVED lines=27> */
[----:B------:R0:W-:Y:S04]  /*10020*/  STL [R1+0x21e0], R60 ;  /* 0x0021e03c01007387 */ /* 0x0001e80000100800 */
[----:B------:R1:W-:Y:S04]  /*10030*/  STL [R1+0x21dc], R5 ;  /* 0x0021dc0501007387 */ /* 0x0003e80000100800 */
[----:B--2---:R2:W-:Y:S04]  /*10040*/  STL [R1+0x21d8], R59 ;  /* 0x0021d83b01007387 */ /* 0x0045e80000100800 */
        /* <DEDUP_REMOVED lines=56> */
[----:B------:R1:W-:Y:S04]  /*103d0*/  STL [R1+0x2168], R4 ;  /* 0x0021680401007387 */ /* 0x0003e80000100800 */
[----:B0-----:R-:W4:Y:S04]  /*103e0*/  LDG.E.U8 R61, desc[UR36][R126.64+0x53d] ;  /* 0x00053d247e3d7981 */ /* 0x001f28000c1e1100 */
[----:B-1----:R-:W4:Y:S04]  /*103f0*/  LDG.E.U8 R4, desc[UR36][R126.64+0x53e] ;  /* 0x00053e247e047981 */ /* 0x002f28000c1e1100 */
[----:B------:R-:W-:Y:S04]  /*10400*/  STL [R1+0x2164], R60 ;  /* 0x0021643c01007387 */ /* 0x000fe80000100800 */
[----:B------:R0:W-:Y:S04]  /*10410*/  STL [R1+0x2160], R5 ;  /* 0x0021600501007387 */ /* 0x0001e80000100800 */
[----:B--2---:R-:W-:Y:S04]  /*10420*/  STL [R1+0x215c], R59 ;  /* 0x00215c3b01007387 */ /* 0x004fe80000100800 */
[----:B------:R-:W-:Y:S04]  /*10430*/  STL [R1+0x2158], R6 ;  /* 0x0021580601007387 */ /* 0x000fe80000100800 */
[----:B------:R-:W-:Y:S04]  /*10440*/  STL [R1+0x2154], R58 ;  /* 0x0021543a01007387 */ /* 0x000fe80000100800 */
[----:B------:R-:W-:Y:S04]  /*10450*/  STL [R1+0x2150], R7 ;  /* 0x0021500701007387 */ /* 0x000fe80000100800 */
[----:B------:R-:W-:Y:S04]  /*10460*/  STL [R1+0x214c], R57 ;  /* 0x00214c3901007387 */ /* 0x000fe80000100800 */
        /* <DEDUP_REMOVED lines=11> */
[----:B---3--:R-:W-:Y:S04]  /*10520*/  STL [R1+0x2114], R48 ;  /* 0x0021143001007387 */ /* 0x008fe80000100800 */
[----:B------:R-:W-:Y:S04]  /*10530*/  STL [R1+0x2110], R30 ;  /* 0x0021101e01007387 */ /* 0x000fe80000100800 */
[----:B------:R1:W-:Y:S04]  /*10540*/  STL [R1+0x210c], R28 ;  /* 0x00210c1c01007387 */ /* 0x0003e80000100800 */
[----:B------:R2:W-:Y:S04]  /*10550*/  STL [R1+0x2108], R26 ;  /* 0x0021081a01007387 */ /* 0x0005e80000100800 */
[----:B------:R-:W-:Y:S04]  /*10560*/  STL [R1+0x2104], R0 ;  /* 0x0021040001007387 */ /* 0x000fe80000100800 */
[----:B------:R-:W-:Y:S04]  /*10570*/  STL [R1+0x2100], R63 ;  /* 0x0021003f01007387 */ /* 0x000fe80000100800 */
[----:B------:R-:W-:Y:S04]  /*10580*/  STL [R1+0x20fc], R2 ;  /* 0x0020fc0201007387 */ /* 0x000fe80000100800 */
[----:B------:R-:W-:Y:S04]  /*10590*/  STL [R1+0x20f8], R62 ;  /* 0x0020f83e01007387 */ /* 0x000fe80000100800 */
[----:B0-----:R-:W3:Y:S04]  /*105a0*/  LDG.E.U8 R5, desc[UR36][R126.64+0x540] ;  /* 0x000540247e057981 */ /* 0x001ee8000c1e1100 */
[----:B-1----:R-:W5:Y:S04]  /*105b0*/  LDG.E.U8 R28, desc[UR36][R126.64+0x555] ;  /* 0x000555247e1c7981 */ /* 0x002f68000c1e1100 */
[----:B--2---:R-:W2:Y:S04]  /*105c0*/  LDG.E.U8 R26, desc[UR36][R126.64+0x556] ;  /* 0x000556247e1a7981 */ /* 0x004ea8000c1e1100 */
[----:B------:R-:W-:Y:S04]  /*105d0*/  STL [R1+0x20f4], R3 ;  /* 0x0020f40301007387 */ /* 0x000fe80000100800 */
[----:B------:R0:W-:Y:S04]  /*105e0*/  STL [R1+0x20b4], R11 ;  /* 0x0020b40b01007387 */ /* 0x0001e80000100800 */
[----:B------:R-:W2:Y:S04]  /*105f0*/  LDG.E.U8 R10, desc[UR36][R126.64+0x54a] ;  /* 0x00054a247e0a7981 */ /* 0x000ea8000c1e1100 */
[----:B------:R-:W2:Y:S04]  /*10600*/  LDG.E.U8 R6, desc[UR36][R126.64+0x542] ;  /* 0x000542247e067981 */ /* 0x000ea8000c1e1100 */
[----:B0-----:R-:W3:Y:S04]  /*10610*/  LDG.E.U8 R11, desc[UR36][R126.64+0x56b] ;  /* 0x00056b247e0b7981 */ /* 0x001ee8000c1e1100 */
[----:B----4-:R0:W-:Y:S04]  /*10620*/  STL [R1+0x20ac], R12 ;  /* 0x0020ac0c01007387 */ /* 0x0101e80000100800 */
[----:B------:R-:W4:Y:S04]  /*10630*/  LDG.E.U8 R8, desc[UR36][R126.64+0x546] ;  /* 0x000546247e087981 */ /* 0x000f28000c1e1100 */
[----:B------:R-:W4:Y:S04]  /*10640*/  LDG.E.U8 R7, desc[UR36][R126.64+0x544] ;  /* 0x000544247e077981 */ /* 0x000f28000c1e1100 */
[----:B0-----:R-:W5:Y:S04]  /*10650*/  LDG.E.U8 R12, desc[UR36][R126.64+0x56d] ;  /* 0x00056d247e0c7981 */ /* 0x001f68000c1e1100 */
        /* <DEDUP_REMOVED lines=21> */
[----:B0-----:R-:W3:Y:S04]  /*107b0*/  LDG.E.U8 R11, desc[UR36][R126.64+0x580] ;  /* 0x000580247e0b7981 */ /* 0x001ee8000c1e1100 */
[----:B-----5:R0:W-:Y:S04]  /*107c0*/  STL [R1+0x2030], R12 ;  /* 0x0020300c01007387 */ /* 0x0201e80000100800 */
[----:B0-----:R-:W5:Y:S04]  /*107d0*/  LDG.E.U8 R12, desc[UR36][R126.64+0x581] ;  /* 0x000581247e0c7981 */ /* 0x001f68000c1e1100 */
[----:B---3--:R0:W-:Y:S02]  /*107e0*/  STL [R1+0x39b8], R11 ;  /* 0x0039b80b01007387 */ /* 0x0081e40000100800 */
[----:B0-----:R-:W-:-:S02]  /*107f0*/  IMAD.MOV.U32 R11, RZ, RZ, R31 ;  /* 0x000000ffff0b7224 */ /* 0x001fc400078e001f */
[----:B------:R-:W3:Y:S04]  /*10800*/  LDG.E.U8 R31, desc[UR36][R126.64+0x594] ;  /* 0x000594247e1f7981 */ /* 0x000ee8000c1e1100 */
[----:B-----5:R0:W-:Y:S02]  /*10810*/  STL [R1+0x39bc], R12 ;  /* 0x0039bc0c01007387 */ /* 0x0201e40000100800 */
[----:B0-----:R-:W-:Y:S02]  /*10820*/  MOV R12, R13 ;  /* 0x0000000d000c7202 */ /* 0x001fe40000000f00 */
[----:B------:R-:W5:Y:S04]  /*10830*/  LDG.E.U8 R13, desc[UR36][R126.64+0x582] ;  /* 0x000582247e0d7981 */ /* 0x000f68000c1e1100 */
[----:B---3--:R0:W-:Y:S02]  /*10840*/  STL [R1+0x3a08], R31 ;  /* 0x003a081f01007387 */ /* 0x0081e40000100800 */
[----:B0-----:R-:W-:-:S02]  /*10850*/  IMAD.MOV.U32 R31, RZ, RZ, R32 ;  /* 0x000000ffff1f7224 */ /* 0x001fc400078e0020 */
[----:B------:R-:W3:Y:S04]  /*10860*/  LDG.E.U8 R32, desc[UR36][R126.64+0x595] ;  /* 0x000595247e207981 */ /* 0x000ee8000c1e1100 */
[----:B-----5:R0:W-:Y:S02]  /*10870*/  STL [R1+0x39c0], R13 ;  /* 0x0039c00d01007387 */ /* 0x0201e40000100800 */
[----:B0-----:R-:W-:Y:S02]  /*10880*/  IMAD.MOV.U32 R13, RZ, RZ, R14 ;  /* 0x000000ffff0d7224 */ /* 0x001fe400078e000e */
[----:B------:R-:W5:Y:S04]  /*10890*/  LDG.E.U8 R14, desc[UR36][R126.64+0x583] ;  /* 0x000583247e0e7981 */ /* 0x000f68000c1e1100 */
[----:B---3--:R0:W-:Y:S02]  /*108a0*/  STL [R1+0x3a0c], R32 ;  /* 0x003a0c2001007387 */ /* 0x0081e40000100800 */
[----:B0-----:R-:W-:-:S02]  /*108b0*/  IMAD.MOV.U32 R32, RZ, RZ, R33 ;  /* 0x000000ffff207224 */ /* 0x001fc400078e0021 */
[----:B------:R-:W-:Y:S03]  /*108c0*/  STL [R1+0x20ec], R4 ;  /* 0x0020ec0401007387 */ /* 0x000fe60000100800 */
[----:B------:R-:W-:Y:S01]  /*108d0*/  LEA R31, R31, R32, 0x8 ;  /* 0x000000201f1f7211 */ /* 0x000fe200078e40ff */
[----:B-----5:R-:W-:Y:S04]  /*108e0*/  STL [R1+0x39c4], R14 ;  /* 0x0039c40e01007387 */ /* 0x020fe80000100800 */
[----:B------:R0:W-:Y:S04]  /*108f0*/  STL [R1+0x29f0], R31 ;  /* 0x0029f01f01007387 */ /* 0x0001e80000100800 */
[----:B------:R-:W3:Y:S04]  /*10900*/  LDL.LU R32, [R1+0x257c] ;  /* 0x00257c0001207983 */ /* 0x000ee80000300800 */
[----:B------:R1:W-:Y:S04]  /*10910*/  STL [R1+0x20e4], R5 ;  /* 0x0020e40501007387 */ /* 0x0003e80000100800 */
[----:B0-----:R-:W3:Y:S01]  /*10920*/  LDL.LU R31, [R1+0x2578] ;  /* 0x00257800011f7983 */ /* 0x001ee20000300800 */
[----:B------:R-:W-:-:S03]  /*10930*/  IMAD.MOV.U32 R14, RZ, RZ, R15 ;  /* 0x000000ffff0e7224 */ /* 0x000fc600078e000f */
[----:B------:R-:W5:Y:S04]  /*10940*/  LDG.E.U8 R15, desc[UR36][R126.64+0x584] ;  /* 0x000584247e0f7981 */ /* 0x000f68000c1e1100 */
[----:B------:R-:W5:Y:S04]  /*10950*/  LDG.E.U8 R4, desc[UR36][R126.64+0x55d] ;  /* 0x00055d247e047981 */ /* 0x000f68000c1e1100 */
[----:B-1----:R-:W5:Y:S04]  /*10960*/  LDG.E.U8 R5, desc[UR36][R126.64+0x55f] ;  /* 0x00055f247e057981 */ /* 0x002f68000c1e1100 */
[----:B------:R0:W-:Y:S04]  /*10970*/  STL [R1+0x2090], R28 ;  /* 0x0020901c01007387 */ /* 0x0001e80000100800 */
[----:B--2---:R1:W-:Y:S04]  /*10980*/  STL [R1+0x208c], R26 ;  /* 0x00208c1a01007387 */ /* 0x0043e80000100800 */
[----:B------:R2:W-:Y:S04]  /*10990*/  STL [R1+0x20bc], R10 ;  /* 0x0020bc0a01007387 */ /* 0x0005e80000100800 */
[----:B0-----:R-:W5:Y:S04]  /*109a0*/  LDG.E.U8 R28, desc[UR36][R126.64+0x574] ;  /* 0x000574247e1c7981 */ /* 0x001f68000c1e1100 */
[----:B-1----:R-:W5:Y:S04]  /*109b0*/  LDG.E.U8 R26, desc[UR36][R126.64+0x575] ;  /* 0x000575247e1a7981 */ /* 0x002f68000c1e1100 */
[----:B------:R0:W-:Y:S04]  /*109c0*/  STL [R1+0x20dc], R6 ;  /* 0x0020dc0601007387 */ /* 0x0001e80000100800 */
[----:B----4-:R1:W-:Y:S04]  /*109d0*/  STL [R1+0x20cc], R8 ;  /* 0x0020cc0801007387 */ /* 0x0103e80000100800 */
[----:B--2---:R-:W2:Y:S04]  /*109e0*/  LDG.E.U8 R10, desc[UR36][R126.64+0x569] ;  /* 0x000569247e0a7981 */ /* 0x004ea8000c1e1100 */
[----:B0-----:R-:W4:Y:S04]  /*109f0*/  LDG.E.U8 R6, desc[UR36][R126.64+0x561] ;  /* 0x000561247e067981 */ /* 0x001f28000c1e1100 */
[----:B-1----:R-:W4:Y:S04]  /*10a00*/  LDG.E.U8 R8, desc[UR36][R126.64+0x565] ;  /* 0x000565247e087981 */ /* 0x002f28000c1e1100 */
[----:B------:R0:W-:Y:S04]  /*10a10*/  STL [R1+0x20d4], R7 ;  /* 0x0020d40701007387 */ /* 0x0001e80000100800 */
[----:B------:R1:W-:Y:S04]  /*10a20*/  STL [R1+0x20c4], R9 ;  /* 0x0020c40901007387 */ /* 0x0003e80000100800 */
[----:B------:R1:W-:Y:S04]  /*10a30*/  STL [R1+0x2094], R30 ;  /* 0x0020941e01007387 */ /* 0x0003e80000100800 */
[----:B0-----:R-:W4:Y:S04]  /*10a40*/  LDG.E.U8 R7, desc[UR36][R126.64+0x563] ;  /* 0x000563247e077981 */ /* 0x001f28000c1e1100 */
[----:B-1----:R-:W4:Y:S04]  /*10a50*/  LDG.E.U8 R9, desc[UR36][R126.64+0x567] ;  /* 0x000567247e097981 */ /* 0x002f28000c1e1100 */
[----:B------:R-:W4:Y:S04]  /*10a60*/  LDG.E.U8 R30, desc[UR36][R126.64+0x573] ;  /* 0x000573247e1e7981 */ /* 0x000f28000c1e1100 */
        /* <DEDUP_REMOVED lines=34> */
[----:B------:R-:W4:Y:S01]  /*10c90*/  LDG.E.U8 R33, desc[UR36][R126.64+0x596] ;  /* 0x000596247e217981 */ /* 0x000f22000c1e1100 */
[----:B---3--:R-:W-:-:S03]  /*10ca0*/  IMAD R31, R31, 0x100, R32 ;  /* 0x000001001f1f7824 */ /* 0x008fc600078e0220 */
[----:B------:R-:W3:Y:S04]  /*10cb0*/  LDL.LU R32, [R1+0x2574] ;  /* 0x0025740001207983 */ /* 0x000ee80000300800 */
[----:B------:R0:W-:Y:S04]  /*10cc0*/  STL [R1+0x29d8], R31 ;  /* 0x0029d81f01007387 */ /* 0x0001e80000100800 */
[----:B0-----:R-:W3:Y:S04]  /*10cd0*/  LDL.LU R31, [R1+0x2570] ;  /* 0x00257000011f7983 */ /* 0x001ee80000300800 */
[----:B-----5:R0:W-:Y:S02]  /*10ce0*/  STL [R1+0x39c8], R15 ;  /* 0x0039c80f01007387 */ /* 0x0201e40000100800 */
[----:B0-----:R-:W-:-:S02]  /*10cf0*/  IMAD.MOV.U32 R15, RZ, RZ, R16 ;  /* 0x000000ffff0f7224 */ /* 0x001fc400078e0010 */
[----:B------:R-:W5:Y:S01]  /*10d00*/  LDG.E.U8 R16, desc[UR36][R126.64+0x585] ;  /* 0x000585247e107981 */ /* 0x000f62000c1e1100 */
[----:B---3--:R-:W-:-:S03]  /*10d10*/  IMAD R31, R31, 0x100, R32 ;  /* 0x000001001f1f7824 */ /* 0x008fc600078e0220 */
[----:B------:R-:W3:Y:S04]  /*10d20*/  LDL.LU R32, [R1+0x256c] ;  /* 0x00256c0001207983 */ /* 0x000ee80000300800 */
[----:B------:R0:W-:Y:S04]  /*10d30*/  STL [R1+0x29c8], R31 ;  /* 0x0029c81f01007387 */ /* 0x0001e80000100800 */
[----:B0-----:R-:W3:Y:S04]  /*10d40*/  LDL.LU R31, [R1+0x2568] ;  /* 0x00256800011f7983 */ /* 0x001ee80000300800 */
[----:B-----5:R0:W-:Y:S02]  /*10d50*/  STL [R1+0x39cc], R16 ;  /* 0x0039cc1001007387 */ /* 0x0201e40000100800 */
[----:B0-----:R-:W-:-:S02]  /*10d60*/  MOV R16, R17 ;  /* 0x0000001100107202 */ /* 0x001fc40000000f00 */
[----:B------:R-:W5:Y:S01]  /*10d70*/  LDG.E.U8 R17, desc[UR36][R126.64+0x586] ;  /* 0x000586247e117981 */ /* 0x000f62000c1e1100 */
[----:B---3--:R-:W-:-:S03]  /*10d80*/  IMAD R31, R31, 0x100, R32 ;  /* 0x000001001f1f7824 */ /* 0x008fc600078e0220 */
[----:B------:R-:W3:Y:S04]  /*10d90*/  LDL.LU R32, [R1+0x2564] ;  /* 0x0025640001207983 */ /* 0x000ee80000300800 */
[----:B------:R0:W-:Y:S04]  /*10da0*/  STL [R1+0x29a8], R31 ;  /* 0x0029a81f01007387 */ /* 0x0001e80000100800 */
[----:B0-----:R-:W3:Y:S04]  /*10db0*/  LDL.LU R31, [R1+0x2560] ;  /* 0x00256000011f7983 */ /* 0x001ee80000300800 */
[----:B-----5:R0:W-:Y:S02]  /*10dc0*/  STL [R1+0x39d0], R17 ;  /* 0x0039d01101007387 */ /* 0x0201e40000100800 */
[----:B0-----:R-:W-:-:S02]  /*10dd0*/  IMAD.MOV.U32 R17, RZ, RZ, R18 ;  /* 0x000000ffff117224 */ /* 0x001fc400078e0012 */
[----:B------:R-:W5:Y:S01]  /*10de0*/  LDG.E.U8 R18, desc[UR36][R126.64+0x587] ;  /* 0x000587247e127981 */ /* 0x000f62000c1e1100 */
[----:B---3--:R-:W-:-:S03]  /*10df0*/  LEA R31, R31, R32, 0x8 ;  /* 0x000000201f1f7211 */ /* 0x008fc600078e40ff */
        /* <DEDUP_REMOVED lines=26> */
[----:B------:R-:W5:Y:S04]  /*10fa0*/  LDG.E.U8 R22, desc[UR36][R126.64+0x58b] ;  /* 0x00058b247e167981 */ /* 0x000f68000c1e1100 */
[----:B------:R0:W-:Y:S04]  /*10fb0*/  STL [R1+0x2070], R4 ;  /* 0x0020700401007387 */ /* 0x0001e80000100800 */
[----:B------:R1:W-:Y:S04]  /*10fc0*/  STL [R1+0x2068], R5 ;  /* 0x0020680501007387 */ /* 0x0003e80000100800 */
[----:B------:R2:W-:Y:S04]  /*10fd0*/  STL [R1+0x2014], R28 ;  /* 0x0020141c01007387 */ /* 0x0005e80000100800 */
[----:B0-----:R-:W5:Y:S04]  /*10fe0*/  LDG.E.U8 R4, desc[UR36][R126.64+0x579] ;  /* 0x000579247e047981 */ /* 0x001f68000c1e1100 */
[----:B-1----:R-:W5:Y:S04]  /*10ff0*/  LDG.E.U8 R5, desc[UR36][R126.64+0x57a] ;  /* 0x00057a247e057981 */ /* 0x002f68000c1e1100 */
[----:B------:R0:W-:Y:S04]  /*11000*/  STL [R1+0x2010], R26 ;  /* 0x0020101a01007387 */ /* 0x0001e80000100800 */
[----:B--2---:R-:W2:Y:S04]  /*11010*/  LDG.E.U8 R28, desc[UR36][R126.64+0x591] ;  /* 0x000591247e1c7981 */ /* 0x004ea8000c1e1100 */
[----:B------:R1:W-:Y:S04]  /*11020*/  STL [R1+0x2040], R10 ;  /* 0x0020400a01007387 */ /* 0x0003e80000100800 */
[----:B0-----:R-:W2:Y:S04]  /*11030*/  LDG.E.U8 R26, desc[UR36][R126.64+0x58f] ;  /* 0x00058f247e1a7981 */ /* 0x001ea8000c1e1100 */
[----:B----4-:R0:W-:Y:S04]  /*11040*/  STL [R1+0x2060], R6 ;  /* 0x0020600601007387 */ /* 0x0101e80000100800 */
[----:B------:R4:W-:Y:S04]  /*11050*/  STL [R1+0x2050], R8 ;  /* 0x0020500801007387 */ /* 0x0009e80000100800 */
[----:B-1----:R-:W2:Y:S04]  /*11060*/  LDG.E.U8 R10, desc[UR36][R126.64+0x57f] ;  /* 0x00057f247e0a7981 */ /* 0x002ea8000c1e1100 */
[----:B0-----:R-:W2:Y:S04]  /*11070*/  LDG.E.U8 R6, desc[UR36][R126.64+0x57b] ;  /* 0x00057b247e067981 */ /* 0x001ea8000c1e1100 */
[----:B----4-:R-:W4:Y:S01]  /*11080*/  LDG.E.U8 R8, desc[UR36][R126.64+0x57d] ;  /* 0x00057d247e087981 */ /* 0x010f22000c1e1100 */
[----:B---3--:R-:W-:-:S03]  /*11090*/  LEA R31, R31, R32, 0x8 ;  /* 0x000000201f1f7211 */ /* 0x008fc600078e40ff */
        /* <DEDUP_REMOVED lines=8> */
[----:B0-----:R-:W5:Y:S04]  /*11120*/  LDG.E.U8 R7, desc[UR36][R126.64+0x57c] ;  /* 0x00057c247e077981 */ /* 0x001f68000c1e1100 */
[----:B-1----:R-:W5:Y:S04]  /*11130*/  LDG.E.U8 R9, desc[UR36][R126.64+0x57e] ;  /* 0x00057e247e097981 */ /* 0x002f68000c1e1100 */
[----:B------:R0:W-:Y:S04]  /*11140*/  STL [R1+0x399c], R4 ;  /* 0x00399c0401007387 */ /* 0x0001e80000100800 */
[----:B------:R1:W-:Y:S04]  /*11150*/  STL [R1+0x39a0], R5 ;  /* 0x0039a00501007387 */ /* 0x0003e80000100800 */
[----:B------:R2:W-:Y:S01]  /*11160*/  STL [R1+0x2018], R30 ;  /* 0x0020181e01007387 */ /* 0x0005e20000100800 */
[----:B0-----:R-:W-:-:S03]  /*11170*/  IMAD.MOV.U32 R4, RZ, RZ, R40 ;  /* 0x000000ffff047224 */ /* 0x001fc600078e0028 */
[----:B------:R-:W5:Y:S01]  /*11180*/  LDG.E.U8 R40, desc[UR36][R126.64+0x59d] ;  /* 0x00059d247e287981 */ /* 0x000f62000c1e1100 */
[----:B-1----:R-:W-:-:S03]  /*11190*/  IMAD.MOV.U32 R5, RZ, RZ, R39 ;  /* 0x000000ffff057224 */ /* 0x002fc600078e0027 */
[----:B------:R-:W5:Y:S04]  /*111a0*/  LDG.E.U8 R39, desc[UR36][R126.64+0x59c] ;  /* 0x00059c247e277981 */ /* 0x000f68000c1e1100 */
[----:B--2---:R-:W2:Y:S04]  /*111b0*/  LDG.E.U8 R30, desc[UR36][R126.64+0x593] ;  /* 0x000593247e1e7981 */ /* 0x004ea8000c1e1100 */
[----:B------:R0:W-:Y:S04]  /*111c0*/  STL [R1+0x3990], R0 ;  /* 0x0039900001007387 */ /* 0x0001e80000100800 */
[----:B------:R1:W-:Y:S04]  /*111d0*/  STL [R1+0x39f4], R26 ;  /* 0x0039f41a01007387 */ /* 0x0003e80000100800 */
[----:B------:R4:W-:Y:S01]  /*111e0*/  STL [R1+0x39fc], R28 ;  /* 0x0039fc1c01007387 */ /* 0x0009e20000100800 */
[----:B0-----:R-:W-:-:S03]  /*111f0*/  IMAD.MOV.U32 R0, RZ, RZ, R23 ;  /* 0x000000ffff007224 */ /* 0x001fc600078e0017 */
[----:B------:R0:W-:Y:S01]  /*11200*/  STL [R1+0x39b4], R10 ;  /* 0x0039b40a01007387 */ /* 0x0001e20000100800 */
[----:B-1----:R-:W-:-:S03]  /*11210*/  IMAD.MOV.U32 R26, RZ, RZ, R27 ;  /* 0x000000ffff1a7224 */ /* 0x002fc600078e001b */
[----:B------:R-:W2:Y:S01]  /*11220*/  LDG.E.U8 R23, desc[UR36][R126.64+0x58c] ;  /* 0x00058c247e177981 */ /* 0x000ea2000c1e1100 */
[----:B----4-:R-:W-:-:S03]  /*11230*/  IMAD.MOV.U32 R28, RZ, RZ, R29 ;  /* 0x000000ffff1c7224 */ /* 0x010fc600078e001d */
[----:B------:R-:W4:Y:S01]  /*11240*/  LDG.E.U8 R27, desc[UR36][R126.64+0x590] ;  /* 0x000590247e1b7981 */ /* 0x000f22000c1e1100 */
[----:B0-----:R-:W-:-:S03]  /*11250*/  MOV R10, R34 ;  /* 0x00000022000a7202 */ /* 0x001fc60000000f00 */
[----:B------:R-:W4:Y:S04]  /*11260*/  LDG.E.U8 R29, desc[UR36][R126.64+0x592] ;  /* 0x000592247e1d7981 */ /* 0x000f28000c1e1100 */
[----:B------:R0:W-:Y:S04]  /*11270*/  STL [R1+0x39a4], R6 ;  /* 0x0039a40601007387 */ /* 0x0001e80000100800 */
[----:B------:R1:W-:Y:S04]  /*11280*/  STL [R1+0x39ac], R8 ;  /* 0x0039ac0801007387 */ /* 0x0003e80000100800 */
[----:B------:R-:W4:Y:S01]  /*11290*/  LDG.E.U8 R34, desc[UR36][R126.64+0x597] ;  /* 0x000597247e227981 */ /* 0x000f22000c1e1100 */
[----:B0-----:R-:W-:-:S03]  /*112a0*/  MOV R6, R38 ;  /* 0x0000002600067202 */ /* 0x001fc60000000f00 */
[----:B------:R-:W4:Y:S01]  /*112b0*/  LDG.E.U8 R38, desc[UR36][R126.64+0x59b] ;  /* 0x00059b247e267981 */ /* 0x000f22000c1e1100 */
[----:B-1----:R-:W-:-:S03]  /*112c0*/  IMAD.MOV.U32 R8, RZ, RZ, R36 ;  /* 0x000000ffff087224 */ /* 0x002fc600078e0024 */
[----:B------:R-:W4:Y:S01]  /*112d0*/  LDG.E.U8 R36, desc[UR36][R126.64+0x599] ;  /* 0x000599247e247981 */ /* 0x000f22000c1e1100 */
[----:B---3--:R-:W-:-:S03]  /*112e0*/  IMAD R31, R31, 0x100, R32 ;  /* 0x000001001f1f7824 */ /* 0x008fc600078e0220 */
[----:B------:R-:W3:Y:S04]  /*112f0*/  LDL.LU R32, [R1+0x2534] ;  /* 0x0025340001207983 */ /* 0x000ee80000300800 */
[----:B------:R0:W-:Y:S04]  /*11300*/  STL [R1+0x2918], R31 ;  /* 0x0029181f01007387 */ /* 0x0001e80000100800 */
[----:B0-----:R-:W3:Y:S04]  /*11310*/  LDL.LU R31, [R1+0x2530] ;  /* 0x00253000011f7983 */ /* 0x001ee80000300800 */
[----:B-----5:R0:W-:Y:S02]  /*11320*/  STL [R1+0x39ec], R24 ;  /* 0x0039ec1801007387 */ /* 0x0201e40000100800 */
[----:B0-----:R-:W-:-:S02]  /*11330*/  MOV R24, R25 ;  /* 0x0000001900187202 */ /* 0x001fc40000000f00 */
[----:B------:R-:W5:Y:S04]  /*11340*/  LDG.E.U8 R25, desc[UR36][R126.64+0x58e] ;  /* 0x00058e247e197981 */ /* 0x000f68000c1e1100 */
[----:B------:R0:W-:Y:S04]  /*11350*/  STL [R1+0x39a8], R7 ;  /* 0x0039a80701007387 */ /* 0x0001e80000100800 */
[----:B------:R1:W-:Y:S01]  /*11360*/  STL [R1+0x39b0], R9 ;  /* 0x0039b00901007387 */ /* 0x0003e20000100800 */
[----:B0-----:R-:W-:-:S03]  /*11370*/  IMAD.MOV.U32 R7, RZ, RZ, R37 ;  /* 0x000000ffff077224 */ /* 0x001fc600078e0025 */
[----:B------:R-:W5:Y:S01]  /*11380*/  LDG.E.U8 R37, desc[UR36][R126.64+0x59a] ;  /* 0x00059a247e257981 */ /* 0x000f62000c1e1100 */
[----:B-1----:R-:W-:-:S03]  /*11390*/  IMAD.MOV.U32 R9, RZ, RZ, R35 ;  /* 0x000000ffff097224 */ /* 0x002fc600078e0023 */
[----:B------:R-:W5:Y:S04]  /*113a0*/  LDG.E.U8 R35, desc[UR36][R126.64+0x598] ;  /* 0x000598247e237981 */ /* 0x000f68000c1e1100 */
[----:B------:R-:W-:Y:S04]  /*113b0*/  STL [R1+0x3a28], R39 ;  /* 0x003a282701007387 */ /* 0x000fe80000100800 */
[----:B--2---:R0:W-:Y:S04]  /*113c0*/  STL [R1+0x3a04], R30 ;  /* 0x003a041e01007387 */ /* 0x0041e80000100800 */
[----:B------:R1:W-:Y:S04]  /*113d0*/  STL [R1+0x3a2c], R40 ;  /* 0x003a2c2801007387 */ /* 0x0003e80000100800 */
[----:B------:R2:W-:Y:S01]  /*113e0*/  STL [R1+0x3994], R2 ;  /* 0x0039940201007387 */ /* 0x0005e20000100800 */
[----:B0-----:R-:W-:-:S03]  /*113f0*/  IMAD.MOV.U32 R30, RZ, RZ, R47 ;  /* 0x000000ffff1e7224 */ /* 0x001fc600078e002f */
[----:B------:R-:W5:Y:S04]  /*11400*/  LDL.LU R39, [R1+0x2528] ;  /* 0x0025280001277983 */ /* 0x000f680000300800 */
[----:B-1----:R-:W5:Y:S01]  /*11410*/  LDL.LU R40, [R1+0x252c] ;  /* 0x00252c0001287983 */ /* 0x002f620000300800 */
[----:B--2---:R-:W-:-:S03]  /*11420*/  MOV R2, R42 ;  /* 0x0000002a00027202 */ /* 0x004fc60000000f00 */
[----:B------:R0:W-:Y:S04]  /*11430*/  STL [R1+0x3998], R3 ;  /* 0x0039980301007387 */ /* 0x0001e80000100800 */
[----:B------:R1:W-:Y:S04]  /*11440*/  STL [R1+0x39e8], R23 ;  /* 0x0039e81701007387 */ /* 0x0003e80000100800 */
[----:B----4-:R2:W-:Y:S01]  /*11450*/  STL [R1+0x39f8], R27 ;  /* 0x0039f81b01007387 */ /* 0x0105e20000100800 */
[----:B0-----:R-:W-:-:S03]  /*11460*/  IMAD.MOV.U32 R3, RZ, RZ, R41 ;  /* 0x000000ffff037224 */ /* 0x001fc600078e0029 */
[----:B------:R0:W-:Y:S01]  /*11470*/  STL [R1+0x3a00], R29 ;  /* 0x003a001d01007387 */ /* 0x0001e20000100800 */
[----:B-1----:R-:W-:-:S03]  /*11480*/  IMAD.MOV.U32 R23, RZ, RZ, R43 ;  /* 0x000000ffff177224 */ /* 0x002fc600078e002b */
[----:B------:R-:W-:Y:S01]  /*11490*/  STL [R1+0x202c], R52 ;  /* 0x00202c3401007387 */ /* 0x000fe20000100800 */
[----:B--2---:R-:W-:-:S03]  /*114a0*/  IMAD.MOV.U32 R27, RZ, RZ, R45 ;  /* 0x000000ffff1b7224 */ /* 0x004fc600078e002d */
[----:B------:R-:W-:Y:S01]  /*114b0*/  STL [R1+0x2028], R51 ;  /* 0x0020283301007387 */ /* 0x000fe20000100800 */
[----:B0-----:R-:W-:-:S03]  /*114c0*/  MOV R29, R46 ;  /* 0x0000002e001d7202 */ /* 0x001fc60000000f00 */
[----:B------:R-:W-:Y:S04]  /*114d0*/  STL [R1+0x2024], R50 ;  /* 0x0020243201007387 */ /* 0x000fe80000100800 */
[----:B------:R-:W-:Y:S04]  /*114e0*/  STL [R1+0x2020], R49 ;  /* 0x0020203101007387 */ /* 0x000fe80000100800 */
[----:B------:R-:W-:Y:S04]  /*114f0*/  STL [R1+0x201c], R48 ;  /* 0x00201c3001007387 */ /* 0x000fe80000100800 */
[----:B------:R-:W-:Y:S04]  /*11500*/  STL [R1+0x2034], R53 ;  /* 0x0020343501007387 */ /* 0x000fe80000100800 */
[----:B------:R0:W-:Y:S04]  /*11510*/  STL [R1+0x3a14], R34 ;  /* 0x003a142201007387 */ /* 0x0001e80000100800 */
[----:B------:R-:W2:Y:S04]  /*11520*/  LDG.E.U8 R41, desc[UR36][R126.64+0x59e] ;  /* 0x00059e247e297981 */ /* 0x000ea8000c1e1100 */
[----:B------:R-:W4:Y:S01]  /*11530*/  LDG.E.U8 R42, desc[UR36][R126.64+0x59f] ;  /* 0x00059f247e2a7981 */ /* 0x000f22000c1e1100 */
[----:B0-----:R-:W-:-:S03]  /*11540*/  IMAD.MOV.U32 R34, RZ, RZ, R20 ;  /* 0x000000ffff227224 */ /* 0x001fc600078e0014 */
[----:B------:R-:W4:Y:S01]  /*11550*/  LDG.E.U8 R43, desc[UR36][R126.64+0x5a0] ;  /* 0x0005a0247e2b7981 */ /* 0x000f22000c1e1100 */
[----:B------:R-:W-:-:S03]  /*11560*/  IMAD.MOV.U32 R20, RZ, RZ, R12 ;  /* 0x000000ffff147224 */ /* 0x000fc600078e000c */
[----:B------:R-:W4:Y:S01]  /*11570*/  LDG.E.U8 R45, desc[UR36][R126.64+0x5a2] ;  /* 0x0005a2247e2d7981 */ /* 0x000f22000c1e1100 */
[----:B------:R-:W-:-:S03]  /*11580*/  IMAD.MOV.U32 R12, RZ, RZ, R4 ;  /* 0x000000ffff0c7224 */ /* 0x000fc600078e0004 */
[----:B------:R-:W4:Y:S04]  /*11590*/  LDG.E.U8 R46, desc[UR36][R126.64+0x5a3] ;  /* 0x0005a3247e2e7981 */ /* 0x000f28000c1e1100 */
[----:B------:R-:W4:Y:S04]  /*115a0*/  LDG.E.U8 R47, desc[UR36][R126.64+0x5a4] ;  /* 0x0005a4247e2f7981 */ /* 0x000f28000c1e1100 */
[----:B------:R-:W4:Y:S04]  /*115b0*/  LDG.E.U8 R48, desc[UR36][R126.64+0x5a5] ;  /* 0x0005a5247e307981 */ /* 0x000f28000c1e1100 */
[----:B------:R-:W4:Y:S04]  /*115c0*/  LDG.E.U8 R49, desc[UR36][R126.64+0x5a6] ;  /* 0x0005a6247e317981 */ /* 0x000f28000c1e1100 */
[----:B------:R-:W4:Y:S04]  /*115d0*/  LDG.E.U8 R50, desc[UR36][R126.64+0x5a7] ;  /* 0x0005a7247e327981 */ /* 0x000f28000c1e1100 */
[----:B------:R-:W4:Y:S04]  /*115e0*/  LDG.E.U8 R51, desc[UR36][R126.64+0x5a8] ;  /* 0x0005a8247e337981 */ /* 0x000f28000c1e1100 */
[----:B------:R-:W4:Y:S04]  /*115f0*/  LDG.E.U8 R52, desc[UR36][R126.64+0x5a9] ;  /* 0x0005a9247e347981 */ /* 0x000f28000c1e1100 */
        /* <DEDUP_REMOVED lines=10> */
[----:B------:R1:W-:Y:S04]  /*116a0*/  STL [R1+0x3a24], R38 ;  /* 0x003a242601007387 */ /* 0x0003e80000100800 */
[----:B------:R-:W4:Y:S01]  /*116b0*/  LDG.E.U8 R53, desc[UR36][R126.64+0x5aa] ;  /* 0x0005aa247e357981 */ /* 0x000f22000c1e1100 */
[----:B0-----:R-:W-:-:S03]  /*116c0*/  MOV R36, R21 ;  /* 0x0000001500247202 */ /* 0x001fc60000000f00 */
[----:B------:R-:W4:Y:S01]  /*116d0*/  LDG.E.U8 R54, desc[UR36][R126.64+0x5ab] ;  /* 0x0005ab247e367981 */ /* 0x000f22000c1e1100 */
[----:B------:R-:W-:Y:S01]  /*116e0*/  MOV R21, R13 ;  /* 0x0000000d00157202 */ /* 0x000fe20000000f00 */
[----:B-1----:R-:W-:Y:S02]  /*116f0*/  IMAD.MOV.U32 R38, RZ, RZ, R22 ;  /* 0x000000ffff267224 */ /* 0x002fe400078e0016 */
[----:B------:R-:W4:Y:S01]  /*11700*/  LDG.E.U8 R55, desc[UR36][R126.64+0x5ac] ;  /* 0x0005ac247e377981 */ /* 0x000f22000c1e1100 */
[----:B------:R-:W-:Y:S01]  /*11710*/  IMAD.MOV.U32 R22, RZ, RZ, R14 ;  /* 0x000000ffff167224 */ /* 0x000fe200078e000e */
[----:B------:R-:W-:Y:S02]  /*11720*/  MOV R13, R5 ;  /* 0x00000005000d7202 */ /* 0x000fe40000000f00 */
        /* <DEDUP_REMOVED lines=8> */
[----:B------:R-:W4:Y:S04]  /*117b0*/  LDL.LU R4, [R1+0x24d8] ;  /* 0x0024d80001047983 */ /* 0x000f280000300800 */
[----:B------:R-:W4:Y:S04]  /*117c0*/  LDL.LU R6, [R1+0x24d0] ;  /* 0x0024d00001067983 */ /* 0x000f280000300800 */
[----:B------:R-:W4:Y:S01]  /*117d0*/  LDL.LU R5, [R1+0x24d4] ;  /* 0x0024d40001057983 */ /* 0x000f220000300800 */
[----:B---3--:R-:W-:-:S02]  /*117e0*/  IMAD R31, R31, 0x100, R32 ;  /* 0x000001001f1f7824 */ /* 0x008fc400078e0220 */
[----:B------:R-:W-:-:S03]  /*117f0*/  IMAD.MOV.U32 R32, RZ, RZ, R19 ;  /* 0x000000ffff207224 */ /* 0x000fc600078e0013 */
[----:B------:R0:W-:Y:S01]  /*11800*/  STL [R1+0x2908], R31 ;  /* 0x0029081f01007387 */ /* 0x0001e20000100800 */
[----:B------:R-:W-:Y:S02]  /*11810*/  IMAD.MOV.U32 R19, RZ, RZ, R11 ;  /* 0x000000ffff137224 */ /* 0x000fe400078e000b */
[----:B------:R-:W-:Y:S02]  /*11820*/  IMAD.MOV.U32 R11, RZ, RZ, R3 ;  /* 0x000000ffff0b7224 */ /* 0x000fe400078e0003 */
[----:B------:R-:W3:Y:S01]  /*11830*/  LDL.LU R3, [R1+0x24dc] ;  /* 0x0024dc0001037983 */ /* 0x000ee20000300800 */
[----:B0-----:R-:W-:-:S03]  /*11840*/  IMAD.MOV.U32 R31, RZ, RZ, R30 ;  /* 0x000000ffff1f7224 */ /* 0x001fc600078e001e */
[----:B-----5:R0:W-:Y:S01]  /*11850*/  STL [R1+0x39f0], R25 ;  /* 0x0039f01901007387 */ /* 0x0201e20000100800 */
[----:B------:R-:W-:Y:S02]  /*11860*/  IMAD.MOV.U32 R30, RZ, RZ, R18 ;  /* 0x000000ffff1e7224 */ /* 0x000fe400078e0012 */
[----:B------:R-:W-:Y:S02]  /*11870*/  IMAD.MOV.U32 R18, RZ, RZ, R10 ;  /* 0x000000ffff127224 */ /* 0x000fe400078e000a */
[----:B------:R-:W-:Y:S02]  /*11880*/  IMAD.MOV.U32 R10, RZ, RZ, R2 ;  /* 0x000000ffff0a7224 */ /* 0x000fe400078e0002 */
[----:B------:R-:W5:Y:S01]  /*11890*/  LDL.LU R2, [R1+0x24e0] ;  /* 0x0024e00001027983 */ /* 0x000f620000300800 */
[----:B0-----:R-:W-:-:S03]  /*118a0*/  IMAD.MOV.U32 R25, RZ, RZ, R44 ;  /* 0x000000ffff197224 */ /* 0x001fc600078e002c */
[----:B------:R-:W5:Y:S04]  /*118b0*/  LDG.E.U8 R44, desc[UR36][R126.64+0x5a1] ;  /* 0x0005a1247e2c7981 */ /* 0x000f68000c1e1100 */
[----:B------:R0:W-:Y:S04]  /*118c0*/  STL [R1+0x3a20], R37 ;  /* 0x003a202501007387 */ /* 0x0001e80000100800 */
[----:B------:R1:W-:Y:S01]  /*118d0*/  STL [R1+0x3a18], R35 ;  /* 0x003a182301007387 */ /* 0x0003e20000100800 */
[----:B0-----:R-:W-:Y:S02]  /*118e0*/  IMAD.MOV.U32 R37, RZ, RZ, R24 ;  /* 0x000000ffff257224 */ /* 0x001fe400078e0018 */
[----:B------:R-:W-:-:S02]  /*118f0*/  IMAD.MOV.U32 R24, RZ, RZ, R15 ;  /* 0x000000ffff187224 */ /* 0x000fc400078e000f */
[----:B-1----:R-:W-:Y:S02]  /*11900*/  IMAD.MOV.U32 R35, RZ, RZ, R26 ;  /* 0x000000ffff237224 */ /* 0x002fe400078e001a */
[----:B------:R-:W-:Y:S02]  /*11910*/  IMAD.MOV.U32 R26, RZ, RZ, R16 ;  /* 0x000000ffff1a7224 */ /* 0x000fe400078e0010 */
[----:B------:R-:W-:Y:S02]  /*11920*/  IMAD.MOV.U32 R16, RZ, RZ, R8 ;  /* 0x000000ffff107224 */ /* 0x000fe400078e0008 */
[----:B------:R-:W-:Y:S01]  /*11930*/  IMAD.MOV.U32 R15, RZ, RZ, R7 ;  /* 0x000000ffff0f7224 */ /* 0x000fe200078e0007 */
[----:B------:R-:W5:Y:S04]  /*11940*/  LDL.LU R8, [R1+0x24c8] ;  /* 0x0024c80001087983 */ /* 0x000f680000300800 */
[----:B------:R-:W5:Y:S04]  /*11950*/  LDL.LU R7, [R1+0x24cc] ;  /* 0x0024cc0001077983 */ /* 0x000f680000300800 */
[----:B------:R0:W-:Y:S02]  /*11960*/  STL [R1+0x3a10], R33 ;  /* 0x003a102101007387 */ /* 0x0001e40000100800 */
[----:B0-----:R-:W-:-:S02]  /*11970*/  MOV R33, R28 ;  /* 0x0000001c00217202 */ /* 0x001fc40000000f00 */
[----:B------:R-:W-:Y:S02]  /*11980*/  MOV R28, R17 ;  /* 0x00000011001c7202 */ /* 0x000fe40000000f00 */
[----:B------:R-:W-:Y:S02]  /*11990*/  MOV R17, R9 ;  /* 0x0000000900117202 */ /* 0x000fe40000000f00 */
[----:B------:R-:W5:Y:S01]  /*119a0*/  LDL.LU R9, [R1+0x24c4] ;  /* 0x0024c40001097983 */ /* 0x000f620000300800 */
[----:B------:R-:W-:Y:S01]  /*119b0*/  LEA R39, R39, R40, 0x8 ;  /* 0x0000002827277211 */ /* 0x000fe200078e40ff */
[----:B------:R-:W-:Y:S01]  /*119c0*/  IMAD R37, R37, 0x100, R38 ;  /* 0x0000010025257824 */ /* 0x000fe200078e0226 */
[----:B------:R-:W-:Y:S01]  /*119d0*/  LEA R31, R31, R32, 0x8 ;  /* 0x000000201f1f7211 */ /* 0x000fe200078e40ff */
[----:B------:R-:W-:Y:S01]  /*119e0*/  IMAD R35, R35, 0x100, R36 ;  /* 0x0000010023237824 */ /* 0x000fe200078e0224 */
[----:B------:R-:W-:Y:S01]  /*119f0*/  LEA R23, R23, R24, 0x8 ;  /* 0x0000001817177211 */ /* 0x000fe200078e40ff */
[----:B------:R-:W-:-:S02]  /*11a00*/  IMAD R33, R33, 0x100, R34 ;  /* 0x0000010021217824 */ /* 0x000fc400078e0222 */
[----:B------:R-:W-:Y:S02]  /*11a10*/  IMAD R29, R29, 0x100, R30 ;  /* 0x000001001d1d7824 */ /* 0x000fe400078e021e */
[----:B------:R-:W-:Y:S02]  /*11a20*/  IMAD R27, R27, 0x100, R28 ;  /* 0x000001001b1b7824 */ /* 0x000fe400078e021c */
[----:B------:R-:W-:Y:S01]  /*11a30*/  IMAD R25, R25, 0x100, R26 ;  /* 0x0000010019197824 */ /* 0x000fe200078e021a */
[----:B------:R-:W-:Y:S04]  /*11a40*/  STL [R1+0x28e8], R39 ;  /* 0x0028e82701007387 */ /* 0x000fe80000100800 */
[----:B------:R-:W-:Y:S04]  /*11a50*/  STL [R1+0x28d8], R37 ;  /* 0x0028d82501007387 */ /* 0x000fe80000100800 */
[----:B------:R-:W-:Y:S04]  /*11a60*/  STL [R1+0x28b8], R35 ;  /* 0x0028b82301007387 */ /* 0x000fe80000100800 */
[----:B------:R-:W-:Y:S04]  /*11a70*/  STL [R1+0x28a8], R33 ;  /* 0x0028a82101007387 */ /* 0x000fe80000100800 */
[----:B------:R-:W-:Y:S04]  /*11a80*/  STL [R1+0x2888], R31 ;  /* 0x0028881f01007387 */ /* 0x000fe80000100800 */
[----:B--2---:R0:W-:Y:S04]  /*11a90*/  STL [R1+0x3a30], R41 ;  /* 0x003a302901007387 */ /* 0x0041e80000100800 */
[----:B----4-:R1:W-:Y:S04]  /*11aa0*/  STL [R1+0x3a34], R42 ;  /* 0x003a342a01007387 */ /* 0x0103e80000100800 */
[----:B------:R2:W-:Y:S01]  /*11ab0*/  STL [R1+0x3a38], R43 ;  /* 0x003a382b01007387 */ /* 0x0005e20000100800 */
[----:B0-----:R-:W-:-:S03]  /*11ac0*/  IMAD.MOV.U32 R41, RZ, RZ, R22 ;  /* 0x000000ffff297224 */ /* 0x001fc600078e0016 */
[----:B------:R0:W-:Y:S01]  /*11ad0*/  STL [R1+0x3a40], R45 ;  /* 0x003a402d01007387 */ /* 0x0001e20000100800 */
[----:B-1----:R-:W-:-:S03]  /*11ae0*/  IMAD.MOV.U32 R42, RZ, RZ, R21 ;  /* 0x000000ffff2a7224 */ /* 0x002fc600078e0015 */
[----:B------:R1:W-:Y:S01]  /*11af0*/  STL [R1+0x3a44], R46 ;  /* 0x003a442e01007387 */ /* 0x0003e20000100800 */
[----:B--2---:R-:W-:-:S03]  /*11b00*/  IMAD.MOV.U32 R43, RZ, RZ, R20 ;  /* 0x000000ffff2b7224 */ /* 0x004fc600078e0014 */
[----:B------:R2:W-:Y:S01]  /*11b10*/  STL [R1+0x3a48], R47 ;  /* 0x003a482f01007387 */ /* 0x0005e20000100800 */
[----:B0-----:R-:W-:-:S03]  /*11b20*/  IMAD.MOV.U32 R45, RZ, RZ, R18 ;  /* 0x000000ffff2d7224 */ /* 0x001fc600078e0012 */
[----:B------:R0:W-:Y:S01]  /*11b30*/  STL [R1+0x3a4c], R48 ;  /* 0x003a4c3001007387 */ /* 0x0001e20000100800 */
[----:B-1----:R-:W-:-:S03]  /*11b40*/  IMAD.MOV.U32 R46, RZ, RZ, R17 ;  /* 0x000000ffff2e7224 */ /* 0x002fc600078e0011 */
[----:B------:R1:W-:Y:S01]  /*11b50*/  STL [R1+0x3a50], R49 ;  /* 0x003a503101007387 */ /* 0x0003e20000100800 */
[----:B--2---:R-:W-:-:S03]  /*11b60*/  IMAD.MOV.U32 R47, RZ, RZ, R16 ;  /* 0x000000ffff2f7224 */ /* 0x004fc600078e0010 */
[----:B------:R2:W-:Y:S01]  /*11b70*/  STL [R1+0x3a54], R50 ;  /* 0x003a543201007387 */ /* 0x0005e20000100800 */
[----:B0-----:R-:W-:-:S03]  /*11b80*/  MOV R48, R15 ;  /* 0x0000000f00307202 */ /* 0x001fc60000000f00 */
[----:B------:R0:W-:Y:S01]  /*11b90*/  STL [R1+0x3a58], R51 ;  /* 0x003a583301007387 */ /* 0x0001e20000100800 */
[----:B-1----:R-:W-:-:S03]  /*11ba0*/  IMAD.MOV.U32 R49, RZ, RZ, R14 ;  /* 0x000000ffff317224 */ /* 0x002fc600078e000e */
[----:B------:R1:W-:Y:S01]  /*11bb0*/  STL [R1+0x3a5c], R52 ;  /* 0x003a5c3401007387 */ /* 0x0003e20000100800 */
[----:B--2---:R-:W-:-:S03]  /*11bc0*/  IMAD.MOV.U32 R50, RZ, RZ, R13 ;  /* 0x000000ffff327224 */ /* 0x004fc600078e000d */
[----:B------:R-:W-:Y:S01]  /*11bd0*/  STL [R1+0x2878], R29 ;  /* 0x0028781d01007387 */ /* 0x000fe20000100800 */
[----:B0-----:R-:W-:-:S03]  /*11be0*/  IMAD.MOV.U32 R51, RZ, RZ, R12 ;  /* 0x000000ffff337224 */ /* 0x001fc600078e000c */
[----:B------:R-:W-:Y:S01]  /*11bf0*/  STL [R1+0x2858], R27 ;  /* 0x0028581b01007387 */ /* 0x000fe20000100800 */
[----:B-1----:R-:W-:-:S03]  /*11c00*/  MOV R52, R11 ;  /* 0x0000000b00347202 */ /* 0x002fc60000000f00 */
[----:B------:R-:W-:Y:S04]  /*11c10*/  STL [R1+0x2848], R25 ;  /* 0x0028481901007387 */ /* 0x000fe80000100800 */
[----:B------:R-:W-:Y:S04]  /*11c20*/  STL [R1+0x2828], R23 ;  /* 0x0028281701007387 */ /* 0x000fe80000100800 */
[----:B------:R-:W-:Y:S04]  /*11c30*/  STL [R1+0x2084], R63 ;  /* 0x0020843f01007387 */ /* 0x000fe80000100800 */
[----:B------:R-:W2:Y:S04]  /*11c40*/  LDL.LU R40, [R1+0x248c] ;  /* 0x00248c0001287983 */ /* 0x000ea80000300800 */
[----:B------:R-:W2:Y:S04]  /*11c50*/  LDL.LU R39, [R1+0x2488] ;  /* 0x0024880001277983 */ /* 0x000ea80000300800 */
[----:B------:R-:W4:Y:S04]  /*11c60*/  LDL.LU R38, [R1+0x2484] ;  /* 0x0024840001267983 */ /* 0x000f280000300800 */
[----:B------:R-:W4:Y:S04]  /*11c70*/  LDL.LU R37, [R1+0x2480] ;  /* 0x0024800001257983 */ /* 0x000f280000300800 */
[----:B------:R-:W2:Y:S04]  /*11c80*/  LDL.LU R36, [R1+0x247c] ;  /* 0x00247c0001247983 */ /* 0x000ea80000300800 */
[----:B------:R-:W2:Y:S04]  /*11c90*/  LDL.LU R35, [R1+0x2478] ;  /* 0x0024780001237983 */ /* 0x000ea80000300800 */
[----:B------:R0:W-:Y:S04]  /*11ca0*/  STL [R1+0x3a60], R53 ;  /* 0x003a603501007387 */ /* 0x0001e80000100800 */
[----:B------:R-:W-:Y:S04]  /*11cb0*/  STL [R1+0x3a64], R54 ;  /* 0x003a643601007387 */ /* 0x000fe80000100800 */
[----:B------:R-:W-:Y:S01]  /*11cc0*/  STL [R1+0x3a68], R55 ;  /* 0x003a683701007387 */ /* 0x000fe20000100800 */
[----:B0-----:R-:W-:-:S03]  /*11cd0*/  IMAD.MOV.U32 R53, RZ, RZ, R10 ;  /* 0x000000ffff357224 */ /* 0x001fc600078e000a */
[----:B------:R-:W-:Y:S04]  /*11ce0*/  STL [R1+0x3a6c], R56 ;  /* 0x003a6c3801007387 */ /* 0x000fe80000100800 */
[----:B------:R-:W-:Y:S04]  /*11cf0*/  STL [R1+0x3a70], R57 ;  /* 0x003a703901007387 */ /* 0x000fe80000100800 */
[----:B------:R-:W-:Y:S04]  /*11d00*/  STL [R1+0x3a74], R58 ;  /* 0x003a743a01007387 */ /* 0x000fe80000100800 */
[----:B------:R0:W-:Y:S04]  /*11d10*/  STL [R1+0x3a78], R59 ;  /* 0x003a783b01007387 */ /* 0x0001e80000100800 */
[----:B------:R-:W-:Y:S04]  /*11d20*/  STL [R1+0x3a7c], R60 ;  /* 0x003a7c3c01007387 */ /* 0x000fe80000100800 */
[----:B------:R-:W-:Y:S04]  /*11d30*/  STL [R1+0x3a80], R61 ;  /* 0x003a803d01007387 */ /* 0x000fe80000100800 */
[----:B------:R1:W-:Y:S01]  /*11d40*/  STL [R1+0x3a84], R62 ;  /* 0x003a843e01007387 */ /* 0x0003e20000100800 */
[----:B0-----:R-:W-:-:S03]  /*11d50*/  IMAD.MOV.U32 R59, RZ, RZ, R4 ;  /* 0x000000ffff3b7224 */ /* 0x001fc600078e0004 */
[----:B------:R-:W4:Y:S04]  /*11d60*/  LDL.LU R34, [R1+0x2474] ;  /* 0x0024740001227983 */ /* 0x000f280000300800 */
[----:B------:R-:W4:Y:S01]  /*11d70*/  LDL.LU R33, [R1+0x2470] ;  /* 0x0024700001217983 */ /* 0x000f220000300800 */
[----:B-1----:R-:W-:-:S03]  /*11d80*/  IMAD.MOV.U32 R62, RZ, RZ, R0 ;  /* 0x000000ffff3e7224 */ /* 0x002fc600078e0000 */
[----:B------:R-:W4:Y:S01]  /*11d90*/  LDL.LU R32, [R1+0x246c] ;  /* 0x00246c0001207983 */ /* 0x000f220000300800 */
[----:B------:R-:W-:-:S03]  /*11da0*/  IMAD.MOV.U32 R57, RZ, RZ, R6 ;  /* 0x000000ffff397224 */ /* 0x000fc600078e0006 */
[----:B------:R-:W4:Y:S01]  /*11db0*/  LDL.LU R31, [R1+0x2468] ;  /* 0x00246800011f7983 */ /* 0x000f220000300800 */
[----:B------:R-:W-:-:S03]  /*11dc0*/  IMAD.MOV.U32 R58, RZ, RZ, R5 ;  /* 0x000000ffff3a7224 */ /* 0x000fc600078e0005 */
        /* <DEDUP_REMOVED lines=15> */
[----:B---3--:R-:W-:-:S03]  /*11ec0*/  MOV R60, R3 ;  /* 0x00000003003c7202 */ /* 0x008fc60000000f00 */
[----:B------:R-:W3:Y:S04]  /*11ed0*/  LDL.LU R14, [R1+0x2424] ;  /* 0x00242400010e7983 */ /* 0x000ee80000300800 */
[----:B------:R-:W3:Y:S04]  /*11ee0*/  LDL.LU R13, [R1+0x2420] ;  /* 0x00242000010d7983 */ /* 0x000ee80000300800 */
[----:B------:R-:W3:Y:S01]  /*11ef0*/  LDL.LU R12, [R1+0x241c] ;  /* 0x00241c00010c7983 */ /* 0x000ee20000300800 */
[----:B-----5:R-:W-:-:S03]  /*11f00*/  IMAD.MOV.U32 R61, RZ, RZ, R2 ;  /* 0x000000ffff3d7224 */ /* 0x020fc600078e0002 */
[----:B------:R-:W3:Y:S04]  /*11f10*/  LDL.LU R11, [R1+0x2418] ;  /* 0x00241800010b7983 */ /* 0x000ee80000300800 */
[----:B------:R0:W-:Y:S01]  /*11f20*/  STL [R1+0x3a3c], R44 ;  /* 0x003a3c2c01007387 */ /* 0x0001e20000100800 */
[----:B------:R-:W-:Y:S01]  /*11f30*/  LEA R51, R51, R52, 0x8 ;  /* 0x0000003433337211 */ /* 0x000fe200078e40ff */
[----:B------:R-:W-:Y:S02]  /*11f40*/  IMAD R49, R49, 0x100, R50 ;  /* 0x0000010031317824 */ /* 0x000fe400078e0232 */
[----:B------:R-:W-:Y:S01]  /*11f50*/  IMAD R41, R41, 0x100, R42 ;  /* 0x0000010029297824 */ /* 0x000fe200078e022a */
[----:B------:R-:W5:Y:S01]  /*11f60*/  LDG.E.U8 R63, desc[UR36][R126.64+0x5b4] ;  /* 0x0005b4247e3f7981 */ /* 0x000f62000c1e1100 */
[----:B0-----:R-:W-:-:S03]  /*11f70*/  MOV R44, R19 ;  /* 0x00000013002c7202 */ /* 0x001fc60000000f00 */
        /* <DEDUP_REMOVED lines=8> */
[----:B------:R-:W-:Y:S01]  /*12000*/  IMAD.MOV.U32 R55, RZ, RZ, R8 ;  /* 0x000000ffff377224 */ /* 0x000fe200078e0008 */
[----:B------:R-:W-:-:S02]  /*12010*/  MOV R56, R7 ;  /* 0x0000000700387202 */ /* 0x000fc40000000f00 */
[----:B------:R-:W5:Y:S04]  /*12020*/  LDL.LU R8, [R1+0x240c] ;  /* 0x00240c0001087983 */ /* 0x000f680000300800 */
[----:B------:R-:W5:Y:S01]  /*12030*/  LDL.LU R7, [R1+0x2408] ;  /* 0x0024080001077983 */ /* 0x000f620000300800 */
[----:B------:R-:W-:-:S03]  /*12040*/  IMAD.MOV.U32 R54, RZ, RZ, R9 ;  /* 0x000000ffff367224 */ /* 0x000fc600078e0009 */
[----:B------:R-:W5:Y:S01]  /*12050*/  LDL.LU R9, [R1+0x2410] ;  /* 0x0024100001097983 */ /* 0x000f620000300800 */
[----:B------:R-:W-:Y:S01]  /*12060*/  IMAD R61, R61, 0x100, R62 ;  /* 0x000001003d3d7824 */ /* 0x000fe200078e023e */
[----:B------:R-:W-:Y:S01]  /*12070*/  LEA R59, R59, R60, 0x8 ;  /* 0x0000003c3b3b7211 */ /* 0x000fe200078e40ff */
[----:B------:R-:W-:Y:S01]  /*12080*/  IMAD R57, R57, 0x100, R58 ;  /* 0x0000010039397824 */ /* 0x000fe200078e023a */
[----:B------:R-:W-:Y:S01]  /*12090*/  STL [R1+0x2794], R51 ;  /* 0x0027943301007387 */ /* 0x000fe20000100800 */
        /* <DEDUP_REMOVED lines=22> */
[----:B------:R-:W-:-:S03]  /*12200*/  IMAD R47, R47, 0x100, R48 ;  /* 0x000001002f2f7824 */ /* 0x000fc600078e0230 */
[----:B------:R0:W-:Y:S04]  /*12210*/  STL [R1+0x2720], R41 ;  /* 0x0027202901007387 */ /* 0x0001e80000100800 */
[----:B------:R-:W5:Y:S04]  /*12220*/  LDL.LU R42, [R1+0x239c] ;  /* 0x00239c00012a7983 */ /* 0x000f680000300800 */
[----:B------:R-:W5:Y:S04]  /*12230*/  LDL.LU R48, [R1+0x23b4] ;  /* 0x0023b40001307983 */ /* 0x000f680000300800 */
[----:B0-----:R-:W5:Y:S01]  /*12240*/  LDL.LU R41, [R1+0x2398] ;  /* 0x0023980001297983 */ /* 0x001f620000300800 */
[----:B--2---:R-:W-:-:S03]  /*12250*/  LEA R35, R35, R36, 0x8 ;  /* 0x0000002423237211 */ /* 0x004fc600078e40ff */
[----:B------:R-:W2:Y:S04]  /*12260*/  LDL.LU R36, [R1+0x2384] ;  /* 0x0023840001247983 */ /* 0x000ea80000300800 */
[----:B------:R0:W-:Y:S04]  /*12270*/  STL [R1+0x24f4], R35 ;  /* 0x0024f42301007387 */ /* 0x0001e80000100800 */
[----:B0-----:R-:W2:Y:S04]  /*12280*/  LDL.LU R35, [R1+0x2380] ;  /* 0x0023800001237983 */ /* 0x001ea80000300800 */
[----:B------:R0:W-:Y:S04]  /*12290*/  STL [R1+0x2764], R47 ;  /* 0x0027642f01007387 */ /* 0x0001e80000100800 */
[----:B0-----:R-:W2:Y:S01]  /*122a0*/  LDL.LU R47, [R1+0x23b0] ;  /* 0x0023b000012f7983 */ /* 0x001ea20000300800 */
[----:B----4-:R-:W-:-:S03]  /*122b0*/  IMAD R29, R29, 0x100, R30 ;  /* 0x000001001d1d7824 */ /* 0x010fc600078e021e */
[----:B------:R-:W4:Y:S04]  /*122c0*/  LDL.LU R30, [R1+0x236c] ;  /* 0x00236c00011e7983 */ /* 0x000f280000300800 */
[----:B------:R0:W-:Y:S04]  /*122d0*/  STL [R1+0x24cc], R29 ;  /* 0x0024cc1d01007387 */ /* 0x0001e80000100800 */
[----:B0-----:R-:W4:Y:S01]  /*122e0*/  LDL.LU R29, [R1+0x2368] ;  /* 0x00236800011d7983 */ /* 0x001f220000300800 */
[----:B------:R-:W-:-:S03]  /*122f0*/  IMAD R23, R23, 0x100, R24 ;  /* 0x0000010017177824 */ /* 0x000fc600078e0218 */
[----:B------:R-:W2:Y:S04]  /*12300*/  LDL.LU R24, [R1+0x2354] ;  /* 0x0023540001187983 */ /* 0x000ea80000300800 */
[----:B------:R0:W-:Y:S04]  /*12310*/  STL [R1+0x2498], R23 ;  /* 0x0024981701007387 */ /* 0x0001e80000100800 */
[----:B0-----:R-:W2:Y:S01]  /*12320*/  LDL.LU R23, [R1+0x2350] ;  /* 0x0023500001177983 */ /* 0x001ea20000300800 */
[----:B------:R-:W-:-:S03]  /*12330*/  IMAD R17, R17, 0x100, R18 ;  /* 0x0000010011117824 */ /* 0x000fc600078e0212 */
[----:B------:R-:W4:Y:S04]  /*12340*/  LDL.LU R18, [R1+0x233c] ;  /* 0x00233c0001127983 */ /* 0x000f280000300800 */
[----:B------:R0:W-:Y:S04]  /*12350*/  STL [R1+0x246c], R17 ;  /* 0x00246c1101007387 */ /* 0x0001e80000100800 */
[----:B0-----:R-:W4:Y:S01]  /*12360*/  LDL.LU R17, [R1+0x2338] ;  /* 0x0023380001117983 */ /* 0x001f220000300800 */
[----:B---3--:R-:W-:-:S03]  /*12370*/  LEA R11, R11, R12, 0x8 ;  /* 0x0000000c0b0b7211 */ /* 0x008fc600078e40ff */
[----:B------:R-:W3:Y:S04]  /*12380*/  LDL.LU R12, [R1+0x2324] ;  /* 0x00232400010c7983 */ /* 0x000ee80000300800 */
[----:B------:R0:W-:Y:S04]  /*12390*/  STL [R1+0x2438], R11 ;  /* 0x0024380b01007387 */ /* 0x0001e80000100800 */
[----:B0-----:R-:W3:Y:S01]  /*123a0*/  LDL.LU R11, [R1+0x2320] ;  /* 0x00232000010b7983 */ /* 0x001ee20000300800 */
[----:B-----5:R-:W-:-:S03]  /*123b0*/  IMAD R0, R0, 0x100, R2 ;  /* 0x0000010000007824 */ /* 0x020fc600078e0202 */
[----:B------:R-:W5:Y:S01]  /*123c0*/  LDL.LU R2, [R1+0x22fc] ;  /* 0x0022fc0001027983 */ /* 0x000f620000300800 */
[----:B------:R-:W-:-:S03]  /*123d0*/  LEA R3, R3, R4, 0x8 ;  /* 0x0000000403037211 */ /* 0x000fc600078e40ff */
[----:B------:R0:W-:Y:S01]  /*123e0*/  STL [R1+0x37c8], R0 ;  /* 0x0037c80001007387 */ /* 0x0001e20000100800 */
[----:B------:R-:W-:-:S03]  /*123f0*/  IMAD R5, R5, 0x100, R6 ;  /* 0x0000010005057824 */ /* 0x000fc600078e0206 */
[----:B------:R1:W-:Y:S04]  /*12400*/  STL [R1+0x23f8], R3 ;  /* 0x0023f80301007387 */ /* 0x0003e80000100800 */
[----:B0-----:R-:W5:Y:S04]  /*12410*/  LDL.LU R0, [R1+0x22f8] ;  /* 0x0022f80001007983 */ /* 0x001f680000300800 */
[----:B------:R0:W-:Y:S04]  /*12420*/  STL [R1+0x240c], R5 ;  /* 0x00240c0501007387 */ /* 0x0001e80000100800 */
[----:B------:R-:W2:Y:S04]  /*12430*/  LDL.LU R4, [R1+0x2304] ;  /* 0x0023040001047983 */ /* 0x000ea80000300800 */
[----:B-1----:R-:W2:Y:S04]  /*12440*/  LDL.LU R3, [R1+0x2300] ;  /* 0x0023000001037983 */ /* 0x002ea80000300800 */
[----:B------:R-:W2:Y:S04]  /*12450*/  LDL.LU R6, [R1+0x230c] ;  /* 0x00230c0001067983 */ /* 0x000ea80000300800 */
[----:B0-----:R-:W2:Y:S01]  /*12460*/  LDL.LU R5, [R1+0x2308] ;  /* 0x0023080001057983 */ /* 0x001ea20000300800 */
[----:B------:R-:W-:-:S02]  /*12470*/  IMAD R7, R7, 0x100, R8 ;  /* 0x0000010007077824 */ /* 0x000fc400078e0208 */
[----:B------:R-:W-:Y:S01]  /*12480*/  IMAD R13, R13, 0x100, R14 ;  /* 0x000001000d0d7824 */ /* 0x000fe200078e020e */
[----:B------:R-:W2:Y:S01]  /*12490*/  LDL.LU R8, [R1+0x2314] ;  /* 0x0023140001087983 */ /* 0x000ea20000300800 */
[----:B------:R-:W-:-:S03]  /*124a0*/  IMAD R9, R9, 0x100, R10 ;  /* 0x0000010009097824 */ /* 0x000fc600078e020a */
[----:B------:R0:W-:Y:S01]  /*124b0*/  STL [R1+0x2418], R7 ;  /* 0x0024180701007387 */ /* 0x0001e20000100800 */
[----:B------:R-:W-:Y:S01]  /*124c0*/  LEA R19, R19, R20, 0x8 ;  /* 0x0000001413137211 */ /* 0x000fe200078e40ff */
[----:B------:R-:W-:Y:S02]  /*124d0*/  IMAD R15, R15, 0x100, R16 ;  /* 0x000001000f0f7824 */ /* 0x000fe400078e0210 */
[----:B------:R1:W-:Y:S04]  /*124e0*/  STL [R1+0x244c], R13 ;  /* 0x00244c0d01007387 */ /* 0x0003e80000100800 */
[----:B------:R-:W2:Y:S04]  /*124f0*/  LDL.LU R14, [R1+0x232c] ;  /* 0x00232c00010e7983 */ /* 0x000ea80000300800 */
[----:B0-----:R-:W2:Y:S04]  /*12500*/  LDL.LU R7, [R1+0x2310] ;  /* 0x0023100001077983 */ /* 0x001ea80000300800 */
[----:B------:R0:W-:Y:S04]  /*12510*/  STL [R1+0x242c], R9 ;  /* 0x00242c0901007387 */ /* 0x0001e80000100800 */
[----:B-1----:R-:W2:Y:S04]  /*12520*/  LDL.LU R13, [R1+0x2328] ;  /* 0x00232800010d7983 */ /* 0x002ea80000300800 */
[----:B------:R-:W2:Y:S04]  /*12530*/  LDL.LU R10, [R1+0x231c] ;  /* 0x00231c00010a7983 */ /* 0x000ea80000300800 */
[----:B0-----:R-:W2:Y:S01]  /*12540*/  LDL.LU R9, [R1+0x2318] ;  /* 0x0023180001097983 */ /* 0x001ea20000300800 */
[----:B------:R-:W-:-:S03]  /*12550*/  IMAD R25, R25, 0x100, R26 ;  /* 0x0000010019197824 */ /* 0x000fc600078e021a */
[----:B------:R0:W-:Y:S01]  /*12560*/  STL [R1+0x2478], R19 ;  /* 0x0024781301007387 */ /* 0x0001e20000100800 */
[----:B------:R-:W-:-:S03]  /*12570*/  IMAD R21, R21, 0x100, R22 ;  /* 0x0000010015157824 */ /* 0x000fc600078e0216 */
[----:B------:R1:W-:Y:S04]  /*12580*/  STL [R1+0x2458], R15 ;  /* 0x0024580f01007387 */ /* 0x0003e80000100800 */
[----:B------:R-:W2:Y:S04]  /*12590*/  LDL.LU R20, [R1+0x2344] ;  /* 0x0023440001147983 */ /* 0x000ea80000300800 */
[----:B0-----:R-:W2:Y:S04]  /*125a0*/  LDL.LU R19, [R1+0x2340] ;  /* 0x0023400001137983 */ /* 0x001ea80000300800 */
[----:B------:R-:W2:Y:S04]  /*125b0*/  LDL.LU R16, [R1+0x2334] ;  /* 0x0023340001107983 */ /* 0x000ea80000300800 */
[----:B-1----:R-:W2:Y:S04]  /*125c0*/  LDL.LU R15, [R1+0x2330] ;  /* 0x00233000010f7983 */ /* 0x002ea80000300800 */
[----:B------:R0:W-:Y:S04]  /*125d0*/  STL [R1+0x24ac], R25 ;  /* 0x0024ac1901007387 */ /* 0x0001e80000100800 */
[----:B------:R1:W-:Y:S04]  /*125e0*/  STL [R1+0x248c], R21 ;  /* 0x00248c1501007387 */ /* 0x0003e80000100800 */
[----:B------:R-:W2:Y:S04]  /*125f0*/  LDL.LU R26, [R1+0x235c] ;  /* 0x00235c00011a7983 */ /* 0x000ea80000300800 */
[----:B0-----:R-:W2:Y:S04]  /*12600*/  LDL.LU R25, [R1+0x2358] ;  /* 0x0023580001197983 */ /* 0x001ea80000300800 */
[----:B------:R-:W2:Y:S04]  /*12610*/  LDL.LU R22, [R1+0x234c] ;  /* 0x00234c0001167983 */ /* 0x000ea80000300800 */
[----:B-1----:R-:W2:Y:S01]  /*12620*/  LDL.LU R21, [R1+0x2348] ;  /* 0x0023480001157983 */ /* 0x002ea20000300800 */
[----:B------:R-:W-:Y:S01]  /*12630*/  IMAD R45, R45, 0x100, R46 ;  /* 0x000001002d2d7824 */ /* 0x000fe200078e022e */
[----:B------:R-:W-:Y:S01]  /*12640*/  LEA R43, R43, R44, 0x8 ;  /* 0x0000002c2b2b7211 */ /* 0x000fe200078e40ff */
[----:B------:R-:W-:Y:S01]  /*12650*/  IMAD R39, R39, 0x100, R40 ;  /* 0x0000010027277824 */ /* 0x000fe200078e0228 */
[----:B------:R-:W-:Y:S01]  /*12660*/  LEA R27, R27, R28, 0x8 ;  /* 0x0000001c1b1b7211 */ /* 0x000fe200078e40ff */
[----:B------:R-:W-:Y:S01]  /*12670*/  IMAD R37, R37, 0x100, R38 ;  /* 0x0000010025257824 */ /* 0x000fe200078e0226 */
[----:B------:R-:W-:Y:S01]  /*12680*/  LEA R57, R57, R58, 0x8 ;  /* 0x0000003a39397211 */ /* 0x000fe200078e40ff */
[----:B------:R-:W-:-:S02]  /*12690*/  IMAD R33, R33, 0x100, R34 ;  /* 0x0000010021217824 */ /* 0x000fc400078e0222 */
[----:B------:R-:W-:Y:S01]  /*126a0*/  IMAD R31, R31, 0x100, R32 ;  /* 0x000001001f1f7824 */ /* 0x000fe200078e0220 */
[----:B------:R-:W-:Y:S01]  /*126b0*/  LEA R49, R49, R50, 0x8 ;  /* 0x0000003231317211 */ /* 0x000fe200078e40ff */
[----:B------:R-:W-:Y:S02]  /*126c0*/  IMAD R61, R61, 0x100, R62 ;  /* 0x000001003d3d7824 */ /* 0x000fe400078e023e */
        /* <DEDUP_REMOVED lines=45> */
[----:B---3--:R-:W3:Y:S01]  /*129a0*/  LDL.LU R49, [R1+0x22c0] ;  /* 0x0022c00001317983 */ /* 0x008ee20000300800 */
[----:B------:R-:W-:Y:S01]  /*129b0*/  IMAD R11, R11, 0x100, R12 ;  /* 0x000001000b0b7824 */ /* 0x000fe200078e020c */
[----:B------:R-:W-:-:S02]  /*129c0*/  LEA R17, R17, R18, 0x8 ;  /* 0x0000001211117211 */ /* 0x000fc400078e40ff */
[----:B------:R-:W3:Y:S01]  /*129d0*/  LDL.LU R12, [R1+0x222c] ;  /* 0x00222c00010c7983 */ /* 0x000ee20000300800 */
[----:B-----5:R-:W-:Y:S01]  /*129e0*/  LEA R0, R0, R2, 0x8 ;  /* 0x0000000200007211 */ /* 0x020fe200078e40ff */
[----:B--2---:R-:W-:-:S04]  /*129f0*/  IMAD R3, R3, 0x100, R4 ;  /* 0x0000010003037824 */ /* 0x004fc800078e0204 */
[----:B------:R0:W-:Y:S01]  /*12a00*/  STL [R1+0x2fdc], R0 ;  /* 0x002fdc0001007387 */ /* 0x0001e20000100800 */
[----:B------:R-:W-:-:S03]  /*12a10*/  IMAD R5, R5, 0x100, R6 ;  /* 0x0000010005057824 */ /* 0x000fc600078e0206 */
[----:B------:R1:W-:Y:S04]  /*12a20*/  STL [R1+0x2fec], R3 ;  /* 0x002fec0301007387 */ /* 0x0003e80000100800 */
[----:B------:R-:W2:Y:S04]  /*12a30*/  LDL.LU R2, [R1+0x2204] ;  /* 0x0022040001027983 */ /* 0x000ea80000300800 */
[----:B0-----:R-:W2:Y:S04]  /*12a40*/  LDL.LU R0, [R1+0x2200] ;  /* 0x0022000001007983 */ /* 0x001ea80000300800 */
[----:B------:R0:W-:Y:S04]  /*12a50*/  STL [R1+0x2ffc], R5 ;  /* 0x002ffc0501007387 */ /* 0x0001e80000100800 */
[----:B------:R-:W5:Y:S04]  /*12a60*/  LDL.LU R4, [R1+0x220c] ;  /* 0x00220c0001047983 */ /* 0x000f680000300800 */
[----:B-1----:R-:W5:Y:S04]  /*12a70*/  LDL.LU R3, [R1+0x2208] ;  /* 0x0022080001037983 */ /* 0x002f680000300800 */
[----:B------:R-:W5:Y:S04]  /*12a80*/  LDL.LU R6, [R1+0x2214] ;  /* 0x0022140001067983 */ /* 0x000f680000300800 */
[----:B0-----:R-:W5:Y:S04]  /*12a90*/  LDL.LU R5, [R1+0x2210] ;  /* 0x0022100001057983 */ /* 0x001f680000300800 */
[----:B------:R0:W-:Y:S01]  /*12aa0*/  STL [R1+0x302c], R11 ;  /* 0x00302c0b01007387 */ /* 0x0001e20000100800 */
[----:B------:R-:W-:-:S03]  /*12ab0*/  IMAD R23, R23, 0x100, R24 ;  /* 0x0000010017177824 */ /* 0x000fc600078e0218 */
[----:B------:R1:W-:Y:S04]  /*12ac0*/  STL [R1+0x3658], R17 ;  /* 0x0036581101007387 */ /* 0x0003e80000100800 */
[----:B------:R-:W5:Y:S04]  /*12ad0*/  LDL.LU R18, [R1+0x2244] ;  /* 0x0022440001127983 */ /* 0x000f680000300800 */
[----:B0-----:R-:W5:Y:S04]  /*12ae0*/  LDL.LU R11, [R1+0x2228] ;  /* 0x00222800010b7983 */ /* 0x001f680000300800 */
[----:B-1----:R-:W5:Y:S01]  /*12af0*/  LDL.LU R17, [R1+0x2240] ;  /* 0x0022400001117983 */ /* 0x002f620000300800 */
[----:B------:R-:W-:-:S03]  /*12b00*/  IMAD R29, R29, 0x100, R30 ;  /* 0x000001001d1d7824 */ /* 0x000fc600078e021e */
[----:B------:R0:W-:Y:S04]  /*12b10*/  STL [R1+0x3688], R23 ;  /* 0x0036881701007387 */ /* 0x0001e80000100800 */
[----:B------:R-:W5:Y:S01]  /*12b20*/  LDL.LU R24, [R1+0x225c] ;  /* 0x00225c0001187983 */ /* 0x000f620000300800 */
[----:B------:R-:W-:-:S03]  /*12b30*/  IMAD R35, R35, 0x100, R36 ;  /* 0x0000010023237824 */ /* 0x000fc600078e0224 */
[----:B------:R1:W-:Y:S04]  /*12b40*/  STL [R1+0x36b8], R29 ;  /* 0x0036b81d01007387 */ /* 0x0003e80000100800 */
[----:B0-----:R-:W5:Y:S04]  /*12b50*/  LDL.LU R23, [R1+0x2258] ;  /* 0x0022580001177983 */ /* 0x001f680000300800 */
[----:B------:R-:W5:Y:S04]  /*12b60*/  LDL.LU R30, [R1+0x2274] ;  /* 0x00227400011e7983 */ /* 0x000f680000300800 */
[----:B-1----:R-:W5:Y:S01]  /*12b70*/  LDL.LU R29, [R1+0x2270] ;  /* 0x00227000011d7983 */ /* 0x002f620000300800 */
[----:B------:R-:W-:-:S03]  /*12b80*/  LEA R41, R41, R42, 0x8 ;  /* 0x0000002a29297211 */ /* 0x000fc600078e40ff */
[----:B------:R0:W-:Y:S04]  /*12b90*/  STL [R1+0x36e8], R35 ;  /* 0x0036e82301007387 */ /* 0x0001e80000100800 */
[----:B------:R-:W5:Y:S01]  /*12ba0*/  LDL.LU R36, [R1+0x228c] ;  /* 0x00228c0001247983 */ /* 0x000f620000300800 */
[----:B------:R-:W-:-:S03]  /*12bb0*/  IMAD R47, R47, 0x100, R48 ;  /* 0x000001002f2f7824 */ /* 0x000fc600078e0230 */
[----:B------:R1:W-:Y:S04]  /*12bc0*/  STL [R1+0x3718], R41 ;  /* 0x0037182901007387 */ /* 0x0003e80000100800 */
[----:B0-----:R-:W5:Y:S04]  /*12bd0*/  LDL.LU R35, [R1+0x2288] ;  /* 0x0022880001237983 */ /* 0x001f680000300800 */
[----:B------:R-:W5:Y:S04]  /*12be0*/  LDL.LU R42, [R1+0x22a4] ;  /* 0x0022a400012a7983 */ /* 0x000f680000300800 */
[----:B-1----:R-:W5:Y:S04]  /*12bf0*/  LDL.LU R41, [R1+0x22a0] ;  /* 0x0022a00001297983 */ /* 0x002f680000300800 */
[----:B------:R0:W-:Y:S04]  /*12c00*/  STL [R1+0x3748], R47 ;  /* 0x0037482f01007387 */ /* 0x0001e80000100800 */
[----:B------:R-:W5:Y:S04]  /*12c10*/  LDL.LU R48, [R1+0x22bc] ;  /* 0x0022bc0001307983 */ /* 0x000f680000300800 */
[----:B0-----:R-:W5:Y:S01]  /*12c20*/  LDL.LU R47, [R1+0x22b8] ;  /* 0x0022b800012f7983 */ /* 0x001f620000300800 */
[----:B------:R-:W-:Y:S01]  /*12c30*/  IMAD R7, R7, 0x100, R8 ;  /* 0x0000010007077824 */ /* 0x000fe200078e0208 */
[----:B------:R-:W-:Y:S01]  /*12c40*/  LEA R9, R9, R10, 0x8 ;  /* 0x0000000a09097211 */ /* 0x000fe200078e40ff */
[----:B------:R-:W-:Y:S01]  /*12c50*/  IMAD R13, R13, 0x100, R14 ;  /* 0x000001000d0d7824 */ /* 0x000fe200078e020e */
[----:B------:R-:W5:Y:S04]  /*12c60*/  LDL.LU R8, [R1+0x221c] ;  /* 0x00221c0001087983 */ /* 0x000f680000300800 */
[----:B------:R0:W-:Y:S01]  /*12c70*/  STL [R1+0x300c], R7 ;  /* 0x00300c0701007387 */ /* 0x0001e20000100800 */
[----:B------:R-:W-:-:S03]  /*12c80*/  IMAD R19, R19, 0x100, R20 ;  /* 0x0000010013137824 */ /* 0x000fc600078e0214 */
[----:B------:R1:W-:Y:S01]  /*12c90*/  STL [R1+0x303c], R13 ;  /* 0x00303c0d01007387 */ /* 0x0003e20000100800 */
[----:B------:R-:W-:-:S03]  /*12ca0*/  IMAD R15, R15, 0x100, R16 ;  /* 0x000001000f0f7824 */ /* 0x000fc600078e0210 */
[----:B------:R1:W-:Y:S04]  /*12cb0*/  STL [R1+0x301c], R9 ;  /* 0x00301c0901007387 */ /* 0x0003e80000100800 */
[----:B0-----:R-:W5:Y:S04]  /*12cc0*/  LDL.LU R7, [R1+0x2218] ;  /* 0x0022180001077983 */ /* 0x001f680000300800 */
[----:B------:R-:W5:Y:S04]  /*12cd0*/  LDL.LU R14, [R1+0x2234] ;  /* 0x00223400010e7983 */ /* 0x000f680000300800 */
[----:B-1----:R-:W5:Y:S04]  /*12ce0*/  LDL.LU R13, [R1+0x2230] ;  /* 0x00223000010d7983 */ /* 0x002f680000300800 */
[----:B------:R-:W5:Y:S04]  /*12cf0*/  LDL.LU R10, [R1+0x2224] ;  /* 0x00222400010a7983 */ /* 0x000f680000300800 */
[----:B------:R-:W5:Y:S01]  /*12d00*/  LDL.LU R9, [R1+0x2220] ;  /* 0x0022200001097983 */ /* 0x000f620000300800 */
[----:B------:R-:W-:Y:S01]  /*12d10*/  LEA R25, R25, R26, 0x8 ;  /* 0x0000001a19197211 */ /* 0x000fe200078e40ff */
[----:B------:R-:W-:-:S02]  /*12d20*/  IMAD R21, R21, 0x100, R22 ;  /* 0x0000010015157824 */ /* 0x000fc400078e0216 */
[----:B------:R0:W-:Y:S04]  /*12d30*/  STL [R1+0x3668], R19 ;  /* 0x0036681301007387 */ /* 0x0001e80000100800 */
[----:B------:R1:W-:Y:S04]  /*12d40*/  STL [R1+0x3648], R15 ;  /* 0x0036480f01007387 */ /* 0x0003e80000100800 */
[----:B------:R-:W5:Y:S04]  /*12d50*/  LDL.LU R20, [R1+0x224c] ;  /* 0x00224c0001147983 */ /* 0x000f680000300800 */
[----:B0-----:R-:W5:Y:S04]  /*12d60*/  LDL.LU R19, [R1+0x2248] ;  /* 0x0022480001137983 */ /* 0x001f680000300800 */
[----:B------:R-:W5:Y:S04]  /*12d70*/  LDL.LU R16, [R1+0x223c] ;  /* 0x00223c0001107983 */ /* 0x000f680000300800 */
[----:B-1----:R-:W5:Y:S04]  /*12d80*/  LDL.LU R15, [R1+0x2238] ;  /* 0x00223800010f7983 */ /* 0x002f680000300800 */
[----:B------:R0:W-:Y:S04]  /*12d90*/  STL [R1+0x3698], R25 ;  /* 0x0036981901007387 */ /* 0x0001e80000100800 */
[----:B------:R1:W-:Y:S04]  /*12da0*/  STL [R1+0x3678], R21 ;  /* 0x0036781501007387 */ /* 0x0003e80000100800 */
[----:B------:R-:W5:Y:S04]  /*12db0*/  LDL.LU R26, [R1+0x2264] ;  /* 0x00226400011a7983 */ /* 0x000f680000300800 */
[----:B0-----:R-:W5:Y:S04]  /*12dc0*/  LDL.LU R25, [R1+0x2260] ;  /* 0x0022600001197983 */ /* 0x001f680000300800 */
[----:B------:R-:W5:Y:S04]  /*12dd0*/  LDL.LU R22, [R1+0x2254] ;  /* 0x0022540001167983 */ /* 0x000f680000300800 */
[----:B-1----:R-:W5:Y:S01]  /*12de0*/  LDL.LU R21, [R1+0x2250] ;  /* 0x0022500001157983 */ /* 0x002f620000300800 */
[----:B------:R-:W-:Y:S01]  /*12df0*/  IMAD R45, R45, 0x100, R46 ;  /* 0x000001002d2d7824 */ /* 0x000fe200078e022e */
[----:B------:R-:W-:Y:S01]  /*12e00*/  LEA R33, R33, R34, 0x8 ;  /* 0x0000002221217211 */ /* 0x000fe200078e40ff */
[----:B------:R-:W-:Y:S01]  /*12e10*/  IMAD R43, R43, 0x100, R44 ;  /* 0x000001002b2b7824 */ /* 0x000fe200078e022c */
[----:B------:R-:W5:Y:S01]  /*12e20*/  LDL.LU R46, [R1+0x22b4] ;  /* 0x0022b400012e7983 */ /* 0x000f620000300800 */
[----:B------:R-:W-:-:S02]  /*12e30*/  IMAD R39, R39, 0x100, R40 ;  /* 0x0000010027277824 */ /* 0x000fc400078e0228 */
[----:B------:R-:W-:Y:S02]  /*12e40*/  IMAD R37, R37, 0x100, R38 ;  /* 0x0000010025257824 */ /* 0x000fe400078e0226 */
[----:B------:R-:W-:Y:S02]  /*12e50*/  IMAD R31, R31, 0x100, R32 ;  /* 0x000001001f1f7824 */ /* 0x000fe400078e0220 */
[----:B------:R-:W-:Y:S01]  /*12e60*/  IMAD R27, R27, 0x100, R28 ;  /* 0x000001001b1b7824 */ /* 0x000fe200078e021c */
[----:B------:R0:W-:Y:S04]  /*12e70*/  STL [R1+0x3738], R45 ;  /* 0x0037382d01007387 */ /* 0x0001e80000100800 */
[----:B------:R1:W-:Y:S04]  /*12e80*/  STL [R1+0x3728], R43 ;  /* 0x0037282b01007387 */ /* 0x0003e80000100800 */
        /* <DEDUP_REMOVED lines=8> */
[----:B------:R4:W-:Y:S04]  /*12f10*/  STL [R1+0x36a8], R27 ;  /* 0x0036a81b01007387 */ /* 0x0009e80000100800 */
[----:B0-----:R-:W5:Y:S01]  /*12f20*/  LDL.LU R45, [R1+0x22b0] ;  /* 0x0022b000012d7983 */ /* 0x001f620000300800 */
[----:B------:R-:W-:-:S03]  /*12f30*/  IMAD R53, R53, 0x100, R54 ;  /* 0x0000010035357824 */ /* 0x000fc600078e0236 */
[----:B------:R-:W5:Y:S04]  /*12f40*/  LDL.LU R44, [R1+0x22ac] ;  /* 0x0022ac00012c7983 */ /* 0x000f680000300800 */
[----:B-1----:R-:W5:Y:S01]  /*12f50*/  LDL.LU R43, [R1+0x22a8] ;  /* 0x0022a800012b7983 */ /* 0x002f620000300800 */
[----:B------:R-:W-:-:S03]  /*12f60*/  IMAD R51, R51, 0x100, R52 ;  /* 0x0000010033337824 */ /* 0x000fc600078e0234 */
[----:B------:R-:W5:Y:S04]  /*12f70*/  LDL.LU R40, [R1+0x229c] ;  /* 0x00229c0001287983 */ /* 0x000f680000300800 */
[----:B------:R-:W5:Y:S01]  /*12f80*/  LDL.LU R39, [R1+0x2298] ;  /* 0x0022980001277983 */ /* 0x000f620000300800 */
[----:B---3--:R-:W-:-:S03]  /*12f90*/  IMAD R49, R49, 0x100, R50 ;  /* 0x0000010031317824 */ /* 0x008fc600078e0232 */
[----:B------:R-:W3:Y:S04]  /*12fa0*/  LDL.LU R38, [R1+0x2294] ;  /* 0x0022940001267983 */ /* 0x000ee80000300800 */
[----:B------:R-:W3:Y:S04]  /*12fb0*/  LDL.LU R37, [R1+0x2290] ;  /* 0x0022900001257983 */ /* 0x000ee80000300800 */
[----:B------:R-:W3:Y:S04]  /*12fc0*/  LDL.LU R34, [R1+0x2284] ;  /* 0x0022840001227983 */ /* 0x000ee80000300800 */
[----:B------:R-:W3:Y:S04]  /*12fd0*/  LDL.LU R33, [R1+0x2280] ;  /* 0x0022800001217983 */ /* 0x000ee80000300800 */
[----:B------:R-:W3:Y:S04]  /*12fe0*/  LDL.LU R32, [R1+0x227c] ;  /* 0x00227c0001207983 */ /* 0x000ee80000300800 */
[----:B------:R-:W3:Y:S04]  /*12ff0*/  LDL.LU R31, [R1+0x2278] ;  /* 0x00227800011f7983 */ /* 0x000ee80000300800 */
[----:B------:R-:W3:Y:S04]  /*13000*/  LDL.LU R28, [R1+0x226c] ;  /* 0x00226c00011c7983 */ /* 0x000ee80000300800 */
[----:B----4-:R-:W4:Y:S04]  /*13010*/  LDL.LU R27, [R1+0x2268] ;  /* 0x00226800011b7983 */ /* 0x010f280000300800 */
[----:B------:R0:W-:Y:S04]  /*13020*/  STL [R1+0x2fcc], R61 ;  /* 0x002fcc3d01007387 */ /* 0x0001e80000100800 */
[----:B------:R1:W-:Y:S01]  /*13030*/  STL [R1+0x2fbc], R59 ;  /* 0x002fbc3b01007387 */ /* 0x0003e20000100800 */
[----:B--2---:R-:W-:-:S03]  /*13040*/  IMAD R0, R0, 0x100, R2 ;  /* 0x0000010000007824 */ /* 0x004fc600078e0202 */
[----:B------:R2:W-:Y:S04]  /*13050*/  STL [R1+0x2fac], R57 ;  /* 0x002fac3901007387 */ /* 0x0005e80000100800 */
[----:B------:R2:W-:Y:S04]  /*13060*/  STL [R1+0x2f9c], R55 ;  /* 0x002f9c3701007387 */ /* 0x0005e80000100800 */
[----:B------:R2:W-:Y:S01]  /*13070*/  STL [R1+0x2f8c], R53 ;  /* 0x002f8c3501007387 */ /* 0x0005e20000100800 */
[----:B-----5:R-:W-:-:S03]  /*13080*/  IMAD R3, R3, 0x100, R4 ;  /* 0x0000010003037824 */ /* 0x020fc600078e0204 */
[----:B------:R5:W-:Y:S04]  /*13090*/  STL [R1+0x2f7c], R51 ;  /* 0x002f7c3301007387 */ /* 0x000be80000100800 */
[----:B------:R5:W-:Y:S01]  /*130a0*/  STL [R1+0x2f6c], R49 ;  /* 0x002f6c3101007387 */ /* 0x000be20000100800 */
[----:B------:R-:W-:-:S03]  /*130b0*/  IMAD R5, R5, 0x100, R6 ;  /* 0x0000010005057824 */ /* 0x000fc600078e0206 */
[----:B------:R-:W4:Y:S04]  /*130c0*/  LDL.LU R62, [R1+0x21fc] ;  /* 0x0021fc00013e7983 */ /* 0x000f280000300800 */
[----:B0-----:R-:W4:Y:S04]  /*130d0*/  LDL.LU R61, [R1+0x21f8] ;  /* 0x0021f800013d7983 */ /* 0x001f280000300800 */
[----:B------:R-:W4:Y:S04]  /*130e0*/  LDL.LU R60, [R1+0x21f4] ;  /* 0x0021f400013c7983 */ /* 0x000f280000300800 */
[----:B-1----:R-:W4:Y:S04]  /*130f0*/  LDL.LU R59, [R1+0x21f0] ;  /* 0x0021f000013b7983 */ /* 0x002f280000300800 */
[----:B------:R-:W4:Y:S04]  /*13100*/  LDL.LU R58, [R1+0x21ec] ;  /* 0x0021ec00013a7983 */ /* 0x000f280000300800 */
[----:B--2---:R-:W2:Y:S04]  /*13110*/  LDL.LU R57, [R1+0x21e8] ;  /* 0x0021e80001397983 */ /* 0x004ea80000300800 */
[----:B------:R-:W2:Y:S04]  /*13120*/  LDL.LU R56, [R1+0x21e4] ;  /* 0x0021e40001387983 */ /* 0x000ea80000300800 */
[----:B------:R-:W2:Y:S04]  /*13130*/  LDL.LU R55, [R1+0x21e0] ;  /* 0x0021e00001377983 */ /* 0x000ea80000300800 */
[----:B------:R-:W2:Y:S04]  /*13140*/  LDL.LU R54, [R1+0x21dc] ;  /* 0x0021dc0001367983 */ /* 0x000ea80000300800 */
[----:B------:R-:W2:Y:S04]  /*13150*/  LDL.LU R53, [R1+0x21d8] ;  /* 0x0021d80001357983 */ /* 0x000ea80000300800 */
[----:B------:R-:W2:Y:S04]  /*13160*/  LDL.LU R52, [R1+0x21d4] ;  /* 0x0021d40001347983 */ /* 0x000ea80000300800 */
[----:B-----5:R-:W5:Y:S04]  /*13170*/  LDL.LU R51, [R1+0x21d0] ;  /* 0x0021d00001337983 */ /* 0x020f680000300800 */
[----:B------:R-:W5:Y:S04]  /*13180*/  LDL.LU R50, [R1+0x21cc] ;  /* 0x0021cc0001327983 */ /* 0x000f680000300800 */
[----:B------:R-:W5:Y:S01]  /*13190*/  LDL.LU R49, [R1+0x21c8] ;  /* 0x0021c80001317983 */ /* 0x000f620000300800 */
[----:B------:R-:W-:-:S03]  /*131a0*/  IMAD R11, R11, 0x100, R12 ;  /* 0x000001000b0b7824 */ /* 0x000fc600078e020c */
[----:B------:R0:W-:Y:S04]  /*131b0*/  STL [R1+0x2db4], R0 ;  /* 0x002db40001007387 */ /* 0x0001e80000100800 */
[----:B------:R1:W-:Y:S04]  /*131c0*/  STL [R1+0x2dc4], R3 ;  /* 0x002dc40301007387 */ /* 0x0003e80000100800 */
[----:B------:R-:W5:Y:S04]  /*131d0*/  LDL.LU R2, [R1+0x210c] ;  /* 0x00210c0001027983 */ /* 0x000f680000300800 */
[----:B0-----:R-:W5:Y:S04]  /*131e0*/  LDL.LU R0, [R1+0x2108] ;  /* 0x0021080001007983 */ /* 0x001f680000300800 */
[----:B------:R0:W-:Y:S04]  /*131f0*/  STL [R1+0x2ddc], R5 ;  /* 0x002ddc0501007387 */ /* 0x0001e80000100800 */
[----:B------:R-:W5:Y:S04]  /*13200*/  LDL.LU R4, [R1+0x2114] ;  /* 0x0021140001047983 */ /* 0x000f680000300800 */
[----:B-1----:R-:W5:Y:S04]  /*13210*/  LDL.LU R3, [R1+0x2110] ;  /* 0x0021100001037983 */ /* 0x002f680000300800 */
[----:B------:R-:W5:Y:S04]  /*13220*/  LDL.LU R6, [R1+0x211c] ;  /* 0x00211c0001067983 */ /* 0x000f680000300800 */
[----:B0-----:R-:W5:Y:S01]  /*13230*/  LDL.LU R5, [R1+0x2118] ;  /* 0x0021180001057983 */ /* 0x001f620000300800 */
[----:B------:R-:W-:-:S03]  /*13240*/  IMAD R17, R17, 0x100, R18 ;  /* 0x0000010011117824 */ /* 0x000fc600078e0212 */
[----:B------:R0:W-:Y:S04]  /*13250*/  STL [R1+0x2e14], R11 ;  /* 0x002e140b01007387 */ /* 0x0001e80000100800 */
[----:B------:R-:W5:Y:S01]  /*13260*/  LDL.LU R12, [R1+0x2134] ;  /* 0x00213400010c7983 */ /* 0x000f620000300800 */
[----:B------:R-:W-:-:S03]  /*13270*/  LEA R23, R23, R24, 0x8 ;  /* 0x0000001817177211 */ /* 0x000fc600078e40ff */
[----:B------:R1:W-:Y:S04]  /*13280*/  STL [R1+0x2e54], R17 ;  /* 0x002e541101007387 */ /* 0x0003e80000100800 */
[----:B0-----:R-:W5:Y:S04]  /*13290*/  LDL.LU R11, [R1+0x2130] ;  /* 0x00213000010b7983 */ /* 0x001f680000300800 */
[----:B------:R-:W5:Y:S04]  /*132a0*/  LDL.LU R18, [R1+0x214c] ;  /* 0x00214c0001127983 */ /* 0x000f680000300800 */
        /* <DEDUP_REMOVED lines=9> */
[----:B------:R-:W-:-:S03]  /*13340*/  IMAD R41, R41, 0x100, R42 ;  /* 0x0000010029297824 */ /* 0x000fc600078e022a */
[----:B------:R0:W-:Y:S04]  /*13350*/  STL [R1+0x2efc], R35 ;  /* 0x002efc2301007387 */ /* 0x0001e80000100800 */
[----:B------:R-:W5:Y:S01]  /*13360*/  LDL.LU R36, [R1+0x2194] ;  /* 0x0021940001247983 */ /* 0x000f620000300800 */
[----:B------:R-:W-:-:S03]  /*13370*/  LEA R47, R47, R48, 0x8 ;  /* 0x000000302f2f7211 */ /* 0x000fc600078e40ff */
[----:B------:R1:W-:Y:S04]  /*13380*/  STL [R1+0x2f2c], R41 ;  /* 0x002f2c2901007387 */ /* 0x0003e80000100800 */
[----:B0-----:R-:W5:Y:S04]  /*13390*/  LDL.LU R35, [R1+0x2190] ;  /* 0x0021900001237983 */ /* 0x001f680000300800 */
[----:B------:R-:W5:Y:S04]  /*133a0*/  LDL.LU R42, [R1+0x21ac] ;  /* 0x0021ac00012a7983 */ /* 0x000f680000300800 */
[----:B-1----:R-:W5:Y:S04]  /*133b0*/  LDL.LU R41, [R1+0x21a8] ;  /* 0x0021a80001297983 */ /* 0x002f680000300800 */
[----:B------:R0:W-:Y:S04]  /*133c0*/  STL [R1+0x2f5c], R47 ;  /* 0x002f5c2f01007387 */ /* 0x0001e80000100800 */
[----:B------:R-:W5:Y:S04]  /*133d0*/  LDL.LU R48, [R1+0x21c4] ;  /* 0x0021c40001307983 */ /* 0x000f680000300800 */
[----:B0-----:R-:W5:Y:S01]  /*133e0*/  LDL.LU R47, [R1+0x21c0] ;  /* 0x0021c000012f7983 */ /* 0x001f620000300800 */
[----:B------:R-:W-:Y:S01]  /*133f0*/  LEA R7, R7, R8, 0x8 ;  /* 0x0000000807077211 */ /* 0x000fe200078e40ff */
[----:B------:R-:W-:-:S02]  /*13400*/  IMAD R13, R13, 0x100, R14 ;  /* 0x000001000d0d7824 */ /* 0x000fc400078e020e */
[----:B------:R-:W5:Y:S01]  /*13410*/  LDL.LU R8, [R1+0x2124] ;  /* 0x0021240001087983 */ /* 0x000f620000300800 */
[----:B------:R-:W-:-:S03]  /*13420*/  IMAD R9, R9, 0x100, R10 ;  /* 0x0000010009097824 */ /* 0x000fc600078e020a */
[----:B------:R0:W-:Y:S01]  /*13430*/  STL [R1+0x2dec], R7 ;  /* 0x002dec0701007387 */ /* 0x0001e20000100800 */
[----:B------:R-:W-:Y:S01]  /*13440*/  IMAD R19, R19, 0x100, R20 ;  /* 0x0000010013137824 */ /* 0x000fe200078e0214 */
[----:B------:R-:W-:Y:S02]  /*13450*/  LEA R15, R15, R16, 0x8 ;  /* 0x000000100f0f7211 */ /* 0x000fe400078e40ff */
[----:B------:R1:W-:Y:S04]  /*13460*/  STL [R1+0x2e2c], R13 ;  /* 0x002e2c0d01007387 */ /* 0x0003e80000100800 */
[----:B------:R-:W5:Y:S04]  /*13470*/  LDL.LU R14, [R1+0x213c] ;  /* 0x00213c00010e7983 */ /* 0x000f680000300800 */
[----:B0-----:R-:W5:Y:S04]  /*13480*/  LDL.LU R7, [R1+0x2120] ;  /* 0x0021200001077983 */ /* 0x001f680000300800 */
[----:B------:R0:W-:Y:S04]  /*13490*/  STL [R1+0x2e04], R9 ;  /* 0x002e040901007387 */ /* 0x0001e80000100800 */
[----:B-1----:R-:W5:Y:S04]  /*134a0*/  LDL.LU R13, [R1+0x2138] ;  /* 0x00213800010d7983 */ /* 0x002f680000300800 */
[----:B------:R-:W5:Y:S04]  /*134b0*/  LDL.LU R10, [R1+0x212c] ;  /* 0x00212c00010a7983 */ /* 0x000f680000300800 */
[----:B0-----:R-:W5:Y:S01]  /*134c0*/  LDL.LU R9, [R1+0x2128] ;  /* 0x0021280001097983 */ /* 0x001f620000300800 */
[----:B------:R-:W-:-:S03]  /*134d0*/  IMAD R25, R25, 0x100, R26 ;  /* 0x0000010019197824 */ /* 0x000fc600078e021a */
[----:B------:R0:W-:Y:S01]  /*134e0*/  STL [R1+0x2e68], R19 ;  /* 0x002e681301007387 */ /* 0x0001e20000100800 */
[----:B------:R-:W-:-:S03]  /*134f0*/  IMAD R21, R21, 0x100, R22 ;  /* 0x0000010015157824 */ /* 0x000fc600078e0216 */
        /* <DEDUP_REMOVED lines=14> */
[----:B---3--:R-:W-:Y:S01]  /*135e0*/  LEA R31, R31, R32, 0x8 ;  /* 0x000000201f1f7211 */ /* 0x008fe200078e40ff */
[----:B------:R-:W-:-:S02]  /*135f0*/  IMAD R37, R37, 0x100, R38 ;  /* 0x0000010025257824 */ /* 0x000fc400078e0226 */
[----:B------:R-:W-:Y:S02]  /*13600*/  IMAD R33, R33, 0x100, R34 ;  /* 0x0000010021217824 */ /* 0x000fe400078e0222 */
[----:B----4-:R-:W-:Y:S01]  /*13610*/  IMAD R27, R27, 0x100, R28 ;  /* 0x000001001b1b7824 */ /* 0x010fe200078e021c */
        /* <DEDUP_REMOVED lines=8> */
[----:B0-----:R-:W4:Y:S01]  /*136a0*/  LDL.LU R45, [R1+0x21b8] ;  /* 0x0021b800012d7983 */ /* 0x001f220000300800 */
[----:B------:R-:W-:-:S03]  /*136b0*/  LEA R61, R61, R62, 0x8 ;  /* 0x0000003e3d3d7211 */ /* 0x000fc600078e40ff */
[----:B------:R-:W4:Y:S01]  /*136c0*/  LDL.LU R44, [R1+0x21b4] ;  /* 0x0021b400012c7983 */ /* 0x000f220000300800 */
[----:B------:R-:W-:-:S03]  /*136d0*/  IMAD R59, R59, 0x100, R60 ;  /* 0x000001003b3b7824 */ /* 0x000fc600078e023c */
[----:B------:R0:W-:Y:S01]  /*136e0*/  STL [R1+0x2d9c], R61 ;  /* 0x002d9c3d01007387 */ /* 0x0001e20000100800 */
[----:B--2---:R-:W-:-:S03]  /*136f0*/  IMAD R57, R57, 0x100, R58 ;  /* 0x0000010039397824 */ /* 0x004fc600078e023a */
[----:B------:R2:W-:Y:S01]  /*13700*/  STL [R1+0x2d8c], R59 ;  /* 0x002d8c3b01007387 */ /* 0x0005e20000100800 */
[----:B------:R-:W-:-:S03]  /*13710*/  IMAD R55, R55, 0x100, R56 ;  /* 0x0000010037377824 */ /* 0x000fc600078e0238 */
[----:B------:R2:W-:Y:S01]  /*13720*/  STL [R1+0x2d74], R57 ;  /* 0x002d743901007387 */ /* 0x0005e20000100800 */
[----:B------:R-:W-:-:S03]  /*13730*/  LEA R53, R53, R54, 0x8 ;  /* 0x0000003635357211 */ /* 0x000fc600078e40ff */
[----:B------:R2:W-:Y:S01]  /*13740*/  STL [R1+0x2d64], R55 ;  /* 0x002d643701007387 */ /* 0x0005e20000100800 */
[----:B-----5:R-:W-:-:S03]  /*13750*/  IMAD R51, R51, 0x100, R52 ;  /* 0x0000010033337824 */ /* 0x020fc600078e0234 */
[----:B------:R5:W-:Y:S01]  /*13760*/  STL [R1+0x2d4c], R53 ;  /* 0x002d4c3501007387 */ /* 0x000be20000100800 */
[----:B------:R-:W-:-:S03]  /*13770*/  IMAD R49, R49, 0x100, R50 ;  /* 0x0000010031317824 */ /* 0x000fc600078e0232 */
[----:B------:R5:W-:Y:S04]  /*13780*/  STL [R1+0x2d3c], R51 ;  /* 0x002d3c3301007387 */ /* 0x000be80000100800 */
[----:B-1----:R-:W5:Y:S04]  /*13790*/  LDL.LU R43, [R1+0x21b0] ;  /* 0x0021b000012b7983 */ /* 0x002f680000300800 */
[----:B------:R-:W5:Y:S04]  /*137a0*/  LDL.LU R40, [R1+0x21a4] ;  /* 0x0021a40001287983 */ /* 0x000f680000300800 */
[----:B---3--:R-:W3:Y:S01]  /*137b0*/  LDL.LU R39, [R1+0x21a0] ;  /* 0x0021a00001277983 */ /* 0x008ee20000300800 */
[----:B------:R-:W-:-:S03]  /*137c0*/  IMAD R0, R0, 0x100, R2 ;  /* 0x0000010000007824 */ /* 0x000fc600078e0202 */
[----:B------:R-:W3:Y:S04]  /*137d0*/  LDL.LU R38, [R1+0x219c] ;  /* 0x00219c0001267983 */ /* 0x000ee80000300800 */
[----:B----4-:R-:W4:Y:S04]  /*137e0*/  LDL.LU R37, [R1+0x2198] ;  /* 0x0021980001257983 */ /* 0x010f280000300800 */
[----:B------:R-:W4:Y:S01]  /*137f0*/  LDL.LU R34, [R1+0x218c] ;  /* 0x00218c0001227983 */ /* 0x000f220000300800 */
[----:B------:R-:W-:-:S03]  /*13800*/  IMAD R3, R3, 0x100, R4 ;  /* 0x0000010003037824 */ /* 0x000fc600078e0204 */
[----:B------:R-:W4:Y:S04]  /*13810*/  LDL.LU R33, [R1+0x2188] ;  /* 0x0021880001217983 */ /* 0x000f280000300800 */
[----:B------:R-:W4:Y:S01]  /*13820*/  LDL.LU R32, [R1+0x2184] ;  /* 0x0021840001207983 */ /* 0x000f220000300800 */
[----:B------:R-:W-:-:S03]  /*13830*/  LEA R5, R5, R6, 0x8 ;  /* 0x0000000605057211 */ /* 0x000fc600078e40ff */
[----:B------:R-:W4:Y:S04]  /*13840*/  LDL.LU R31, [R1+0x2180] ;  /* 0x00218000011f7983 */ /* 0x000f280000300800 */
[----:B------:R-:W4:Y:S04]  /*13850*/  LDL.LU R28, [R1+0x2174] ;  /* 0x00217400011c7983 */ /* 0x000f280000300800 */
[----:B------:R-:W4:Y:S04]  /*13860*/  LDL.LU R27, [R1+0x2170] ;  /* 0x00217000011b7983 */ /* 0x000f280000300800 */
[----:B------:R1:W-:Y:S04]  /*13870*/  STL [R1+0x2d24], R49 ;  /* 0x002d243101007387 */ /* 0x0003e80000100800 */
[----:B------:R-:W4:Y:S04]  /*13880*/  LDL.LU R62, [R1+0x2104] ;  /* 0x00210400013e7983 */ /* 0x000f280000300800 */
[----:B0-----:R-:W4:Y:S04]  /*13890*/  LDL.LU R61, [R1+0x2100] ;  /* 0x00210000013d7983 */ /* 0x001f280000300800 */
        /* <DEDUP_REMOVED lines=9> */
[----:B------:R-:W5:Y:S04]  /*13930*/  LDL.LU R51, [R1+0x20d8] ;  /* 0x0020d80001337983 */ /* 0x000f680000300800 */
[----:B------:R-:W5:Y:S04]  /*13940*/  LDL.LU R50, [R1+0x20d4] ;  /* 0x0020d40001327983 */ /* 0x000f680000300800 */
[----:B-1----:R-:W5:Y:S01]  /*13950*/  LDL.LU R49, [R1+0x20d0] ;  /* 0x0020d00001317983 */ /* 0x002f620000300800 */
        /* <DEDUP_REMOVED lines=45> */
[----:B------:R-:W5:Y:S04]  /*13c30*/  LDL.LU R14, [R1+0x2044] ;  /* 0x00204400010e7983 */ /* 0x000f680000300800 */
[----:B0-----:R-:W5:Y:S04]  /*13c40*/  LDL.LU R7, [R1+0x2028] ;  /* 0x0020280001077983 */ /* 0x001f680000300800 */
[----:B------:R0:W-:Y:S04]  /*13c50*/  STL [R1+0x2b94], R9 ;  /* 0x002b940901007387 */ /* 0x0001e80000100800 */
[----:B-1----:R-:W5:Y:S04]  /*13c60*/  LDL.LU R13, [R1+0x2040] ;  /* 0x00204000010d7983 */ /* 0x002f680000300800 */
[----:B------:R-:W5:Y:S04]  /*13c70*/  LDL.LU R10, [R1+0x2034] ;  /* 0x00203400010a7983 */ /* 0x000f680000300800 */
[----:B0-----:R-:W5:Y:S01]  /*13c80*/  LDL.LU R9, [R1+0x2030] ;  /* 0x0020300001097983 */ /* 0x001f620000300800 */
[----:B------:R-:W-:Y:S01]  /*13c90*/  IMAD R25, R25, 0x100, R26 ;  /* 0x0000010019197824 */ /* 0x000fe200078e021a */
[----:B------:R-:W-:-:S02]  /*13ca0*/  LEA R21, R21, R22, 0x8 ;  /* 0x0000001615157211 */ /* 0x000fc400078e40ff */
        /* <DEDUP_REMOVED lines=12> */
[----:B------:R-:W-:Y:S01]  /*13d70*/  LEA R45, R45, R46, 0x8 ;  /* 0x0000002e2d2d7211 */ /* 0x000fe200078e40ff */
[----:B------:R-:W-:-:S02]  /*13d80*/  IMAD R43, R43, 0x100, R44 ;  /* 0x000001002b2b7824 */ /* 0x000fc400078e022c */
[----:B---3--:R-:W-:Y:S01]  /*13d90*/  IMAD R39, R39, 0x100, R40 ;  /* 0x0000010027277824 */ /* 0x008fe200078e0228 */
[----:B------:R-:W3:Y:S01]  /*13da0*/  LDL.LU R46, [R1+0x20c4] ;  /* 0x0020c400012e7983 */ /* 0x000ee20000300800 */
[----:B----4-:R-:W-:-:S03]  /*13db0*/  LEA R37, R37, R38, 0x8 ;  /* 0x0000002625257211 */ /* 0x010fc600078e40ff */
[----:B------:R0:W-:Y:S01]  /*13dc0*/  STL [R1+0x2cfc], R45 ;  /* 0x002cfc2d01007387 */ /* 0x0001e20000100800 */
[----:B------:R-:W-:-:S03]  /*13dd0*/  IMAD R33, R33, 0x100, R34 ;  /* 0x0000010021217824 */ /* 0x000fc600078e0222 */
[----:B------:R1:W-:Y:S01]  /*13de0*/  STL [R1+0x2cec], R43 ;  /* 0x002cec2b01007387 */ /* 0x0003e20000100800 */
[----:B------:R-:W-:-:S03]  /*13df0*/  IMAD R31, R31, 0x100, R32 ;  /* 0x000001001f1f7824 */ /* 0x000fc600078e0220 */
[----:B------:R4:W-:Y:S01]  /*13e00*/  STL [R1+0x2cc4], R39 ;  /* 0x002cc42701007387 */ /* 0x0009e20000100800 */
[----:B------:R-:W-:-:S03]  /*13e10*/  IMAD R27, R27, 0x100, R28 ;  /* 0x000001001b1b7824 */ /* 0x000fc600078e021c */
[----:B------:R4:W-:Y:S04]  /*13e20*/  STL [R1+0x2cac], R37 ;  /* 0x002cac2501007387 */ /* 0x0009e80000100800 */
[----:B------:R4:W-:Y:S01]  /*13e30*/  STL [R1+0x2c84], R33 ;  /* 0x002c842101007387 */ /* 0x0009e20000100800 */
[----:B------:R-:W-:-:S03]  /*13e40*/  IMAD R61, R61, 0x100, R62 ;  /* 0x000001003d3d7824 */ /* 0x000fc600078e023e */
[----:B------:R4:W-:Y:S01]  /*13e50*/  STL [R1+0x2c74], R31 ;  /* 0x002c741f01007387 */ /* 0x0009e20000100800 */
[----:B--2---:R-:W-:-:S03]  /*13e60*/  LEA R59, R59, R60, 0x8 ;  /* 0x0000003c3b3b7211 */ /* 0x004fc600078e40ff */
[----:B------:R2:W-:Y:S01]  /*13e70*/  STL [R1+0x2c4c], R27 ;  /* 0x002c4c1b01007387 */ /* 0x0005e20000100800 */
[----:B------:R-:W-:-:S03]  /*13e80*/  IMAD R57, R57, 0x100, R58 ;  /* 0x0000010039397824 */ /* 0x000fc600078e023a */
[----:B------:R2:W-:Y:S01]  /*13e90*/  STL [R1+0x2b34], R61 ;  /* 0x002b343d01007387 */ /* 0x0005e20000100800 */
[----:B------:R-:W-:-:S03]  /*13ea0*/  IMAD R55, R55, 0x100, R56 ;  /* 0x0000010037377824 */ /* 0x000fc600078e0238 */
[----:B------:R2:W-:Y:S01]  /*13eb0*/  STL [R1+0x2b1c], R59 ;  /* 0x002b1c3b01007387 */ /* 0x0005e20000100800 */
[----:B-----5:R-:W-:-:S03]  /*13ec0*/  IMAD R53, R53, 0x100, R54 ;  /* 0x0000010035357824 */ /* 0x020fc600078e0236 */
[----:B------:R5:W-:Y:S01]  /*13ed0*/  STL [R1+0x2b0c], R57 ;  /* 0x002b0c3901007387 */ /* 0x000be20000100800 */
[----:B------:R-:W-:-:S03]  /*13ee0*/  LEA R51, R51, R52, 0x8 ;  /* 0x0000003433337211 */ /* 0x000fc600078e40ff */
[----:B------:R5:W-:Y:S01]  /*13ef0*/  STL [R1+0x2ae4], R55 ;  /* 0x002ae43701007387 */ /* 0x000be20000100800 */
[----:B------:R-:W-:-:S03]  /*13f00*/  IMAD R49, R49, 0x100, R50 ;  /* 0x0000010031317824 */ /* 0x000fc600078e0232 */
[----:B------:R5:W-:Y:S04]  /*13f10*/  STL [R1+0x2ad4], R53 ;  /* 0x002ad43501007387 */ /* 0x000be80000100800 */
[----:B------:R5:W-:Y:S04]  /*13f20*/  STL [R1+0x2aac], R51 ;  /* 0x002aac3301007387 */ /* 0x000be80000100800 */
[----:B0-----:R-:W3:Y:S04]  /*13f30*/  LDL.LU R45, [R1+0x20c0] ;  /* 0x0020c000012d7983 */ /* 0x001ee80000300800 */
[----:B------:R-:W3:Y:S01]  /*13f40*/  LDL.LU R44, [R1+0x20bc] ;  /* 0x0020bc00012c7983 */ /* 0x000ee20000300800 */
[----:B------:R-:W-:-:S03]  /*13f50*/  IMAD R0, R0, 0x100, R2 ;  /* 0x0000010000007824 */ /* 0x000fc600078e0202 */
[----:B-1----:R-:W3:Y:S04]  /*13f60*/  LDL.LU R43, [R1+0x20b8] ;  /* 0x0020b800012b7983 */ /* 0x002ee80000300800 */
[----:B------:R-:W3:Y:S04]  /*13f70*/  LDL.LU R40, [R1+0x20ac] ;  /* 0x0020ac0001287983 */ /* 0x000ee80000300800 */
[----:B----4-:R-:W3:Y:S01]  /*13f80*/  LDL.LU R39, [R1+0x20a8] ;  /* 0x0020a80001277983 */ /* 0x010ee20000300800 */
[----:B------:R-:W-:-:S03]  /*13f90*/  LEA R3, R3, R4, 0x8 ;  /* 0x0000000403037211 */ /* 0x000fc600078e40ff */
[----:B------:R-:W4:Y:S04]  /*13fa0*/  LDL.LU R38, [R1+0x20a4] ;  /* 0x0020a40001267983 */ /* 0x000f280000300800 */
[----:B------:R-:W4:Y:S01]  /*13fb0*/  LDL.LU R37, [R1+0x20a0] ;  /* 0x0020a00001257983 */ /* 0x000f220000300800 */
[----:B------:R-:W-:-:S03]  /*13fc0*/  IMAD R5, R5, 0x100, R6 ;  /* 0x0000010005057824 */ /* 0x000fc600078e0206 */
[----:B------:R-:W4:Y:S04]  /*13fd0*/  LDL.LU R34, [R1+0x2094] ;  /* 0x0020940001227983 */ /* 0x000f280000300800 */
[----:B------:R-:W4:Y:S04]  /*13fe0*/  LDL.LU R33, [R1+0x2090] ;  /* 0x0020900001217983 */ /* 0x000f280000300800 */
[----:B------:R-:W4:Y:S04]  /*13ff0*/  LDL.LU R32, [R1+0x208c] ;  /* 0x00208c0001207983 */ /* 0x000f280000300800 */
[----:B------:R-:W4:Y:S04]  /*14000*/  LDL.LU R31, [R1+0x2088] ;  /* 0x00208800011f7983 */ /* 0x000f280000300800 */
        /* <DEDUP_REMOVED lines=11> */
[----:B------:R-:W5:Y:S04]  /*140c0*/  LDL.LU R53, [R1+0x3a60] ;  /* 0x003a600001357983 */ /* 0x000f680000300800 */
[----:B------:R-:W5:Y:S04]  /*140d0*/  LDL.LU R52, [R1+0x3a5c] ;  /* 0x003a5c0001347983 */ /* 0x000f680000300800 */
[----:B------:R-:W5:Y:S04]  /*140e0*/  LDL.LU R51, [R1+0x3a58] ;  /* 0x003a580001337983 */ /* 0x000f680000300800 */
[----:B------:R-:W5:Y:S04]  /*140f0*/  LDL.LU R50, [R1+0x3a54] ;  /* 0x003a540001327983 */ /* 0x000f680000300800 */
[----:B------:R0:W-:Y:S01]  /*14100*/  STL [R1+0x2a9c], R49 ;  /* 0x002a9c3101007387 */ /* 0x0001e20000100800 */
[----:B------:R-:W-:-:S03]  /*14110*/  LEA R11, R11, R12, 0x8 ;  /* 0x0000000c0b0b7211 */ /* 0x000fc600078e40ff */
[----:B0-----:R-:W5:Y:S04]  /*14120*/  LDL.LU R49, [R1+0x3a50] ;  /* 0x003a500001317983 */ /* 0x001f680000300800 */
        /* <DEDUP_REMOVED lines=36> */
[----:B------:R-:W-:-:S02]  /*14370*/  IMAD R7, R7, 0x100, R8 ;  /* 0x0000010007077824 */ /* 0x000fc400078e0208 */
[----:B------:R-:W-:Y:S01]  /*14380*/  IMAD R13, R13, 0x100, R14 ;  /* 0x000001000d0d7824 */ /* 0x000fe200078e020e */
[----:B------:R-:W5:Y:S01]  /*14390*/  LDL.LU R8, [R1+0x39ac] ;  /* 0x0039ac0001087983 */ /* 0x000f620000300800 */
[----:B------:R-:W-:-:S03]  /*143a0*/  IMAD R9, R9, 0x100, R10 ;  /* 0x0000010009097824 */ /* 0x000fc600078e020a */
[----:B------:R0:W-:Y:S01]  /*143b0*/  STL [R1+0x28b4], R7 ;  /* 0x0028b40701007387 */ /* 0x0001e20000100800 */
[----:B------:R-:W-:Y:S01]  /*143c0*/  LEA R19, R19, R20, 0x8 ;  /* 0x0000001413137211 */ /* 0x000fe200078e40ff */
[----:B------:R-:W-:Y:S02]  /*143d0*/  IMAD R15, R15, 0x100, R16 ;  /* 0x000001000f0f7824 */ /* 0x000fe400078e0210 */
[----:B------:R1:W-:Y:S04]  /*143e0*/  STL [R1+0x2904], R13 ;  /* 0x0029040d01007387 */ /* 0x0003e80000100800 */
[----:B------:R-:W5:Y:S04]  /*143f0*/  LDL.LU R14, [R1+0x39c4] ;  /* 0x0039c400010e7983 */ /* 0x000f680000300800 */
[----:B0-----:R-:W5:Y:S04]  /*14400*/  LDL.LU R7, [R1+0x39a8] ;  /* 0x0039a80001077983 */ /* 0x001f680000300800 */
[----:B-1----:R-:W5:Y:S04]  /*14410*/  LDL.LU R13, [R1+0x39c0] ;  /* 0x0039c000010d7983 */ /* 0x002f680000300800 */
[----:B------:R0:W-:Y:S04]  /*14420*/  STL [R1+0x28d4], R9 ;  /* 0x0028d40901007387 */ /* 0x0001e80000100800 */
[----:B------:R-:W5:Y:S01]  /*14430*/  LDL.LU R10, [R1+0x39b4] ;  /* 0x0039b400010a7983 */ /* 0x000f620000300800 */
[----:B------:R-:W-:-:S03]  /*14440*/  IMAD R25, R25, 0x100, R26 ;  /* 0x0000010019197824 */ /* 0x000fc600078e021a */
[----:B------:R1:W-:Y:S04]  /*14450*/  STL [R1+0x2944], R19 ;  /* 0x0029441301007387 */ /* 0x0003e80000100800 */
[----:B0-----:R-:W5:Y:S01]  /*14460*/  LDL.LU R9, [R1+0x39b0] ;  /* 0x0039b00001097983 */ /* 0x001f620000300800 */
[----:B------:R-:W-:-:S03]  /*14470*/  IMAD R21, R21, 0x100, R22 ;  /* 0x0000010015157824 */ /* 0x000fc600078e0216 */
[----:B------:R-:W5:Y:S04]  /*14480*/  LDL.LU R20, [R1+0x39dc] ;  /* 0x0039dc0001147983 */ /* 0x000f680000300800 */
[----:B-1----:R-:W5:Y:S04]  /*14490*/  LDL.LU R19, [R1+0x39d8] ;  /* 0x0039d80001137983 */ /* 0x002f680000300800 */
[----:B------:R0:W-:Y:S04]  /*144a0*/  STL [R1+0x2914], R15 ;  /* 0x0029140f01007387 */ /* 0x0001e80000100800 */
[----:B------:R-:W5:Y:S04]  /*144b0*/  LDL.LU R16, [R1+0x39cc] ;  /* 0x0039cc0001107983 */ /* 0x000f680000300800 */
[----:B------:R1:W-:Y:S04]  /*144c0*/  STL [R1+0x2994], R25 ;  /* 0x0029941901007387 */ /* 0x0003e80000100800 */
[----:B0-----:R-:W5:Y:S04]  /*144d0*/  LDL.LU R15, [R1+0x39c8] ;  /* 0x0039c800010f7983 */ /* 0x001f680000300800 */
[----:B------:R-:W5:Y:S04]  /*144e0*/  LDL.LU R26, [R1+0x39f4] ;  /* 0x0039f400011a7983 */ /* 0x000f680000300800 */
[----:B-1----:R-:W5:Y:S04]  /*144f0*/  LDL.LU R25, [R1+0x39f0] ;  /* 0x0039f00001197983 */ /* 0x002f680000300800 */
[----:B------:R0:W-:Y:S04]  /*14500*/  STL [R1+0x2964], R21 ;  /* 0x0029641501007387 */ /* 0x0001e80000100800 */
[----:B------:R-:W5:Y:S04]  /*14510*/  LDL.LU R22, [R1+0x39e4] ;  /* 0x0039e40001167983 */ /* 0x000f680000300800 */
[----:B0-----:R-:W5:Y:S01]  /*14520*/  LDL.LU R21, [R1+0x39e0] ;  /* 0x0039e00001157983 */ /* 0x001f620000300800 */
[----:B---3--:R-:W-:-:S02]  /*14530*/  IMAD R39, R39, 0x100, R40 ;  /* 0x0000010027277824 */ /* 0x008fc400078e0228 */
[----:B----4-:R-:W-:Y:S01]  /*14540*/  IMAD R37, R37, 0x100, R38 ;  /* 0x0000010025257824 */ /* 0x010fe200078e0226 */
[----:B------:R-:W-:Y:S01]  /*14550*/  LEA R43, R43, R44, 0x8 ;  /* 0x0000002c2b2b7211 */ /* 0x000fe200078e40ff */
[----:B------:R-:W-:Y:S02]  /*14560*/  IMAD R45, R45, 0x100, R46 ;  /* 0x000001002d2d7824 */ /* 0x000fe400078e022e */
[----:B------:R-:W-:Y:S02]  /*14570*/  IMAD R33, R33, 0x100, R34 ;  /* 0x0000010021217824 */ /* 0x000fe400078e0222 */
[----:B------:R-:W-:Y:S01]  /*14580*/  IMAD R31, R31, 0x100, R32 ;  /* 0x000001001f1f7824 */ /* 0x000fe200078e0220 */
[----:B--2---:R-:W-:Y:S02]  /*14590*/  LEA R27, R27, R28, 0x8 ;  /* 0x0000001c1b1b7211 */ /* 0x004fe400078e40ff */
[----:B------:R-:W-:Y:S04]  /*145a0*/  STL [R1+0x29ec], R33 ;  /* 0x0029ec2101007387 */ /* 0x000fe80000100800 */
[----:B------:R0:W-:Y:S04]  /*145b0*/  STL [R1+0x29a4], R27 ;  /* 0x0029a41b01007387 */ /* 0x0001e80000100800 */
[----:B------:R-:W2:Y:S04]  /*145c0*/  LDL.LU R28, [R1+0x39fc] ;  /* 0x0039fc00011c7983 */ /* 0x000ea80000300800 */
[----:B------:R1:W-:Y:S04]  /*145d0*/  STL [R1+0x29d4], R31 ;  /* 0x0029d41f01007387 */ /* 0x0003e80000100800 */
[----:B0-----:R-:W2:Y:S04]  /*145e0*/  LDL.LU R27, [R1+0x39f8] ;  /* 0x0039f800011b7983 */ /* 0x001ea80000300800 */
[----:B------:R-:W3:Y:S04]  /*145f0*/  LDL.LU R34, [R1+0x3a14] ;  /* 0x003a140001227983 */ /* 0x000ee80000300800 */
[----:B------:R-:W3:Y:S04]  /*14600*/  LDL.LU R33, [R1+0x3a10] ;  /* 0x003a100001217983 */ /* 0x000ee80000300800 */
[----:B------:R-:W4:Y:S04]  /*14610*/  LDL.LU R32, [R1+0x3a0c] ;  /* 0x003a0c0001207983 */ /* 0x000f280000300800 */
[----:B-1----:R-:W4:Y:S04]  /*14620*/  LDL.LU R31, [R1+0x3a08] ;  /* 0x003a0800011f7983 */ /* 0x002f280000300800 */
[----:B------:R0:W-:Y:S04]  /*14630*/  STL [R1+0x2a24], R39 ;  /* 0x002a242701007387 */ /* 0x0001e80000100800 */
[----:B------:R1:W-:Y:S04]  /*14640*/  STL [R1+0x2a14], R37 ;  /* 0x002a142501007387 */ /* 0x0003e80000100800 */
[----:B------:R-:W3:Y:S04]  /*14650*/  LDL.LU R40, [R1+0x3a2c] ;  /* 0x003a2c0001287983 */ /* 0x000ee80000300800 */
[----:B0-----:R-:W3:Y:S04]  /*14660*/  LDL.LU R39, [R1+0x3a28] ;  /* 0x003a280001277983 */ /* 0x001ee80000300800 */
[----:B------:R-:W3:Y:S04]  /*14670*/  LDL.LU R38, [R1+0x3a24] ;  /* 0x003a240001267983 */ /* 0x000ee80000300800 */
[----:B-1----:R-:W3:Y:S01]  /*14680*/  LDL.LU R37, [R1+0x3a20] ;  /* 0x003a200001257983 */ /* 0x002ee20000300800 */
[----:B-----5:R-:W-:-:S03]  /*14690*/  IMAD R2, R2, 0x100, R0 ;  /* 0x0000010002027824 */ /* 0x020fc600078e0200 */
[----:B------:R-:W-:Y:S04]  /*146a0*/  STL [R1+0x2a4c], R43 ;  /* 0x002a4c2b01007387 */ /* 0x000fe80000100800 */
[----:B------:R0:W-:Y:S04]  /*146b0*/  STL [R1+0x2a64], R45 ;  /* 0x002a642d01007387 */ /* 0x0001e80000100800 */
[----:B------:R-:W5:Y:S01]  /*146c0*/  LDL.LU R46, [R1+0x3a44] ;  /* 0x003a4400012e7983 */ /* 0x000f620000300800 */
[----:B------:R-:W-:-:S03]  /*146d0*/  IMAD R0, R4, 0x100, R3 ;  /* 0x0000010004007824 */ /* 0x000fc600078e0203 */
[----:B------:R-:W5:Y:S04]  /*146e0*/  LDL.LU R44, [R1+0x3a3c] ;  /* 0x003a3c00012c7983 */ /* 0x000f680000300800 */
[----:B0-----:R-:W5:Y:S01]  /*146f0*/  LDL.LU R45, [R1+0x3a40] ;  /* 0x003a4000012d7983 */ /* 0x001f620000300800 */
[----:B------:R-:W-:-:S03]  /*14700*/  LEA R3, R6, R5, 0x8 ;  /* 0x0000000506037211 */ /* 0x000fc600078e40ff */
[----:B------:R-:W5:Y:S04]  /*14710*/  LDL.LU R43, [R1+0x3a38] ;  /* 0x003a3800012b7983 */ /* 0x000f680000300800 */
[----:B------:R0:W-:Y:S04]  /*14720*/  STL [R1+0x2824], R3 ;  /* 0x0028240301007387 */ /* 0x0001e80000100800 */
[----:B------:R-:W-:Y:S04]  /*14730*/  STL [R1+0x2854], R2 ;  /* 0x0028540201007387 */ /* 0x000fe80000100800 */
[----:B------:R-:W-:Y:S01]  /*14740*/  STL [R1+0x2844], R0 ;  /* 0x0028440001007387 */ /* 0x000fe20000100800 */
[----:B0-----:R-:W-:-:S03]  /*14750*/  IMAD R3, R12, 0x100, R11 ;  /* 0x000001000c037824 */ /* 0x001fc600078e020b */
[----:B------:R-:W5:Y:S04]  /*14760*/  LDG.E.U8 R4, desc[UR36][R126.64+0x678] ;  /* 0x000678247e047981 */ /* 0x000f68000c1e1100 */
[----:B------:R0:W-:Y:S04]  /*14770*/  STL [R1+0x27e4], R3 ;  /* 0x0027e40301007387 */ /* 0x0001e80000100800 */
[----:B------:R-:W5:Y:S04]  /*14780*/  LDG.E.U8 R12, desc[UR36][R126.64+0x686] ;  /* 0x000686247e0c7981 */ /* 0x000f68000c1e1100 */
[----:B------:R-:W5:Y:S01]  /*14790*/  LDG.E.U8 R6, desc[UR36][R126.64+0x676] ;  /* 0x000676247e067981 */ /* 0x000f62000c1e1100 */
        /* <DEDUP_REMOVED lines=10> */
[----:B0-----:R-:W-:-:S03]  /*14840*/  LEA R3, R30, R29, 0x8 ;  /* 0x0000001d1e037211 */ /* 0x001fc600078e40ff */
[----:B------:R-:W5:Y:S04]  /*14850*/  LDG.E.U8 R30, desc[UR36][R126.64+0x690] ;  /* 0x000690247e1e7981 */ /* 0x000f68000c1e1100 */
[----:B------:R0:W-:Y:S04]  /*14860*/  STL [R1+0x2674], R3 ;  /* 0x0026740301007387 */ /* 0x0001e80000100800 */
[----:B------:R-:W5:Y:S01]  /*14870*/  LDG.E.U8 R29, desc[UR36][R126.64+0x68d] ;  /* 0x00068d247e1d7981 */ /* 0x000f62000c1e1100 */
[----:B0-----:R-:W-:-:S03]  /*14880*/  IMAD R3, R36, 0x100, R35 ;  /* 0x0000010024037824 */ /* 0x001fc600078e0223 */
[----:B------:R-:W5:Y:S04]  /*14890*/  LDG.E.U8 R36, desc[UR36][R126.64+0x6a5] ;  /* 0x0006a5247e247981 */ /* 0x000f68000c1e1100 */
[----:B------:R0:W-:Y:S04]  /*148a0*/  STL [R1+0x2660], R3 ;  /* 0x0026600301007387 */ /* 0x0001e80000100800 */
[----:B------:R-:W5:Y:S01]  /*148b0*/  LDG.E.U8 R35, desc[UR36][R126.64+0x6a7] ;  /* 0x0006a7247e237981 */ /* 0x000f62000c1e1100 */
[----:B0-----:R-:W-:-:S03]  /*148c0*/  IMAD R3, R42, 0x100, R41 ;  /* 0x000001002a037824 */ /* 0x001fc600078e0229 */
[----:B------:R-:W5:Y:S04]  /*148d0*/  LDG.E.U8 R42, desc[UR36][R126.64+0x699] ;  /* 0x000699247e2a7981 */ /* 0x000f68000c1e1100 */
[----:B------:R0:W-:Y:S04]  /*148e0*/  STL [R1+0x2644], R3 ;  /* 0x0026440301007387 */ /* 0x0001e80000100800 */
[----:B------:R-:W5:Y:S01]  /*148f0*/  LDG.E.U8 R41, desc[UR36][R126.64+0x69b] ;  /* 0x00069b247e297981 */ /* 0x000f62000c1e1100 */
[----:B0-----:R-:W-:Y:S02]  /*14900*/  IMAD R3, R48, 0x100, R47 ;  /* 0x0000010030037824 */ /* 0x001fe400078e022f */
[----:B------:R-:W-:Y:S01]  /*14910*/  IMAD R2, R8, 0x100, R7 ;  /* 0x0000010008027824 */ /* 0x000fe200078e0207 */
[----:B------:R-:W5:Y:S04]  /*14920*/  LDG.E.U8 R48, desc[UR36][R126.64+0x6bd] ;  /* 0x0006bd247e307981 */ /* 0x000f68000c1e1100 */
[----:B------:R0:W-:Y:S04]  /*14930*/  STL [R1+0x2630], R3 ;  /* 0x0026300301007387 */ /* 0x0001e80000100800 */
[----:B------:R-:W5:Y:S01]  /*14940*/  LDG.E.U8 R8, desc[UR36][R126.64+0x67c] ;  /* 0x00067c247e087981 */ /* 0x000f62000c1e1100 */
[----:B------:R-:W-:-:S03]  /*14950*/  IMAD R0, R10, 0x100, R9 ;  /* 0x000001000a007824 */ /* 0x000fc600078e0209 */
[----:B------:R-:W5:Y:S01]  /*14960*/  LDG.E.U8 R7, desc[UR36][R126.64+0x677] ;  /* 0x000677247e077981 */ /* 0x000f62000c1e1100 */
[----:B0-----:R-:W-:-:S03]  /*14970*/  LEA R3, R54, R53, 0x8 ;  /* 0x0000003536037211 */ /* 0x001fc600078e40ff */
[----:B------:R-:W-:Y:S04]  /*14980*/  STL [R1+0x2814], R2 ;  /* 0x0028140201007387 */ /* 0x000fe80000100800 */
[----:B------:R0:W-:Y:S04]  /*14990*/  STL [R1+0x2614], R3 ;  /* 0x0026140301007387 */ /* 0x0001e80000100800 */
[----:B------:R1:W-:Y:S04]  /*149a0*/  STL [R1+0x27f4], R0 ;  /* 0x0027f40001007387 */ /* 0x0003e80000100800 */
[----:B------:R-:W5:Y:S01]  /*149b0*/  LDG.E.U8 R10, desc[UR36][R126.64+0x682] ;  /* 0x000682247e0a7981 */ /* 0x000f62000c1e1100 */
[----:B0-----:R-:W-:Y:S01]  /*149c0*/  IMAD R3, R60, 0x100, R59 ;  /* 0x000001003c037824 */ /* 0x001fe200078e023b */
[----:B------:R-:W-:-:S02]  /*149d0*/  LEA R2, R14, R13, 0x8 ;  /* 0x0000000d0e027211 */ /* 0x000fc400078e40ff */
[----:B------:R-:W5:Y:S04]  /*149e0*/  LDG.E.U8 R53, desc[UR36][R126.64+0x6b7] ;  /* 0x0006b7247e357981 */ /* 0x000f68000c1e1100 */
[----:B------:R0:W-:Y:S01]  /*149f0*/  STL [R1+0x25f8], R3 ;  /* 0x0025f80301007387 */ /* 0x0001e20000100800 */
[----:B-1----:R-:W-:-:S03]  /*14a00*/  IMAD R0, R16, 0x100, R15 ;  /* 0x0000010010007824 */ /* 0x002fc600078e020f */
[----:B------:R1:W-:Y:S04]  /*14a10*/  STL [R1+0x27c4], R2 ;  /* 0x0027c40201007387 */ /* 0x0003e80000100800 */
[----:B------:R-:W5:Y:S01]  /*14a20*/  LDG.E.U8 R14, desc[UR36][R126.64+0x684] ;  /* 0x000684247e0e7981 */ /* 0x000f62000c1e1100 */
[----:B0-----:R-:W-:-:S03]  /*14a30*/  IMAD R3, R66, 0x100, R65 ;  /* 0x0000010042037824 */ /* 0x001fc600078e0241 */
[----:B------:R-:W-:Y:S04]  /*14a40*/  STL [R1+0x27b4], R0 ;  /* 0x0027b40001007387 */ /* 0x000fe80000100800 */
[----:B------:R0:W-:Y:S01]  /*14a50*/  STL [R1+0x25d4], R3 ;  /* 0x0025d40301007387 */ /* 0x0001e20000100800 */
[----:B-1----:R-:W-:-:S03]  /*14a60*/  IMAD R2, R20, 0x100, R19 ;  /* 0x0000010014027824 */ /* 0x002fc600078e0213 */
[----:B------:R-:W5:Y:S04]  /*14a70*/  LDG.E.U8 R20, desc[UR36][R126.64+0x675] ;  /* 0x000675247e147981 */ /* 0x000f68000c1e1100 */
[----:B------:R-:W5:Y:S01]  /*14a80*/  LDG.E.U8 R16, desc[UR36][R126.64+0x680] ;  /* 0x000680247e107981 */ /* 0x000f62000c1e1100 */
[----:B0-----:R-:W-:-:S03]  /*14a90*/  IMAD R3, R72, 0x100, R71 ;  /* 0x0000010048037824 */ /* 0x001fc600078e0247 */
[----:B------:R-:W-:Y:S04]  /*14aa0*/  STL [R1+0x277c], R2 ;  /* 0x00277c0201007387 */ /* 0x000fe80000100800 */
[----:B------:R0:W-:Y:S01]  /*14ab0*/  STL [R1+0x37a4], R3 ;  /* 0x0037a40301007387 */ /* 0x0001e20000100800 */
[----:B------:R-:W-:-:S03]  /*14ac0*/  LEA R0, R22, R21, 0x8 ;  /* 0x0000001516007211 */ /* 0x000fc600078e40ff */
[----:B------:R-:W5:Y:S04]  /*14ad0*/  LDG.E.U8 R22, desc[UR36][R126.64+0x674] ;  /* 0x000674247e167981 */ /* 0x000f68000c1e1100 */
[----:B------:R-:W5:Y:S01]  /*14ae0*/  LDG.E.U8 R60, desc[UR36][R126.64+0x6b0] ;  /* 0x0006b0247e3c7981 */ /* 0x000f62000c1e1100 */
[----:B0-----:R-:W-:Y:S01]  /*14af0*/  LEA R3, R78, R77, 0x8 ;  /* 0x0000004d4e037211 */ /* 0x001fe200078e40ff */
[----:B------:R-:W-:Y:S02]  /*14b00*/  IMAD R2, R26, 0x100, R25 ;  /* 0x000001001a027824 */ /* 0x000fe400078e0219 */
[----:B------:R-:W-:Y:S04]  /*14b10*/  STL [R1+0x2760], R0 ;  /* 0x0027600001007387 */ /* 0x000fe80000100800 */
[----:B------:R0:W-:Y:S04]  /*14b20*/  STL [R1+0x3774], R3 ;  /* 0x0037740301007387 */ /* 0x0001e80000100800 */
[----:B------:R-:W5:Y:S04]  /*14b30*/  LDG.E.U8 R26, desc[UR36][R126.64+0x672] ;  /* 0x000672247e1a7981 */ /* 0x000f68000c1e1100 */
[----:B------:R-:W5:Y:S01]  /*14b40*/  LDG.E.U8 R59, desc[UR36][R126.64+0x6b1] ;  /* 0x0006b1247e3b7981 */ /* 0x000f62000c1e1100 */
[----:B0-----:R-:W-:-:S03]  /*14b50*/  IMAD R3, R84, 0x100, R83 ;  /* 0x0000010054037824 */ /* 0x001fc600078e0253 */
[----:B------:R-:W-:Y:S04]  /*14b60*/  STL [R1+0x2730], R2 ;  /* 0x0027300201007387 */ /* 0x000fe80000100800 */
[----:B------:R0:W-:Y:S01]  /*14b70*/  STL [R1+0x3744], R3 ;  /* 0x0037440301007387 */ /* 0x0001e20000100800 */
[----:B--2---:R-:W-:-:S03]  /*14b80*/  IMAD R0, R28, 0x100, R27 ;  /* 0x000001001c007824 */ /* 0x004fc600078e021b */
[----:B------:R-:W2:Y:S04]  /*14b90*/  LDG.E.U8 R28, desc[UR36][R126.64+0x692] ;  /* 0x000692247e1c7981 */ /* 0x000ea8000c1e1100 */
[----:B------:R-:W2:Y:S01]  /*14ba0*/  LDG.E.U8 R54, desc[UR36][R126.64+0x6b6] ;  /* 0x0006b6247e367981 */ /* 0x000ea2000c1e1100 */
[----:B0-----:R-:W-:-:S03]  /*14bb0*/  IMAD R3, R90, 0x100, R89 ;  /* 0x000001005a037824 */ /* 0x001fc600078e0259 */
[----:B------:R-:W-:Y:S04]  /*14bc0*/  STL [R1+0x271c], R0 ;  /* 0x00271c0001007387 */ /* 0x000fe80000100800 */
[----:B------:R0:W-:Y:S01]  /*14bd0*/  STL [R1+0x3714], R3 ;  /* 0x0037140301007387 */ /* 0x0001e20000100800 */
[----:B----4-:R-:W-:-:S03]  /*14be0*/  IMAD R2, R32, 0x100, R31 ;  /* 0x0000010020027824 */ /* 0x010fc600078e021f */
[----:B------:R-:W4:Y:S04]  /*14bf0*/  LDG.E.U8 R31, desc[UR36][R126.64+0x67a] ;  /* 0x00067a247e1f7981 */ /* 0x000f28000c1e1100 */
[----:B------:R-:W4:Y:S01]  /*14c00*/  LDG.E.U8 R9, desc[UR36][R126.64+0x679] ;  /* 0x000679247e097981 */ /* 0x000f22000c1e1100 */
[----:B0-----:R-:W-:Y:S02]  /*14c10*/  IMAD R3, R96, 0x100, R95 ;  /* 0x0000010060037824 */ /* 0x001fe400078e025f */
[----:B---3--:R-:W-:Y:S01]  /*14c20*/  IMAD R0, R34, 0x100, R33 ;  /* 0x0000010022007824 */ /* 0x008fe200078e0221 */
[----:B------:R-:W-:Y:S04]  /*14c30*/  STL [R1+0x2670], R2 ;  /* 0x0026700201007387 */ /* 0x000fe80000100800 */
[----:B------:R0:W-:Y:S04]  /*14c40*/  STL [R1+0x36e4], R3 ;  /* 0x0036e40301007387 */ /* 0x0001e80000100800 */
[----:B------:R-:W3:Y:S04]  /*14c50*/  LDG.E.U8 R32, desc[UR36][R126.64+0x671] ;  /* 0x000671247e207981 */ /* 0x000ee8000c1e1100 */
[----:B------:R-:W3:Y:S01]  /*14c60*/  LDG.E.U8 R13, desc[UR36][R126.64+0x67d] ;  /* 0x00067d247e0d7981 */ /* 0x000ee2000c1e1100 */
[----:B0-----:R-:W-:-:S03]  /*14c70*/  LEA R3, R102, R101, 0x8 ;  /* 0x0000006566037211 */ /* 0x001fc600078e40ff */
[----:B------:R-:W-:Y:S04]  /*14c80*/  STL [R1+0x2664], R0 ;  /* 0x0026640001007387 */ /* 0x000fe80000100800 */
[----:B------:R0:W-:Y:S01]  /*14c90*/  STL [R1+0x36b4], R3 ;  /* 0x0036b40301007387 */ /* 0x0001e20000100800 */
[----:B------:R-:W-:-:S03]  /*14ca0*/  LEA R2, R38, R37, 0x8 ;  /* 0x0000002526027211 */ /* 0x000fc600078e40ff */
[----:B------:R-:W3:Y:S04]  /*14cb0*/  LDG.E.U8 R15, desc[UR36][R126.64+0x67f] ;  /* 0x00067f247e0f7981 */ /* 0x000ee8000c1e1100 */
[----:B------:R-:W3:Y:S01]  /*14cc0*/  LDG.E.U8 R19, desc[UR36][R126.64+0x683] ;  /* 0x000683247e137981 */ /* 0x000ee2000c1e1100 */
[----:B0-----:R-:W-:Y:S02]  /*14cd0*/  IMAD R3, R108, 0x100, R107 ;  /* 0x000001006c037824 */ /* 0x001fe400078e026b */
[----:B------:R-:W-:Y:S01]  /*14ce0*/  IMAD R0, R40, 0x100, R39 ;  /* 0x0000010028007824 */ /* 0x000fe200078e0227 */
[----:B------:R-:W-:Y:S04]  /*14cf0*/  STL [R1+0x2654], R2 ;  /* 0x0026540201007387 */ /* 0x000fe80000100800 */
[----:B------:R0:W-:Y:S04]  /*14d00*/  STL [R1+0x3684], R3 ;  /* 0x0036840301007387 */ /* 0x0001e80000100800 */
[----:B------:R-:W3:Y:S04]  /*14d10*/  LDG.E.U8 R21, desc[UR36][R126.64+0x685] ;  /* 0x000685247e157981 */ /* 0x000ee8000c1e1100 */
[----:B------:R-:W3:Y:S01]  /*14d20*/  LDG.E.U8 R25, desc[UR36][R126.64+0x689] ;  /* 0x000689247e197981 */ /* 0x000ee2000c1e1100 */
[----:B0-----:R-:W-:-:S03]  /*14d30*/  IMAD R3, R114, 0x100, R113 ;  /* 0x0000010072037824 */ /* 0x001fc600078e0271 */
[----:B------:R-:W-:Y:S04]  /*14d40*/  STL [R1+0x2650], R0 ;  /* 0x0026500001007387 */ /* 0x000fe80000100800 */
[----:B------:R0:W-:Y:S01]  /*14d50*/  STL [R1+0x3654], R3 ;  /* 0x0036540301007387 */ /* 0x0001e20000100800 */
[----:B-----5:R-:W-:-:S03]  /*14d60*/  IMAD R2, R44, 0x100, R43 ;  /* 0x000001002c027824 */ /* 0x020fc600078e022b */
[----:B------:R-:W5:Y:S04]  /*14d70*/  LDG.E.U8 R27, desc[UR36][R126.64+0x68b] ;  /* 0x00068b247e1b7981 */ /* 0x000f68000c1e1100 */
[----:B------:R-:W5:Y:S01]  /*14d80*/  LDG.E.U8 R33, desc[UR36][R126.64+0x670] ;  /* 0x000670247e217981 */ /* 0x000f62000c1e1100 */
[----:B0-----:R-:W-:Y:S01]  /*14d90*/  IMAD R3, R120, 0x100, R119 ;  /* 0x0000010078037824 */ /* 0x001fe200078e0277 */
[----:B------:R-:W-:Y:S02]  /*14da0*/  LEA R0, R46, R45, 0x8 ;  /* 0x0000002d2e007211 */ /* 0x000fe400078e40ff */
[----:B------:R-:W-:Y:S04]  /*14db0*/  STL [R1+0x2640], R2 ;  /* 0x0026400201007387 */ /* 0x000fe80000100800 */
[----:B------:R0:W-:Y:S04]  /*14dc0*/  STL [R1+0x362c], R3 ;  /* 0x00362c0301007387 */ /* 0x0001e80000100800 */
[----:B------:R-:W5:Y:S04]  /*14dd0*/  LDG.E.U8 R47, desc[UR36][R126.64+0x68f] ;  /* 0x00068f247e2f7981 */ /* 0x000f68000c1e1100 */
[----:B------:R-:W5:Y:S01]  /*14de0*/  LDG.E.U8 R46, desc[UR36][R126.64+0x691] ;  /* 0x000691247e2e7981 */ /* 0x000f62000c1e1100 */
[----:B0-----:R-:W-:Y:S01]  /*14df0*/  LEA R3, R128, R125, 0x8 ;  /* 0x0000007d80037211 */ /* 0x001fe200078e40ff */
[----:B------:R-:W-:-:S02]  /*14e00*/  IMAD R2, R50, 0x100, R49 ;  /* 0x0000010032027824 */ /* 0x000fc400078e0231 */
[----:B------:R-:W-:Y:S04]  /*14e10*/  STL [R1+0x2634], R0 ;  /* 0x0026340001007387 */ /* 0x000fe80000100800 */
[----:B------:R0:W-:Y:S04]  /*14e20*/  STL [R1+0x3608], R3 ;  /* 0x0036080301007387 */ /* 0x0001e80000100800 */
[----:B------:R-:W4:Y:S04]  /*14e30*/  LDG.E.U8 R50, desc[UR36][R126.64+0x6ba] ;  /* 0x0006ba247e327981 */ /* 0x000f28000c1e1100 */
[----:B------:R-:W3:Y:S01]  /*14e40*/  LDG.E.U8 R49, desc[UR36][R126.64+0x6bb] ;  /* 0x0006bb247e317981 */ /* 0x000ee2000c1e1100 */
[----:B0-----:R-:W-:-:S02]  /*14e50*/  IMAD R3, R134, 0x100, R133 ;  /* 0x0000010086037824 */ /* 0x001fc400078e0285 */
[----:B------:R-:W-:Y:S01]  /*14e60*/  IMAD R0, R52, 0x100, R51 ;  /* 0x0000010034007824 */ /* 0x000fe200078e0233 */
[----:B------:R-:W-:Y:S04]  /*14e70*/  STL [R1+0x2624], R2 ;  /* 0x0026240201007387 */ /* 0x000fe80000100800 */
[----:B------:R0:W-:Y:S04]  /*14e80*/  STL [R1+0x35e4], R3 ;  /* 0x0035e40301007387 */ /* 0x0001e80000100800 */
[----:B------:R1:W-:Y:S04]  /*14e90*/  STL [R1+0x22d8], R24 ;  /* 0x0022d81801007387 */ /* 0x0003e80000100800 */
[----:B------:R-:W5:Y:S01]  /*14ea0*/  LDG.E.U8 R52, desc[UR36][R126.64+0x6b8] ;  /* 0x0006b8247e347981 */ /* 0x000f62000c1e1100 */
[----:B0-----:R-:W-:-:S03]  /*14eb0*/  IMAD R3, R140, 0x100, R139 ;  /* 0x000001008c037824 */ /* 0x001fc600078e028b */
[----:B------:R-:W-:Y:S04]  /*14ec0*/  STL [R1+0x2620], R0 ;  /* 0x0026200001007387 */ /* 0x000fe80000100800 */
[----:B------:R0:W-:Y:S01]  /*14ed0*/  STL [R1+0x35c0], R3 ;  /* 0x0035c00301007387 */ /* 0x0001e20000100800 */
[----:B------:R-:W-:-:S03]  /*14ee0*/  IMAD R2, R56, 0x100, R55 ;  /* 0x0000010038027824 */ /* 0x000fc600078e0237 */
[----:B-1----:R-:W4:Y:S04]  /*14ef0*/  LDG.E.U8 R24, desc[UR36][R126.64+0x696] ;  /* 0x000696247e187981 */ /* 0x002f28000c1e1100 */
[----:B------:R-:W3:Y:S01]  /*14f00*/  LDG.E.U8 R51, desc[UR36][R126.64+0x6b9] ;  /* 0x0006b9247e337981 */ /* 0x000ee2000c1e1100 */
[----:B0-----:R-:W-:Y:S02]  /*14f10*/  IMAD R3, R146, 0x100, R145 ;  /* 0x0000010092037824 */ /* 0x001fe400078e0291 */
[----:B------:R-:W-:Y:S01]  /*14f20*/  IMAD R0, R58, 0x100, R57 ;  /* 0x000001003a007824 */ /* 0x000fe200078e0239 */
        /* <DEDUP_REMOVED lines=19> */
[----:B------:R-:W-:-:S03]  /*15060*/  IMAD R2, R68, 0x100, R67 ;  /* 0x0000010044027824 */ /* 0x000fc600078e0243 */
[----:B------:R-:W3:Y:S04]  /*15070*/  LDG.E.U8 R55, desc[UR36][R126.64+0x6b5] ;  /* 0x0006b5247e377981 */ /* 0x000ee8000c1e1100 */
[----:B------:R-:W3:Y:S01]  /*15080*/  LDG.E.U8 R45, desc[UR36][R126.64+0x693] ;  /* 0x000693247e2d7981 */ /* 0x000ee2000c1e1100 */
[----:B0-----:R-:W-:Y:S01]  /*15090*/  IMAD R3, R170, 0x100, R169 ;  /* 0x00000100aa037824 */ /* 0x001fe200078e02a9 */
[----:B------:R-:W-:Y:S02]  /*150a0*/  LEA R0, R70, R69, 0x8 ;  /* 0x0000004546007211 */ /* 0x000fe400078e40ff */
[----:B------:R-:W-:Y:S04]  /*150b0*/  STL [R1+0x37c4], R2 ;  /* 0x0037c40201007387 */ /* 0x000fe80000100800 */
[----:B------:R0:W-:Y:S04]  /*150c0*/  STL [R1+0x2ea0], R3 ;  /* 0x002ea00301007387 */ /* 0x0001e80000100800 */
[----:B------:R-:W3:Y:S04]  /*150d0*/  LDG.E.U8 R44, desc[UR36][R126.64+0x695] ;  /* 0x000695247e2c7981 */ /* 0x000ee8000c1e1100 */
[----:B------:R-:W3:Y:S01]  /*150e0*/  LDG.E.U8 R43, desc[UR36][R126.64+0x697] ;  /* 0x000697247e2b7981 */ /* 0x000ee2000c1e1100 */
[----:B0-----:R-:W-:Y:S01]  /*150f0*/  LEA R3, R176, R175, 0x8 ;  /* 0x000000afb0037211 */ /* 0x001fe200078e40ff */
[----:B------:R-:W-:-:S02]  /*15100*/  IMAD R2, R74, 0x100, R73 ;  /* 0x000001004a027824 */ /* 0x000fc400078e0249 */
[----:B------:R-:W-:Y:S04]  /*15110*/  STL [R1+0x37b4], R0 ;  /* 0x0037b40001007387 */ /* 0x000fe80000100800 */
[----:B------:R0:W-:Y:S04]  /*15120*/  STL [R1+0x2e64], R3 ;  /* 0x002e640301007387 */ /* 0x0001e80000100800 */
[----:B------:R-:W3:Y:S04]  /*15130*/  LDG.E.U8 R40, desc[UR36][R126.64+0x69d] ;  /* 0x00069d247e287981 */ /* 0x000ee8000c1e1100 */
[----:B------:R-:W3:Y:S01]  /*15140*/  LDG.E.U8 R39, desc[UR36][R126.64+0x69f] ;  /* 0x00069f247e277981 */ /* 0x000ee2000c1e1100 */
[----:B0-----:R-:W-:-:S02]  /*15150*/  IMAD R3, R182, 0x100, R181 ;  /* 0x00000100b6037824 */ /* 0x001fc400078e02b5 */
        /* <DEDUP_REMOVED lines=11> */
[----:B0-----:R-:W-:Y:S02]  /*15210*/  IMAD R3, R194, 0x100, R193 ;  /* 0x00000100c2037824 */ /* 0x001fe400078e02c1 */
[----:B------:R-:W-:Y:S01]  /*15220*/  IMAD R0, R82, 0x100, R81 ;  /* 0x0000010052007824 */ /* 0x000fe200078e0251 */
[----:B------:R-:W-:Y:S04]  /*15230*/  STL [R1+0x3764], R2 ;  /* 0x0037640201007387 */ /* 0x000fe80000100800 */
[----:B------:R0:W-:Y:S04]  /*15240*/  STL [R1+0x295c], R3 ;  /* 0x00295c0301007387 */ /* 0x0001e80000100800 */
[----:B------:R1:W-:Y:S04]  /*15250*/  STL [R1+0x22dc], R26 ;  /* 0x0022dc1a01007387 */ /* 0x0003e80000100800 */
[----:B------:R-:W3:Y:S01]  /*15260*/  LDG.E.U8 R65, desc[UR36][R126.64+0x766] ;  /* 0x000766247e417981 */ /* 0x000ee2000c1e1100 */
[----:B0-----:R-:W-:-:S03]  /*15270*/  LEA R3, R200, R199, 0x8 ;  /* 0x000000c7c8037211 */ /* 0x001fc600078e40ff */
[----:B------:R-:W-:Y:S04]  /*15280*/  STL [R1+0x3754], R0 ;  /* 0x0037540001007387 */ /* 0x000fe80000100800 */
[----:B------:R0:W-:Y:S01]  /*15290*/  STL [R1+0x2900], R3 ;  /* 0x0029000301007387 */ /* 0x0001e20000100800 */
[----:B------:R-:W-:-:S03]  /*152a0*/  LEA R2, R86, R85, 0x8 ;  /* 0x0000005556027211 */ /* 0x000fc600078e40ff */
[----:B-1----:R-:W5:Y:S04]  /*152b0*/  LDG.E.U8 R26, desc[UR36][R126.64+0x694] ;  /* 0x000694247e1a7981 */ /* 0x002f68000c1e1100 */
        /* <DEDUP_REMOVED lines=48> */
[----:B------:R-:W3:Y:S04]  /*155c0*/  LDG.E.U8 R82, desc[UR36][R126.64+0x777] ;  /* 0x000777247e527981 */ /* 0x000ee8000c1e1100 */
[----:B0-----:R-:W2:Y:S01]  /*155d0*/  LDG.E.U8 R3, desc[UR36][R126.64+0x68e] ;  /* 0x00068e247e037981 */ /* 0x001ea2000c1e1100 */
[----:B------:R-:W-:-:S03]  /*155e0*/  IMAD R0, R112, 0x100, R111 ;  /* 0x0000010070007824 */ /* 0x000fc600078e026f */
[----:B------:R0:W-:Y:S04]  /*155f0*/  STL [R1+0x3674], R2 ;  /* 0x0036740201007387 */ /* 0x0001e80000100800 */
[----:B------:R1:W-:Y:S04]  /*15600*/  STL [R1+0x3664], R0 ;  /* 0x0036640001007387 */ /* 0x0003e80000100800 */
[----:B------:R-:W3:Y:S01]  /*15610*/  LDG.E.U8 R83, desc[UR36][R126.64+0x778] ;  /* 0x000778247e537981 */ /* 0x000ee2000c1e1100 */
[----:B0-----:R-:W-:-:S03]  /*15620*/  IMAD R2, R116, 0x100, R115 ;  /* 0x0000010074027824 */ /* 0x001fc600078e0273 */
[----:B------:R-:W3:Y:S01]  /*15630*/  LDG.E.U8 R84, desc[UR36][R126.64+0x779] ;  /* 0x000779247e547981 */ /* 0x000ee2000c1e1100 */
[----:B-1----:R-:W-:-:S03]  /*15640*/  LEA R0, R118, R117, 0x8 ;  /* 0x0000007576007211 */ /* 0x002fc600078e40ff */
[----:B------:R0:W-:Y:S04]  /*15650*/  STL [R1+0x3644], R2 ;  /* 0x0036440201007387 */ /* 0x0001e80000100800 */
[----:B------:R1:W-:Y:S04]  /*15660*/  STL [R1+0x3638], R0 ;  /* 0x0036380001007387 */ /* 0x0003e80000100800 */
[----:B------:R-:W3:Y:S01]  /*15670*/  LDG.E.U8 R85, desc[UR36][R126.64+0x77a] ;  /* 0x00077a247e557981 */ /* 0x000ee2000c1e1100 */
[----:B0-----:R-:W-:-:S03]  /*15680*/  IMAD R2, R122, 0x100, R121 ;  /* 0x000001007a027824 */ /* 0x001fc600078e0279 */
[----:B------:R-:W3:Y:S01]  /*15690*/  LDG.E.U8 R86, desc[UR36][R126.64+0x77b] ;  /* 0x00077b247e567981 */ /* 0x000ee2000c1e1100 */
[----:B-1----:R-:W-:-:S03]  /*156a0*/  IMAD R0, R124, 0x100, R123 ;  /* 0x000001007c007824 */ /* 0x002fc600078e027b */
        /* <DEDUP_REMOVED lines=9> */
[----:B0-----:R-:W-:-:S03]  /*15740*/  LEA R2, R136, R135, 0x8 ;  /* 0x0000008788027211 */ /* 0x001fc600078e40ff */
[----:B------:R-:W3:Y:S01]  /*15750*/  LDG.E.U8 R90, desc[UR36][R126.64+0x77f] ;  /* 0x00077f247e5a7981 */ /* 0x000ee2000c1e1100 */
[----:B-1----:R-:W-:-:S03]  /*15760*/  IMAD R0, R138, 0x100, R137 ;  /* 0x000001008a007824 */ /* 0x002fc600078e0289 */
        /* <DEDUP_REMOVED lines=116> */
[----:B------:R-:W-:Y:S04]  /*15eb0*/  STL [R1+0x22d4], R22 ;  /* 0x0022d41601007387 */ /* 0x000fe80000100800 */
[----:B--2---:R2:W-:Y:S04]  /*15ec0*/  STL [R1+0x226c], R3 ;  /* 0x00226c0301007387 */ /* 0x0045e80000100800 */
[----:B0-----:R-:W4:Y:S04]  /*15ed0*/  LDG.E.U8 R2, desc[UR36][R126.64+0x68c] ;  /* 0x00068c247e027981 */ /* 0x001f28000c1e1100 */
        /* <DEDUP_REMOVED lines=9> */
[----:B------:R-:W3:Y:S04]  /*15f70*/  LDG.E.U8 R22, desc[UR36][R126.64+0x698] ;  /* 0x000698247e167981 */ /* 0x000ee8000c1e1100 */
        /* <DEDUP_REMOVED lines=64> */
[----:B----4-:R0:W-:Y:S04]  /*16380*/  STL [R1+0x2274], R2 ;  /* 0x0022740201007387 */ /* 0x0101e80000100800 */
[----:B------:R-:W4:Y:S04]  /*16390*/  LDG.E.U8 R188, desc[UR36][R126.64+0x7df] ;  /* 0x0007df247ebc7981 */ /* 0x000f28000c1e1100 */
[----:B--2---:R1:W-:Y:S04]  /*163a0*/  STL [R1+0x21ec], R3 ;  /* 0x0021ec0301007387 */ /* 0x0043e80000100800 */
[----:B0-----:R-:W2:Y:S04]  /*163b0*/  LDG.E.U8 R2, desc[UR36][R126.64+0x6ac] ;  /* 0x0006ac247e027981 */ /* 0x001ea8000c1e1100 */
[----:B------:R-:W4:Y:S04]  /*163c0*/  LDG.E.U8 R189, desc[UR36][R126.64+0x7e0] ;  /* 0x0007e0247ebd7981 */ /* 0x000f28000c1e1100 */
[----:B-1----:R-:W4:Y:S04]  /*163d0*/  LDG.E.U8 R3, desc[UR36][R126.64+0x6cd] ;  /* 0x0006cd247e037981 */ /* 0x002f28000c1e1100 */
[----:B-----5:R0:W-:Y:S04]  /*163e0*/  STL [R1+0x2284], R0 ;  /* 0x0022840001007387 */ /* 0x0201e80000100800 */
[----:B------:R-:W-:Y:S04]  /*163f0*/  STL [R1+0x225c], R28 ;  /* 0x00225c1c01007387 */ /* 0x000fe80000100800 */
[----:B------:R-:W-:Y:S04]  /*16400*/  STL [R1+0x2254], R26 ;  /* 0x0022541a01007387 */ /* 0x000fe80000100800 */
[----:B------:R-:W-:Y:S04]  /*16410*/  STL [R1+0x224c], R24 ;  /* 0x00224c1801007387 */ /* 0x000fe80000100800 */
[----:B---3--:R-:W-:Y:S04]  /*16420*/  STL [R1+0x2244], R22 ;  /* 0x0022441601007387 */ /* 0x008fe80000100800 */
[----:B------:R-:W-:Y:S04]  /*16430*/  STL [R1+0x223c], R20 ;  /* 0x00223c1401007387 */ /* 0x000fe80000100800 */
[----:B------:R1:W-:Y:S04]  /*16440*/  STL [R1+0x2234], R8 ;  /* 0x0022340801007387 */ /* 0x0003e80000100800 */
[----:B------:R-:W-:Y:S04]  /*16450*/  STL [R1+0x222c], R18 ;  /* 0x00222c1201007387 */ /* 0x000fe80000100800 */
[----:B------:R-:W-:Y:S04]  /*16460*/  STL [R1+0x2224], R16 ;  /* 0x0022241001007387 */ /* 0x000fe80000100800 */
[----:B------:R3:W-:Y:S04]  /*16470*/  STL [R1+0x221c], R10 ;  /* 0x00221c0a01007387 */ /* 0x0007e80000100800 */
[----:B------:R-:W-:Y:S04]  /*16480*/  STL [R1+0x2214], R14 ;  /* 0x0022140e01007387 */ /* 0x000fe80000100800 */
[----:B------:R5:W-:Y:S04]  /*16490*/  STL [R1+0x220c], R12 ;  /* 0x00220c0c01007387 */ /* 0x000be80000100800 */
[----:B0-----:R-:W4:Y:S04]  /*164a0*/  LDG.E.U8 R0, desc[UR36][R126.64+0x6a8] ;  /* 0x0006a8247e007981 */ /* 0x001f28000c1e1100 */
[----:B-1----:R-:W4:Y:S04]  /*164b0*/  LDG.E.U8 R8, desc[UR36][R126.64+0x6bc] ;  /* 0x0006bc247e087981 */ /* 0x002f28000c1e1100 */
[----:B------:R-:W4:Y:S04]  /*164c0*/  LDG.E.U8 R28, desc[UR36][R126.64+0x6bf] ;  /* 0x0006bf247e1c7981 */ /* 0x000f28000c1e1100 */
[----:B------:R-:W4:Y:S04]  /*164d0*/  LDG.E.U8 R26, desc[UR36][R126.64+0x6c0] ;  /* 0x0006c0247e1a7981 */ /* 0x000f28000c1e1100 */
[----:B---3--:R-:W3:Y:S04]  /*164e0*/  LDG.E.U8 R10, desc[UR36][R126.64+0x6c1] ;  /* 0x0006c1247e0a7981 */ /* 0x008ee8000c1e1100 */
[----:B------:R-:W3:Y:S04]  /*164f0*/  LDG.E.U8 R24, desc[UR36][R126.64+0x6c2] ;  /* 0x0006c2247e187981 */ /* 0x000ee8000c1e1100 */
[----:B------:R-:W3:Y:S04]  /*16500*/  LDG.E.U8 R22, desc[UR36][R126.64+0x6c3] ;  /* 0x0006c3247e167981 */ /* 0x000ee8000c1e1100 */
        /* <DEDUP_REMOVED lines=53> */
[----:B--2---:R0:W-:Y:S04]  /*16860*/  STL [R1+0x21f4], R2 ;  /* 0x0021f40201007387 */ /* 0x0041e80000100800 */
[----:B------:R-:W2:Y:S04]  /*16870*/  LDG.E.U8 R238, desc[UR36][R126.64+0x811] ;  /* 0x000811247eee7981 */ /* 0x000ea8000c1e1100 */
[----:B----4-:R1:W-:Y:S04]  /*16880*/  STL [R1+0x2170], R3 ;  /* 0x0021700301007387 */ /* 0x0103e80000100800 */
[----:B0-----:R-:W4:Y:S04]  /*16890*/  LDG.E.U8 R2, desc[UR36][R126.64+0x6cb] ;  /* 0x0006cb247e027981 */ /* 0x001f28000c1e1100 */
[----:B------:R-:W2:Y:S04]  /*168a0*/  LDG.E.U8 R239, desc[UR36][R126.64+0x812] ;  /* 0x000812247eef7981 */ /* 0x000ea8000c1e1100 */
[----:B-1----:R-:W2:Y:S04]  /*168b0*/  LDG.E.U8 R3, desc[UR36][R126.64+0x6ec] ;  /* 0x0006ec247e037981 */ /* 0x002ea8000c1e1100 */
        /* <DEDUP_REMOVED lines=18> */
[----:B-----5:R5:W-:Y:S04]  /*169e0*/  STL [R1+0x218c], R12 ;  /* 0x00218c0c01007387 */ /* 0x020be80000100800 */
[----:B------:R5:W-:Y:S04]  /*169f0*/  STL [R1+0x2188], R16 ;  /* 0x0021881001007387 */ /* 0x000be80000100800 */
[----:B------:R5:W-:Y:S04]  /*16a00*/  STL [R1+0x2184], R14 ;  /* 0x0021840e01007387 */ /* 0x000be80000100800 */
[----:B0-----:R-:W2:Y:S04]  /*16a10*/  LDG.E.U8 R0, desc[UR36][R126.64+0x6c9] ;  /* 0x0006c9247e007981 */ /* 0x001ea8000c1e1100 */
[----:B-1----:R-:W2:Y:S04]  /*16a20*/  LDG.E.U8 R8, desc[UR36][R126.64+0x6db] ;  /* 0x0006db247e087981 */ /* 0x002ea8000c1e1100 */
[----:B------:R-:W2:Y:S04]  /*16a30*/  LDG.E.U8 R28, desc[UR36][R126.64+0x6de] ;  /* 0x0006de247e1c7981 */ /* 0x000ea8000c1e1100 */
[----:B------:R-:W2:Y:S04]  /*16a40*/  LDG.E.U8 R26, desc[UR36][R126.64+0x6df] ;  /* 0x0006df247e1a7981 */ /* 0x000ea8000c1e1100 */
        /* <DEDUP_REMOVED lines=15> */
[----:B--2---:R1:W-:Y:S04]  /*16b40*/  STL [R1+0x20f4], R3 ;  /* 0x0020f40301007387 */ /* 0x0043e80000100800 */
[----:B0-----:R-:W2:Y:S04]  /*16b50*/  LDG.E.U8 R2, desc[UR36][R126.64+0x6ea] ;  /* 0x0006ea247e027981 */ /* 0x001ea8000c1e1100 */
[----:B-1----:R-:W4:Y:S04]  /*16b60*/  LDG.E.U8 R3, desc[UR36][R126.64+0x70b] ;  /* 0x00070b247e037981 */ /* 0x002f28000c1e1100 */
[----:B------:R0:W-:Y:S04]  /*16b70*/  STL [R1+0x21ac], R30 ;  /* 0x0021ac1e01007387 */ /* 0x0001e80000100800 */
[----:B0-----:R-:W4:Y:S04]  /*16b80*/  LDG.E.U8 R30, desc[UR36][R126.64+0x6dd] ;  /* 0x0006dd247e1e7981 */ /* 0x001f28000c1e1100 */
        /* <DEDUP_REMOVED lines=24> */
[----:B--2---:R0:W-:Y:S04]  /*16d10*/  STL [R1+0x20fc], R2 ;  /* 0x0020fc0201007387 */ /* 0x0041e80000100800 */
[----:B----4-:R1:W-:Y:S04]  /*16d20*/  STL [R1+0x2078], R3 ;  /* 0x0020780301007387 */ /* 0x0103e80000100800 */
[----:B0-----:R-:W2:Y:S04]  /*16d30*/  LDG.E.U8 R2, desc[UR36][R126.64+0x709] ;  /* 0x000709247e027981 */ /* 0x001ea8000c1e1100 */
[----:B-1----:R-:W4:Y:S04]  /*16d40*/  LDG.E.U8 R3, desc[UR36][R126.64+0x728] ;  /* 0x000728247e037981 */ /* 0x002f28000c1e1100 */
[----:B------:R-:W-:Y:S04]  /*16d50*/  STL [R1+0x21c4], R52 ;  /* 0x0021c43401007387 */ /* 0x000fe80000100800 */
[----:B------:R0:W-:Y:S04]  /*16d60*/  STL [R1+0x2130], R30 ;  /* 0x0021301e01007387 */ /* 0x0001e80000100800 */
[----:B------:R1:W-:Y:S04]  /*16d70*/  STL [R1+0x21c0], R51 ;  /* 0x0021c03301007387 */ /* 0x0003e80000100800 */
[----:B------:R1:W-:Y:S04]  /*16d80*/  STL [R1+0x21bc], R50 ;  /* 0x0021bc3201007387 */ /* 0x0003e80000100800 */
[----:B------:R1:W-:Y:S04]  /*16d90*/  STL [R1+0x21b8], R49 ;  /* 0x0021b83101007387 */ /* 0x0003e80000100800 */
[----:B------:R1:W-:Y:S04]  /*16da0*/  STL [R1+0x21b0], R48 ;  /* 0x0021b03001007387 */ /* 0x0003e80000100800 */
[----:B0-----:R-:W4:Y:S04]  /*16db0*/  LDG.E.U8 R30, desc[UR36][R126.64+0x6fc] ;  /* 0x0006fc247e1e7981 */ /* 0x001f28000c1e1100 */
[----:B------:R0:W-:Y:S04]  /*16dc0*/  STL [R1+0x21c8], R53 ;  /* 0x0021c83501007387 */ /* 0x0001e80000100800 */
[----:B------:R-:W4:Y:S04]  /*16dd0*/  LDG.E.U8 R52, desc[UR36][R126.64+0x6d7] ;  /* 0x0006d7247e347981 */ /* 0x000f28000c1e1100 */
[----:B-1----:R-:W4:Y:S04]  /*16de0*/  LDG.E.U8 R51, desc[UR36][R126.64+0x6d8] ;  /* 0x0006d8247e337981 */ /* 0x002f28000c1e1100 */
[----:B------:R-:W4:Y:S04]  /*16df0*/  LDG.E.U8 R50, desc[UR36][R126.64+0x6d9] ;  /* 0x0006d9247e327981 */ /* 0x000f28000c1e1100 */
[----:B------:R-:W4:Y:S04]  /*16e00*/  LDG.E.U8 R49, desc[UR36][R126.64+0x6da] ;  /* 0x0006da247e317981 */ /* 0x000f28000c1e1100 */
[----:B------:R-:W4:Y:S04]  /*16e10*/  LDG.E.U8 R48, desc[UR36][R126.64+0x6dc] ;  /* 0x0006dc247e307981 */ /* 0x000f28000c1e1100 */
        /* <DEDUP_REMOVED lines=27> */
[----:B0-----:R-:W2:Y:S01]  /*16fd0*/  LDG.E.U8 R2, desc[UR36][R126.64+0x727] ;  /* 0x000727247e027981 */ /* 0x001ea2000c1e1100 */
[----:B-1----:R-:W-:-:S03]  /*16fe0*/  IMAD.MOV.U32 R3, RZ, RZ, R4 ;  /* 0x000000ffff037224 */ /* 0x002fc600078e0004 */
[----:B------:R-:W4:Y:S04]  /*16ff0*/  LDG.E.U8 R4, desc[UR36][R126.64+0x729] ;  /* 0x000729247e047981 */ /* 0x000f28000c1e1100 */
[----:B------:R0:W-:Y:S04]  /*17000*/  STL [R1+0x227c], R5 ;  /* 0x00227c0501007387 */ /* 0x0001e80000100800 */
[----:B------:R-:W-:Y:S04]  /*17010*/  STL [R1+0x21f8], R63 ;  /* 0x0021f83f01007387 */ /* 0x000fe80000100800 */
[----:B------:R-:W-:Y:S04]  /*17020*/  STL [R1+0x21f0], R62 ;  /* 0x0021f03e01007387 */ /* 0x000fe80000100800 */
[----:B------:R1:W-:Y:S04]  /*17030*/  STL [R1+0x20b4], R30 ;  /* 0x0020b41e01007387 */ /* 0x0003e80000100800 */
[----:B0-----:R-:W4:Y:S04]  /*17040*/  LDG.E.U8 R5, desc[UR36][R126.64+0x6aa] ;  /* 0x0006aa247e057981 */ /* 0x001f28000c1e1100 */
        /* <DEDUP_REMOVED lines=14> */
[----:B------:R-:W4:Y:S04]  /*17130*/  LDG.E.U8 R63, desc[UR36][R126.64+0x6ca] ;  /* 0x0006ca247e3f7981 */ /* 0x000f28000c1e1100 */
[----:B------:R-:W4:Y:S04]  /*17140*/  LDG.E.U8 R62, desc[UR36][R126.64+0x6cc] ;  /* 0x0006cc247e3e7981 */ /* 0x000f28000c1e1100 */
[----:B0-----:R-:W4:Y:S04]  /*17150*/  LDG.E.U8 R61, desc[UR36][R126.64+0x6ce] ;  /* 0x0006ce247e3d7981 */ /* 0x001f28000c1e1100 */
[----:B------:R-:W4:Y:S04]  /*17160*/  LDG.E.U8 R60, desc[UR36][R126.64+0x6cf] ;  /* 0x0006cf247e3c7981 */ /* 0x000f28000c1e1100 */
[----:B------:R-:W4:Y:S04]  /*17170*/  LDG.E.U8 R59, desc[UR36][R126.64+0x6d0] ;  /* 0x0006d0247e3b7981 */ /* 0x000f28000c1e1100 */
[----:B------:R-:W4:Y:S04]  /*17180*/  LDG.E.U8 R58, desc[UR36][R126.64+0x6d1] ;  /* 0x0006d1247e3a7981 */ /* 0x000f28000c1e1100 */
[----:B------:R-:W4:Y:S04]  /*17190*/  LDG.E.U8 R57, desc[UR36][R126.64+0x6d2] ;  /* 0x0006d2247e397981 */ /* 0x000f28000c1e1100 */
[----:B------:R-:W4:Y:S04]  /*171a0*/  LDG.E.U8 R56, desc[UR36][R126.64+0x6d3] ;  /* 0x0006d3247e387981 */ /* 0x000f28000c1e1100 */
[----:B------:R-:W4:Y:S04]  /*171b0*/  LDG.E.U8 R55, desc[UR36][R126.64+0x6d4] ;  /* 0x0006d4247e377981 */ /* 0x000f28000c1e1100 */
[----:B------:R-:W4:Y:S04]  /*171c0*/  LDG.E.U8 R54, desc[UR36][R126.64+0x6d5] ;  /* 0x0006d5247e367981 */ /* 0x000f28000c1e1100 */
[----:B------:R0:W-:Y:S04]  /*171d0*/  STL [R1+0x214c], R53 ;  /* 0x00214c3501007387 */ /* 0x0001e80000100800 */
[----:B------:R-:W4:Y:S04]  /*171e0*/  LDG.E.U8 R52, desc[UR36][R126.64+0x6f6] ;  /* 0x0006f6247e347981 */ /* 0x000f28000c1e1100 */
[----:B------:R-:W4:Y:S04]  /*171f0*/  LDG.E.U8 R51, desc[UR36][R126.64+0x6f7] ;  /* 0x0006f7247e337981 */ /* 0x000f28000c1e1100 */
[----:B------:R-:W4:Y:S04]  /*17200*/  LDG.E.U8 R50, desc[UR36][R126.64+0x6f8] ;  /* 0x0006f8247e327981 */ /* 0x000f28000c1e1100 */
[----:B------:R-:W4:Y:S04]  /*17210*/  LDG.E.U8 R49, desc[UR36][R126.64+0x6f9] ;  /* 0x0006f9247e317981 */ /* 0x000f28000c1e1100 */
[----:B------:R-:W4:Y:S04]  /*17220*/  LDG.E.U8 R48, desc[UR36][R126.64+0x6fb] ;  /* 0x0006fb247e307981 */ /* 0x000f28000c1e1100 */
[----:B0-----:R-:W4:Y:S04]  /*17230*/  LDG.E.U8 R53, desc[UR36][R126.64+0x6f5] ;  /* 0x0006f5247e357981 */ /* 0x001f28000c1e1100 */
[----:B------:R0:W-:Y:S04]  /*17240*/  STL [R1+0x2088], R0 ;  /* 0x0020880001007387 */ /* 0x0001e80000100800 */
[----:B------:R1:W-:Y:S04]  /*17250*/  STL [R1+0x2040], R8 ;  /* 0x0020400801007387 */ /* 0x0003e80000100800 */
[----:B------:R-:W-:Y:S04]  /*17260*/  STL [R1+0x2034], R28 ;  /* 0x0020341c01007387 */ /* 0x000fe80000100800 */
[----:B------:R-:W-:Y:S04]  /*17270*/  STL [R1+0x2030], R26 ;  /* 0x0020301a01007387 */ /* 0x000fe80000100800 */
[----:B---3--:R3:W-:Y:S04]  /*17280*/  STL [R1+0x202c], R10 ;  /* 0x00202c0a01007387 */ /* 0x0087e80000100800 */
[----:B------:R-:W-:Y:S04]  /*17290*/  STL [R1+0x2028], R24 ;  /* 0x0020281801007387 */ /* 0x000fe80000100800 */
[----:B------:R-:W-:Y:S04]  /*172a0*/  STL [R1+0x2024], R22 ;  /* 0x0020241601007387 */ /* 0x000fe80000100800 */
[----:B------:R-:W-:Y:S04]  /*172b0*/  STL [R1+0x2020], R20 ;  /* 0x0020201401007387 */ /* 0x000fe80000100800 */
[----:B------:R-:W-:Y:S04]  /*172c0*/  STL [R1+0x201c], R18 ;  /* 0x00201c1201007387 */ /* 0x000fe80000100800 */
[----:B-----5:R5:W-:Y:S04]  /*172d0*/  STL [R1+0x2018], R12 ;  /* 0x0020180c01007387 */ /* 0x020be80000100800 */
[----:B------:R-:W-:Y:S04]  /*172e0*/  STL [R1+0x2014], R16 ;  /* 0x0020141001007387 */ /* 0x000fe80000100800 */
[----:B------:R5:W-:Y:S04]  /*172f0*/  STL [R1+0x2010], R14 ;  /* 0x0020100e01007387 */ /* 0x000be80000100800 */
[----:B0-----:R-:W4:Y:S04]  /*17300*/  LDG.E.U8 R0, desc[UR36][R126.64+0x726] ;  /* 0x000726247e007981 */ /* 0x001f28000c1e1100 */
[----:B-1----:R-:W4:Y:S04]  /*17310*/  LDG.E.U8 R8, desc[UR36][R126.64+0x72d] ;  /* 0x00072d247e087981 */ /* 0x002f28000c1e1100 */
[----:B---3--:R-:W3:Y:S04]  /*17320*/  LDG.E.U8 R10, desc[UR36][R126.64+0x72f] ;  /* 0x00072f247e0a7981 */ /* 0x008ee8000c1e1100 */
        /* <DEDUP_REMOVED lines=10> */
[----:B----4-:R1:W-:Y:S01]  /*173d0*/  STL [R1+0x38a4], R4 ;  /* 0x0038a40401007387 */ /* 0x0103e20000100800 */
[----:B0-----:R-:W-:-:S03]  /*173e0*/  MOV R2, R31 ;  /* 0x0000001f00027202 */ /* 0x001fc60000000f00 */
[----:B------:R-:W2:Y:S01]  /*173f0*/  LDG.E.U8 R31, desc[UR36][R126.64+0x744] ;  /* 0x000744247e1f7981 */ /* 0x000ea2000c1e1100 */
[----:B-1----:R-:W-:-:S03]  /*17400*/  MOV R4, R6 ;  /* 0x0000000600047202 */ /* 0x002fc60000000f00 */
        /* <DEDUP_REMOVED lines=14> */
[----:B------:R0:W-:Y:S04]  /*174f0*/  STL [R1+0x20c8], R51 ;  /* 0x0020c83301007387 */ /* 0x0001e80000100800 */
[----:B------:R0:W-:Y:S04]  /*17500*/  STL [R1+0x20c4], R50 ;  /* 0x0020c43201007387 */ /* 0x0001e80000100800 */
[----:B------:R-:W-:Y:S04]  /*17510*/  STL [R1+0x20c0], R49 ;  /* 0x0020c03101007387 */ /* 0x000fe80000100800 */
[----:B------:R-:W-:Y:S04]  /*17520*/  STL [R1+0x20b8], R48 ;  /* 0x0020b83001007387 */ /* 0x000fe80000100800 */
        /* <DEDUP_REMOVED lines=11> */
[----:B0-----:R-:W4:Y:S04]  /*175e0*/  LDG.E.U8 R52, desc[UR36][R126.64+0x715] ;  /* 0x000715247e347981 */ /* 0x001f28000c1e1100 */
[----:B------:R-:W4:Y:S04]  /*175f0*/  LDG.E.U8 R51, desc[UR36][R126.64+0x716] ;  /* 0x000716247e337981 */ /* 0x000f28000c1e1100 */
[----:B------:R-:W4:Y:S04]  /*17600*/  LDG.E.U8 R50, desc[UR36][R126.64+0x717] ;  /* 0x000717247e327981 */ /* 0x000f28000c1e1100 */
[----:B------:R0:W-:Y:S04]  /*17610*/  STL [R1+0x3898], R0 ;  /* 0x0038980001007387 */ /* 0x0001e80000100800 */
[----:B------:R1:W-:Y:S04]  /*17620*/  STL [R1+0x38b4], R8 ;  /* 0x0038b40801007387 */ /* 0x0003e80000100800 */
[----:B---3--:R3:W-:Y:S01]  /*17630*/  STL [R1+0x38bc], R10 ;  /* 0x0038bc0a01007387 */ /* 0x0087e20000100800 */
[----:B0-----:R-:W-:-:S03]  /*17640*/  IMAD.MOV.U32 R0, RZ, RZ, R5 ;  /* 0x000000ffff007224 */ /* 0x001fc600078e0005 */
[----:B-----5:R0:W-:Y:S01]  /*17650*/  STL [R1+0x38c4], R12 ;  /* 0x0038c40c01007387 */ /* 0x0201e20000100800 */
[----:B-1----:R-:W-:-:S03]  /*17660*/  IMAD.MOV.U32 R8, RZ, RZ, R9 ;  /* 0x000000ffff087224 */ /* 0x002fc600078e0009 */
[----:B------:R1:W-:Y:S01]  /*17670*/  STL [R1+0x38cc], R14 ;  /* 0x0038cc0e01007387 */ /* 0x0003e20000100800 */
[----:B---3--:R-:W-:-:S03]  /*17680*/  MOV R10, R11 ;  /* 0x0000000b000a7202 */ /* 0x008fc60000000f00 */
[----:B------:R3:W-:Y:S01]  /*17690*/  STL [R1+0x38d4], R16 ;  /* 0x0038d41001007387 */ /* 0x0007e20000100800 */
[----:B0-----:R-:W-:-:S03]  /*176a0*/  IMAD.MOV.U32 R12, RZ, RZ, R13 ;  /* 0x000000ffff0c7224 */ /* 0x001fc600078e000d */
[----:B------:R0:W-:Y:S01]  /*176b0*/  STL [R1+0x38dc], R18 ;  /* 0x0038dc1201007387 */ /* 0x0001e20000100800 */
[----:B-1----:R-:W-:-:S03]  /*176c0*/  IMAD.MOV.U32 R14, RZ, RZ, R15 ;  /* 0x000000ffff0e7224 */ /* 0x002fc600078e000f */
[----:B------:R1:W-:Y:S01]  /*176d0*/  STL [R1+0x38e4], R20 ;  /* 0x0038e41401007387 */ /* 0x0003e20000100800 */
[----:B---3--:R-:W-:-:S03]  /*176e0*/  IMAD.MOV.U32 R16, RZ, RZ, R17 ;  /* 0x000000ffff107224 */ /* 0x008fc600078e0011 */
[----:B------:R3:W-:Y:S01]  /*176f0*/  STL [R1+0x38ec], R22 ;  /* 0x0038ec1601007387 */ /* 0x0007e20000100800 */
[----:B0-----:R-:W-:-:S03]  /*17700*/  MOV R18, R19 ;  /* 0x0000001300127202 */ /* 0x001fc60000000f00 */
[----:B------:R0:W-:Y:S01]  /*17710*/  STL [R1+0x38f4], R24 ;  /* 0x0038f41801007387 */ /* 0x0001e20000100800 */
[----:B-1----:R-:W-:-:S03]  /*17720*/  IMAD.MOV.U32 R20, RZ, RZ, R21 ;  /* 0x000000ffff147224 */ /* 0x002fc600078e0015 */
[----:B------:R1:W-:Y:S01]  /*17730*/  STL [R1+0x38fc], R26 ;  /* 0x0038fc1a01007387 */ /* 0x0003e20000100800 */
[----:B---3--:R-:W-:-:S03]  /*17740*/  IMAD.MOV.U32 R22, RZ, RZ, R23 ;  /* 0x000000ffff167224 */ /* 0x008fc600078e0017 */
[----:B------:R3:W-:Y:S01]  /*17750*/  STL [R1+0x3904], R28 ;  /* 0x0039041c01007387 */ /* 0x0007e20000100800 */
[----:B0-----:R-:W-:-:S03]  /*17760*/  IMAD.MOV.U32 R24, RZ, RZ, R25 ;  /* 0x000000ffff187224 */ /* 0x001fc600078e0019 */
[----:B------:R-:W5:Y:S01]  /*17770*/  LDG.E.U8 R5, desc[UR36][R126.64+0x72a] ;  /* 0x00072a247e057981 */ /* 0x000f62000c1e1100 */
[----:B-1----:R-:W-:-:S03]  /*17780*/  MOV R26, R27 ;  /* 0x0000001b001a7202 */ /* 0x002fc60000000f00 */
[----:B------:R-:W5:Y:S01]  /*17790*/  LDG.E.U8 R9, desc[UR36][R126.64+0x72e] ;  /* 0x00072e247e097981 */ /* 0x000f62000c1e1100 */
[----:B---3--:R-:W-:-:S03]  /*177a0*/  IMAD.MOV.U32 R28, RZ, RZ, R29 ;  /* 0x000000ffff1c7224 */ /* 0x008fc600078e001d */
        /* <DEDUP_REMOVED lines=14> */
[----:B----4-:R1:W-:Y:S01]  /*17890*/  STL [R1+0x38ac], R6 ;  /* 0x0038ac0601007387 */ /* 0x0103e20000100800 */
[----:B0-----:R-:W-:-:S03]  /*178a0*/  IMAD.MOV.U32 R31, RZ, RZ, R32 ;  /* 0x000000ffff1f7224 */ /* 0x001fc600078e0020 */
[----:B------:R-:W4:Y:S01]  /*178b0*/  LDG.E.U8 R32, desc[UR36][R126.64+0x745] ;  /* 0x000745247e207981 */ /* 0x000f22000c1e1100 */
[----:B-1----:R-:W-:-:S03]  /*178c0*/  IMAD.MOV.U32 R6, RZ, RZ, R7 ;  /* 0x000000ffff067224 */ /* 0x002fc600078e0007 */
[----:B------:R-:W4:Y:S04]  /*178d0*/  LDG.E.U8 R7, desc[UR36][R126.64+0x72c] ;  /* 0x00072c247e077981 */ /* 0x000f28000c1e1100 */
[----:B------:R0:W-:Y:S02]  /*178e0*/  STL [R1+0x390c], R30 ;  /* 0x00390c1e01007387 */ /* 0x0001e40000100800 */
[----:B0-----:R-:W-:Y:S02]  /*178f0*/  IMAD.MOV.U32 R30, RZ, RZ, R47 ;  /* 0x000000ffff1e7224 */ /* 0x001fe400078e002f */
        /* <DEDUP_REMOVED lines=12> */
[----:B------:R-:W-:Y:S04]  /*179c0*/  STL [R1+0x2050], R52 ;  /* 0x0020503401007387 */ /* 0x000fe80000100800 */
[----:B------:R-:W-:Y:S04]  /*179d0*/  STL [R1+0x204c], R51 ;  /* 0x00204c3301007387 */ /* 0x000fe80000100800 */
[----:B------:R0:W-:Y:S04]  /*179e0*/  STL [R1+0x2048], R50 ;  /* 0x0020483201007387 */ /* 0x0001e80000100800 */
        /* <DEDUP_REMOVED lines=9> */
[----:B0-----:R-:W4:Y:S04]  /*17a80*/  LDG.E.U8 R50, desc[UR36][R126.64+0x757] ;  /* 0x000757247e327981 */ /* 0x001f28000c1e1100 */
[----:B------:R-:W4:Y:S04]  /*17a90*/  LDG.E.U8 R51, desc[UR36][R126.64+0x758] ;  /* 0x000758247e337981 */ /* 0x000f28000c1e1100 */
[----:B------:R-:W4:Y:S04]  /*17aa0*/  LDG.E.U8 R52, desc[UR36][R126.64+0x759] ;  /* 0x000759247e347981 */ /* 0x000f28000c1e1100 */
[----:B-----5:R0:W-:Y:S04]  /*17ab0*/  STL [R1+0x38a8], R5 ;  /* 0x0038a80501007387 */ /* 0x0201e80000100800 */
[----:B------:R1:W-:Y:S04]  /*17ac0*/  STL [R1+0x38b8], R9 ;  /* 0x0038b80901007387 */ /* 0x0003e80000100800 */
[----:B---3--:R3:W-:Y:S01]  /*17ad0*/  STL [R1+0x38c0], R11 ;  /* 0x0038c00b01007387 */ /* 0x0087e20000100800 */
[----:B0-----:R-:W-:-:S03]  /*17ae0*/  IMAD.MOV.U32 R5, RZ, RZ, R34 ;  /* 0x000000ffff057224 */ /* 0x001fc600078e0022 */
[----:B------:R0:W-:Y:S01]  /*17af0*/  STL [R1+0x38c8], R13 ;  /* 0x0038c80d01007387 */ /* 0x0001e20000100800 */
        /* <DEDUP_REMOVED lines=17> */
[----:B------:R-:W-:Y:S01]  /*17c10*/  STL [R1+0x2044], R49 ;  /* 0x0020443101007387 */ /* 0x000fe20000100800 */
[----:B-1----:R-:W-:-:S03]  /*17c20*/  MOV R27, R45 ;  /* 0x0000002d001b7202 */ /* 0x002fc60000000f00 */
[----:B------:R-:W-:Y:S01]  /*17c30*/  STL [R1+0x203c], R48 ;  /* 0x00203c3001007387 */ /* 0x000fe20000100800 */
[----:B---3--:R-:W-:-:S03]  /*17c40*/  IMAD.MOV.U32 R29, RZ, RZ, R46 ;  /* 0x000000ffff1d7224 */ /* 0x008fc600078e002e */
[----:B------:R-:W3:Y:S04]  /*17c50*/  LDG.E.U8 R34, desc[UR36][R126.64+0x747] ;  /* 0x000747247e227981 */ /* 0x000ee8000c1e1100 */
[----:B--2---:R-:W-:Y:S04]  /*17c60*/  STL [R1+0x2054], R53 ;  /* 0x0020543501007387 */ /* 0x004fe80000100800 */
[----:B------:R-:W2:Y:S04]  /*17c70*/  LDG.E.U8 R36, desc[UR36][R126.64+0x749] ;  /* 0x000749247e247981 */ /* 0x000ea8000c1e1100 */
[----:B----4-:R0:W-:Y:S04]  /*17c80*/  STL [R1+0x3914], R32 ;  /* 0x0039142001007387 */ /* 0x0101e80000100800 */
[----:B------:R-:W4:Y:S04]  /*17c90*/  LDG.E.U8 R37, desc[UR36][R126.64+0x74a] ;  /* 0x00074a247e257981 */ /* 0x000f28000c1e1100 */
[----:B------:R1:W-:Y:S01]  /*17ca0*/  STL [R1+0x38b0], R7 ;  /* 0x0038b00701007387 */ /* 0x0003e20000100800 */
[----:B0-----:R-:W-:-:S03]  /*17cb0*/  IMAD.MOV.U32 R32, RZ, RZ, R33 ;  /* 0x000000ffff207224 */ /* 0x001fc600078e0021 */
[----:B------:R-:W5:Y:S04]  /*17cc0*/  LDG.E.U8 R33, desc[UR36][R126.64+0x746] ;  /* 0x000746247e217981 */ /* 0x000f68000c1e1100 */
[----:B------:R-:W5:Y:S01]  /*17cd0*/  LDG.E.U8 R38, desc[UR36][R126.64+0x74b] ;  /* 0x00074b247e267981 */ /* 0x000f62000c1e1100 */
[----:B-1----:R-:W-:-:S03]  /*17ce0*/  IMAD.MOV.U32 R7, RZ, RZ, R35 ;  /* 0x000000ffff077224 */ /* 0x002fc600078e0023 */
        /* <DEDUP_REMOVED lines=12> */
[----:B------:R-:W-:-:S03]  /*17db0*/  IMAD R31, R31, 0x100, R32 ;  /* 0x000001001f1f7824 */ /* 0x000fc600078e0220 */
        /* <DEDUP_REMOVED lines=11> */
[----:B------:R-:W-:Y:S04]  /*17e70*/  STL [R1+0x395c], R50 ;  /* 0x00395c3201007387 */ /* 0x000fe80000100800 */
[----:B------:R-:W-:Y:S04]  /*17e80*/  STL [R1+0x3960], R51 ;  /* 0x0039603301007387 */ /* 0x000fe80000100800 */
[----:B------:R-:W-:Y:S04]  /*17e90*/  STL [R1+0x3964], R52 ;  /* 0x0039643401007387 */ /* 0x000fe80000100800 */
[----:B0-----:R-:W5:Y:S04]  /*17ea0*/  LDG.E.U8 R55, desc[UR36][R126.64+0x75c] ;  /* 0x00075c247e377981 */ /* 0x001f68000c1e1100 */
[----:B------:R-:W5:Y:S04]  /*17eb0*/  LDG.E.U8 R57, desc[UR36][R126.64+0x75e] ;  /* 0x00075e247e397981 */ /* 0x000f68000c1e1100 */
[----:B------:R-:W5:Y:S04]  /*17ec0*/  LDG.E.U8 R58, desc[UR36][R126.64+0x75f] ;  /* 0x00075f247e3a7981 */ /* 0x000f68000c1e1100 */
[----:B-1----:R-:W5:Y:S04]  /*17ed0*/  LDG.E.U8 R54, desc[UR36][R126.64+0x75b] ;  /* 0x00075b247e367981 */ /* 0x002f68000c1e1100 */
[----:B------:R-:W5:Y:S04]  /*17ee0*/  LDG.E.U8 R56, desc[UR36][R126.64+0x75d] ;  /* 0x00075d247e387981 */ /* 0x000f68000c1e1100 */
[----:B---3--:R-:W-:Y:S04]  /*17ef0*/  STL [R1+0x391c], R34 ;  /* 0x00391c2201007387 */ /* 0x008fe80000100800 */
[----:B--2---:R-:W-:Y:S04]  /*17f00*/  STL [R1+0x3924], R36 ;  /* 0x0039242401007387 */ /* 0x004fe80000100800 */
[----:B----4-:R-:W-:Y:S04]  /*17f10*/  STL [R1+0x3928], R37 ;  /* 0x0039282501007387 */ /* 0x010fe80000100800 */
[----:B-----5:R0:W-:Y:S04]  /*17f20*/  STL [R1+0x3918], R33 ;  /* 0x0039182101007387 */ /* 0x0201e80000100800 */
[----:B------:R-:W-:Y:S04]  /*17f30*/  STL [R1+0x392c], R38 ;  /* 0x00392c2601007387 */ /* 0x000fe80000100800 */
[----:B------:R1:W-:Y:S04]  /*17f40*/  STL [R1+0x3920], R35 ;  /* 0x0039202301007387 */ /* 0x0003e80000100800 */
        /* <DEDUP_REMOVED lines=9> */
[----:B------:R-:W-:Y:S04]  /*17fe0*/  STL [R1+0x3958], R49 ;  /* 0x0039583101007387 */ /* 0x000fe80000100800 */
[----:B------:R-:W-:Y:S04]  /*17ff0*/  STL [R1+0x3968], R53 ;  /* 0x0039683501007387 */ /* 0x000fe80000100800 */
[----:B------:R3:W-:Y:S04]  /*18000*/  STL [R1+0x2648], R31 ;  /* 0x0026481f01007387 */ /* 0x0007e80000100800 */
[----:B------:R-:W4:Y:S01]  /*18010*/  LDL.LU R32, [R1+0x22dc] ;  /* 0x0022dc0001207983 */ /* 0x000f220000300800 */
[----:B0-----:R-:W-:Y:S01]  /*18020*/  IMAD.MOV.U32 R33, RZ, RZ, R28 ;  /* 0x000000ffff217224 */ /* 0x001fe200078e001c */
[----:B------:R-:W-:Y:S01]  /*18030*/  MOV R37, R24 ;  /* 0x0000001800257202 */ /* 0x000fe20000000f00 */
[----:B-1----:R-:W-:Y:S01]  /*18040*/  IMAD.MOV.U32 R35, RZ, RZ, R26 ;  /* 0x000000ffff237224 */ /* 0x002fe200078e001a */
[----:B--2---:R-:W-:Y:S01]  /*18050*/  MOV R45, R16 ;  /* 0x00000010002d7202 */ /* 0x004fe20000000f00 */
[----:B------:R-:W-:Y:S01]  /*18060*/  IMAD.MOV.U32 R39, RZ, RZ, R22 ;  /* 0x000000ffff277224 */ /* 0x000fe200078e0016 */
[----:B---3--:R-:W4:Y:S01]  /*18070*/  LDL.LU R31, [R1+0x22d8] ;  /* 0x0022d800011f7983 */ /* 0x008f220000300800 */
[----:B------:R-:W-:Y:S01]  /*18080*/  IMAD.MOV.U32 R41, RZ, RZ, R20 ;  /* 0x000000ffff297224 */ /* 0x000fe200078e0014 */
[----:B------:R-:W-:Y:S01]  /*18090*/  MOV R53, R8 ;  /* 0x0000000800357202 */ /* 0x000fe20000000f00 */
[----:B------:R-:W-:Y:S01]  /*180a0*/  IMAD.MOV.U32 R43, RZ, RZ, R18 ;  /* 0x000000ffff2b7224 */ /* 0x000fe200078e0012 */
[----:B------:R-:W2:Y:S01]  /*180b0*/  LDL.LU R50, [R1+0x22b4] ;  /* 0x0022b40001327983 */ /* 0x000ea20000300800 */
[----:B------:R-:W-:-:S02]  /*180c0*/  IMAD.MOV.U32 R47, RZ, RZ, R14 ;  /* 0x000000ffff2f7224 */ /* 0x000fc400078e000e */
[----:B------:R-:W-:Y:S01]  /*180d0*/  IMAD.MOV.U32 R49, RZ, RZ, R12 ;  /* 0x000000ffff317224 */ /* 0x000fe200078e000c */
[----:B------:R-:W3:Y:S01]  /*180e0*/  LDL.LU R48, [R1+0x22ac] ;  /* 0x0022ac0001307983 */ /* 0x000ee20000300800 */
[----:B------:R-:W-:-:S03]  /*180f0*/  IMAD.MOV.U32 R51, RZ, RZ, R10 ;  /* 0x000000ffff337224 */ /* 0x000fc600078e000a */
[----:B------:R-:W5:Y:S04]  /*18100*/  LDL.LU R46, [R1+0x22a4] ;  /* 0x0022a400012e7983 */ /* 0x000f680000300800 */
[----:B------:R-:W2:Y:S04]  /*18110*/  LDL.LU R44, [R1+0x229c] ;  /* 0x00229c00012c7983 */ /* 0x000ea80000300800 */
        /* <DEDUP_REMOVED lines=16> */
[----:B------:R-:W-:-:S03]  /*18220*/  MOV R52, R2 ;  /* 0x0000000200347202 */ /* 0x000fc60000000f00 */
[----:B------:R-:W5:Y:S04]  /*18230*/  LDG.E.U8 R59, desc[UR36][R126.64+0x760] ;  /* 0x000760247e3b7981 */ /* 0x000f68000c1e1100 */
[----:B------:R-:W5:Y:S04]  /*18240*/  LDG.E.U8 R60, desc[UR36][R126.64+0x761] ;  /* 0x000761247e3c7981 */ /* 0x000f68000c1e1100 */
[----:B------:R-:W5:Y:S04]  /*18250*/  LDG.E.U8 R61, desc[UR36][R126.64+0x762] ;  /* 0x000762247e3d7981 */ /* 0x000f68000c1e1100 */
[----:B------:R-:W5:Y:S04]  /*18260*/  LDG.E.U8 R62, desc[UR36][R126.64+0x763] ;  /* 0x000763247e3e7981 */ /* 0x000f68000c1e1100 */
[----:B------:R-:W5:Y:S04]  /*18270*/  LDL.LU R2, [R1+0x21f8] ;  /* 0x0021f80001027983 */ /* 0x000f680000300800 */
[----:B------:R-:W5:Y:S04]  /*18280*/  LDG.E.U8 R63, desc[UR36][R126.64+0x764] ;  /* 0x000764247e3f7981 */ /* 0x000f68000c1e1100 */
[----:B------:R0:W-:Y:S04]  /*18290*/  STL [R1+0x3970], R55 ;  /* 0x0039703701007387 */ /* 0x0001e80000100800 */
[----:B------:R1:W-:Y:S04]  /*182a0*/  STL [R1+0x3978], R57 ;  /* 0x0039783901007387 */ /* 0x0003e80000100800 */
[----:B------:R1:W-:Y:S01]  /*182b0*/  STL [R1+0x397c], R58 ;  /* 0x00397c3a01007387 */ /* 0x0003e20000100800 */
[----:B0-----:R-:W-:-:S03]  /*182c0*/  IMAD.MOV.U32 R55, RZ, RZ, R6 ;  /* 0x000000ffff377224 */ /* 0x001fc600078e0006 */
[----:B------:R-:W5:Y:S04]  /*182d0*/  LDL.LU R6, [R1+0x2204] ;  /* 0x0022040001067983 */ /* 0x000f680000300800 */
[----:B-1----:R-:W5:Y:S04]  /*182e0*/  LDL.LU R57, [R1+0x22d0] ;  /* 0x0022d00001397983 */ /* 0x002f680000300800 */
[----:B------:R-:W5:Y:S04]  /*182f0*/  LDL.LU R58, [R1+0x22d4] ;  /* 0x0022d400013a7983 */ /* 0x000f680000300800 */
[----:B------:R0:W-:Y:S04]  /*18300*/  STL [R1+0x396c], R54 ;  /* 0x00396c3601007387 */ /* 0x0001e80000100800 */
[----:B------:R1:W-:Y:S01]  /*18310*/  STL [R1+0x3974], R56 ;  /* 0x0039743801007387 */ /* 0x0003e20000100800 */
[----:B0-----:R-:W-:-:S03]  /*18320*/  IMAD.MOV.U32 R54, RZ, RZ, R3 ;  /* 0x000000ffff367224 */ /* 0x001fc600078e0003 */
[----:B------:R-:W5:Y:S01]  /*18330*/  LDL.LU R3, [R1+0x21f4] ;  /* 0x0021f40001037983 */ /* 0x000f620000300800 */
[----:B-1----:R-:W-:-:S03]  /*18340*/  IMAD.MOV.U32 R56, RZ, RZ, R4 ;  /* 0x000000ffff387224 */ /* 0x002fc600078e0004 */
[----:B------:R-:W5:Y:S01]  /*18350*/  LDL.LU R4, [R1+0x21f0] ;  /* 0x0021f00001047983 */ /* 0x000f620000300800 */
[----:B----4-:R-:W-:-:S03]  /*18360*/  LEA R31, R31, R32, 0x8 ;  /* 0x000000201f1f7211 */ /* 0x010fc600078e40ff */
[----:B------:R-:W4:Y:S04]  /*18370*/  LDL.LU R32, [R1+0x226c] ;  /* 0x00226c0001207983 */ /* 0x000f280000300800 */
[----:B------:R0:W-:Y:S02]  /*18380*/  STL [R1+0x263c], R31 ;  /* 0x00263c1f01007387 */ /* 0x0001e40000100800 */
[----:B0-----:R-:W-:Y:S02]  /*18390*/  IMAD.MOV.U32 R31, RZ, RZ, R30 ;  /* 0x000000ffff1f7224 */ /* 0x001fe400078e001e */
[----:B------:R-:W4:Y:S01]  /*183a0*/  LDL.LU R30, [R1+0x2264] ;  /* 0x00226400011e7983 */ /* 0x000f220000300800 */
[----:B------:R-:W-:Y:S01]  /*183b0*/  IMAD R55, R55, 0x100, R56 ;  /* 0x0000010037377824 */ /* 0x000fe200078e0238 */
[----:B------:R-:W-:Y:S01]  /*183c0*/  LEA R51, R51, R52, 0x8 ;  /* 0x0000003433337211 */ /* 0x000fe200078e40ff */
[----:B------:R-:W-:Y:S01]  /*183d0*/  IMAD R53, R53, 0x100, R54 ;  /* 0x0000010035357824 */ /* 0x000fe200078e0236 */
[----:B--2---:R-:W-:Y:S01]  /*183e0*/  LEA R43, R43, R44, 0x8 ;  /* 0x0000002c2b2b7211 */ /* 0x004fe200078e40ff */
[----:B------:R-:W-:-:S02]  /*183f0*/  IMAD R49, R49, 0x100, R50 ;  /* 0x0000010031317824 */ /* 0x000fc400078e0232 */
[----:B---3--:R-:W-:Y:S02]  /*18400*/  IMAD R47, R47, 0x100, R48 ;  /* 0x000001002f2f7824 */ /* 0x008fe400078e0230 */
[----:B-----5:R-:W-:Y:S02]  /*18410*/  IMAD R45, R45, 0x100, R46 ;  /* 0x000001002d2d7824 */ /* 0x020fe400078e022e */
[----:B------:R-:W-:Y:S02]  /*18420*/  IMAD R41, R41, 0x100, R42 ;  /* 0x0000010029297824 */ /* 0x000fe400078e022a */
[----:B------:R-:W-:Y:S01]  /*18430*/  IMAD R39, R39, 0x100, R40 ;  /* 0x0000010027277824 */ /* 0x000fe200078e0228 */
[----:B------:R-:W-:Y:S01]  /*18440*/  LEA R35, R35, R36, 0x8 ;  /* 0x0000002423237211 */ /* 0x000fe200078e40ff */
[----:B------:R-:W-:Y:S02]  /*18450*/  IMAD R37, R37, 0x100, R38 ;  /* 0x0000010025257824 */ /* 0x000fe400078e0226 */
[----:B------:R-:W-:Y:S01]  /*18460*/  IMAD R33, R33, 0x100, R34 ;  /* 0x0000010021217824 */ /* 0x000fe200078e0222 */
[----:B------:R-:W-:Y:S01]  /*18470*/  LEA R27, R27, R28, 0x8 ;  /* 0x0000001c1b1b7211 */ /* 0x000fe200078e40ff */
[----:B------:R-:W-:-:S02]  /*18480*/  IMAD R25, R25, 0x100, R26 ;  /* 0x0000010019197824 */ /* 0x000fc400078e021a */
[----:B------:R-:W-:Y:S02]  /*18490*/  IMAD R23, R23, 0x100, R24 ;  /* 0x0000010017177824 */ /* 0x000fe400078e0218 */
[----:B------:R-:W-:Y:S01]  /*184a0*/  IMAD R21, R21, 0x100, R22 ;  /* 0x0000010015157824 */ /* 0x000fe200078e0216 */
[----:B------:R-:W-:Y:S01]  /*184b0*/  LEA R19, R19, R20, 0x8 ;  /* 0x0000001413137211 */ /* 0x000fe200078e40ff */
[----:B------:R-:W-:Y:S02]  /*184c0*/  IMAD R17, R17, 0x100, R18 ;  /* 0x0000010011117824 */ /* 0x000fe400078e0212 */
[----:B------:R-:W-:Y:S02]  /*184d0*/  IMAD R15, R15, 0x100, R16 ;  /* 0x000001000f0f7824 */ /* 0x000fe400078e0210 */
[----:B------:R-:W-:Y:S01]  /*184e0*/  IMAD R13, R13, 0x100, R14 ;  /* 0x000001000d0d7824 */ /* 0x000fe200078e020e */
[----:B------:R-:W-:Y:S01]  /*184f0*/  LEA R11, R11, R12, 0x8 ;  /* 0x0000000c0b0b7211 */ /* 0x000fe200078e40ff */
[----:B------:R-:W-:-:S02]  /*18500*/  IMAD R9, R9, 0x100, R10 ;  /* 0x0000010009097824 */ /* 0x000fc400078e020a */
[----:B------:R-:W-:Y:S01]  /*18510*/  IMAD R7, R7, 0x100, R8 ;  /* 0x0000010007077824 */ /* 0x000fe200078e0208 */
[----:B------:R-:W-:Y:S04]  /*18520*/  STL [R1+0x262c], R55 ;  /* 0x00262c3701007387 */ /* 0x000fe80000100800 */
[----:B------:R-:W-:Y:S04]  /*18530*/  STL [R1+0x3980], R59 ;  /* 0x0039803b01007387 */ /* 0x000fe80000100800 */
[----:B------:R-:W-:Y:S04]  /*18540*/  STL [R1+0x3984], R60 ;  /* 0x0039843c01007387 */ /* 0x000fe80000100800 */
[----:B------:R0:W-:Y:S04]  /*18550*/  STL [R1+0x3988], R61 ;  /* 0x0039883d01007387 */ /* 0x0001e80000100800 */
[----:B------:R1:W-:Y:S04]  /*18560*/  STL [R1+0x398c], R62 ;  /* 0x00398c3e01007387 */ /* 0x0003e80000100800 */
[----:B------:R-:W-:Y:S01]  /*18570*/  STL [R1+0x2628], R53 ;  /* 0x0026283501007387 */ /* 0x000fe20000100800 */
[----:B0-----:R-:W-:-:S03]  /*18580*/  IMAD.MOV.U32 R61, RZ, RZ, R2 ;  /* 0x000000ffff3d7224 */ /* 0x001fc600078e0002 */
[----:B------:R-:W-:Y:S01]  /*18590*/  STL [R1+0x261c], R51 ;  /* 0x00261c3301007387 */ /* 0x000fe20000100800 */
        /* <DEDUP_REMOVED lines=14> */
[----:B------:R-:W-:Y:S01]  /*18680*/  STL [R1+0x259c], R19 ;  /* 0x00259c1301007387 */ /* 0x000fe20000100800 */
[----:B------:R-:W-:-:S03]  /*18690*/  IMAD R5, R5, 0x100, R6 ;  /* 0x0000010005057824 */ /* 0x000fc600078e0206 */
[----:B------:R-:W-:Y:S01]  /*186a0*/  STL [R1+0x2598], R17 ;  /* 0x0025981101007387 */ /* 0x000fe20000100800 */
[----:B------:R-:W-:-:S03]  /*186b0*/  IMAD R57, R57, 0x100, R58 ;  /* 0x0000010039397824 */ /* 0x000fc600078e023a */
[----:B------:R-:W-:Y:S04]  /*186c0*/  STL [R1+0x258c], R15 ;  /* 0x00258c0f01007387 */ /* 0x000fe80000100800 */
[----:B------:R0:W-:Y:S04]  /*186d0*/  STL [R1+0x2638], R57 ;  /* 0x0026383901007387 */ /* 0x0001e80000100800 */
[----:B------:R-:W-:Y:S04]  /*186e0*/  STL [R1+0x2588], R13 ;  /* 0x0025880d01007387 */ /* 0x000fe80000100800 */
[----:B------:R-:W-:Y:S01]  /*186f0*/  STL [R1+0x2578], R11 ;  /* 0x0025780b01007387 */ /* 0x000fe20000100800 */
[----:B------:R-:W-:-:S03]  /*18700*/  IMAD.MOV.U32 R60, RZ, RZ, R3 ;  /* 0x000000ffff3c7224 */ /* 0x000fc600078e0003 */
[----:B------:R-:W-:Y:S01]  /*18710*/  STL [R1+0x2574], R9 ;  /* 0x0025740901007387 */ /* 0x000fe20000100800 */
[----:B------:R-:W-:-:S03]  /*18720*/  MOV R59, R4 ;  /* 0x00000004003b7202 */ /* 0x000fc60000000f00 */
[----:B------:R-:W-:Y:S04]  /*18730*/  STL [R1+0x2568], R7 ;  /* 0x0025680701007387 */ /* 0x000fe80000100800 */
[----:B------:R-:W-:Y:S04]  /*18740*/  STL [R1+0x2564], R5 ;  /* 0x0025640501007387 */ /* 0x000fe80000100800 */
[----:B------:R-:W2:Y:S04]  /*18750*/  LDL.LU R58, [R1+0x21ec] ;  /* 0x0021ec00013a7983 */ /* 0x000ea80000300800 */
[----:B0-----:R-:W2:Y:S04]  /*18760*/  LDL.LU R57, [R1+0x21e8] ;  /* 0x0021e80001397983 */ /* 0x001ea80000300800 */
[----:B------:R-:W3:Y:S04]  /*18770*/  LDL.LU R56, [R1+0x21e4] ;  /* 0x0021e40001387983 */ /* 0x000ee80000300800 */
[----:B------:R-:W3:Y:S04]  /*18780*/  LDL.LU R55, [R1+0x21e0] ;  /* 0x0021e00001377983 */ /* 0x000ee80000300800 */
        /* <DEDUP_REMOVED lines=21> */
[----:B----4-:R-:W-:-:S03]  /*188e0*/  IMAD R31, R31, 0x100, R32 ;  /* 0x000001001f1f7824 */ /* 0x010fc600078e0220 */
[----:B------:R-:W4:Y:S04]  /*188f0*/  LDL.LU R33, [R1+0x2188] ;  /* 0x0021880001217983 */ /* 0x000f280000300800 */
[----:B------:R0:W-:Y:S04]  /*18900*/  STL [R1+0x25c8], R31 ;  /* 0x0025c81f01007387 */ /* 0x0001e80000100800 */
[----:B------:R-:W4:Y:S04]  /*18910*/  LDL.LU R32, [R1+0x2184] ;  /* 0x0021840001207983 */ /* 0x000f280000300800 */
[----:B------:R-:W4:Y:S01]  /*18920*/  LDL.LU R28, [R1+0x2174] ;  /* 0x00217400011c7983 */ /* 0x000f220000300800 */
[----:B------:R-:W-:-:S03]  /*18930*/  IMAD R29, R29, 0x100, R30 ;  /* 0x000001001d1d7824 */ /* 0x000fc600078e021e */
[----:B0-----:R-:W4:Y:S04]  /*18940*/  LDL.LU R31, [R1+0x2180] ;  /* 0x00218000011f7983 */ /* 0x001f280000300800 */
[----:B------:R0:W-:Y:S04]  /*18950*/  STL [R1+0x25c4], R29 ;  /* 0x0025c41d01007387 */ /* 0x0001e80000100800 */
[----:B------:R-:W4:Y:S04]  /*18960*/  LDL.LU R30, [R1+0x217c] ;  /* 0x00217c00011e7983 */ /* 0x000f280000300800 */
[----:B------:R-:W4:Y:S04]  /*18970*/  LDL.LU R27, [R1+0x2170] ;  /* 0x00217000011b7983 */ /* 0x000f280000300800 */
[----:B0-----:R-:W4:Y:S04]  /*18980*/  LDL.LU R29, [R1+0x2178] ;  /* 0x00217800011d7983 */ /* 0x001f280000300800 */
        /* <DEDUP_REMOVED lines=26> */
[----:B------:R-:W-:Y:S01]  /*18b30*/  LEA R61, R61, R62, 0x8 ;  /* 0x0000003e3d3d7211 */ /* 0x000fe200078e40ff */
[----:B------:R-:W-:-:S02]  /*18b40*/  IMAD R59, R59, 0x100, R60 ;  /* 0x000001003b3b7824 */ /* 0x000fc400078e023c */
[----:B------:R-:W4:Y:S04]  /*18b50*/  LDL.LU R62, [R1+0x2104] ;  /* 0x00210400013e7983 */ /* 0x000f280000300800 */
[----:B------:R0:W-:Y:S04]  /*18b60*/  STL [R1+0x2558], R61 ;  /* 0x0025583d01007387 */ /* 0x0001e80000100800 */
[----:B------:R1:W-:Y:S04]  /*18b70*/  STL [R1+0x2554], R59 ;  /* 0x0025543b01007387 */ /* 0x0003e80000100800 */
[----:B------:R-:W4:Y:S04]  /*18b80*/  LDL.LU R60, [R1+0x20fc] ;  /* 0x0020fc00013c7983 */ /* 0x000f280000300800 */
[----:B0-----:R-:W4:Y:S04]  /*18b90*/  LDL.LU R61, [R1+0x2100] ;  /* 0x00210000013d7983 */ /* 0x001f280000300800 */
[----:B-1----:R-:W4:Y:S01]  /*18ba0*/  LDL.LU R59, [R1+0x20f8] ;  /* 0x0020f800013b7983 */ /* 0x002f220000300800 */
[----:B--2---:R-:W-:-:S03]  /*18bb0*/  IMAD R57, R57, 0x100, R58 ;  /* 0x0000010039397824 */ /* 0x004fc600078e023a */
[----:B------:R-:W2:Y:S01]  /*18bc0*/  LDL.LU R58, [R1+0x20f4] ;  /* 0x0020f400013a7983 */ /* 0x000ea20000300800 */
[----:B---3--:R-:W-:-:S03]  /*18bd0*/  IMAD R55, R55, 0x100, R56 ;  /* 0x0000010037377824 */ /* 0x008fc600078e0238 */
[----:B------:R0:W-:Y:S01]  /*18be0*/  STL [R1+0x2548], R57 ;  /* 0x0025483901007387 */ /* 0x0001e20000100800 */
        /* <DEDUP_REMOVED lines=21> */
[----:B------:R4:W-:Y:S04]  /*18d40*/  STL [R1+0x24f0], R35 ;  /* 0x0024f02301007387 */ /* 0x0009e80000100800 */
[----:B------:R4:W-:Y:S04]  /*18d50*/  STL [R1+0x24e0], R33 ;  /* 0x0024e02101007387 */ /* 0x0009e80000100800 */
[----:B0-----:R-:W2:Y:S04]  /*18d60*/  LDL.LU R57, [R1+0x20f0] ;  /* 0x0020f00001397983 */ /* 0x001ea80000300800 */
[----:B------:R-:W2:Y:S01]  /*18d70*/  LDL.LU R56, [R1+0x20ec] ;  /* 0x0020ec0001387983 */ /* 0x000ea20000300800 */
[----:B------:R-:W-:-:S03]  /*18d80*/  IMAD R31, R31, 0x100, R32 ;  /* 0x000001001f1f7824 */ /* 0x000fc600078e0220 */
[----:B-1----:R-:W2:Y:S04]  /*18d90*/  LDL.LU R55, [R1+0x20e8] ;  /* 0x0020e80001377983 */ /* 0x002ea80000300800 */
[----:B------:R0:W-:Y:S04]  /*18da0*/  STL [R1+0x24d4], R31 ;  /* 0x0024d41f01007387 */ /* 0x0001e80000100800 */
[----:B------:R-:W2:Y:S01]  /*18db0*/  LDL.LU R54, [R1+0x20e4] ;  /* 0x0020e40001367983 */ /* 0x000ea20000300800 */
[----:B------:R-:W-:-:S03]  /*18dc0*/  IMAD R27, R27, 0x100, R28 ;  /* 0x000001001b1b7824 */ /* 0x000fc600078e021c */
[----:B---3--:R-:W2:Y:S01]  /*18dd0*/  LDL.LU R53, [R1+0x20e0] ;  /* 0x0020e00001357983 */ /* 0x008ea20000300800 */
[----:B------:R-:W-:-:S03]  /*18de0*/  LEA R29, R29, R30, 0x8 ;  /* 0x0000001e1d1d7211 */ /* 0x000fc600078e40ff */
[----:B------:R-:W-:Y:S01]  /*18df0*/  STL [R1+0x24b4], R27 ;  /* 0x0024b41b01007387 */ /* 0x000fe20000100800 */
        /* <DEDUP_REMOVED lines=25> */
[----:B------:R3:W-:Y:S04]  /*18f90*/  STL [R1+0x23f4], R3 ;  /* 0x0023f40301007387 */ /* 0x0007e80000100800 */
[----:B------:R3:W-:Y:S04]  /*18fa0*/  STL [R1+0x23e0], R0 ;  /* 0x0023e00001007387 */ /* 0x0007e80000100800 */
        /* <DEDUP_REMOVED lines=17> */
[----:B----4-:R-:W4:Y:S04]  /*190c0*/  LDL.LU R35, [R1+0x2098] ;  /* 0x0020980001237983 */ /* 0x010f280000300800 */
[----:B------:R-:W4:Y:S04]  /*190d0*/  LDL.LU R34, [R1+0x2094] ;  /* 0x0020940001227983 */ /* 0x000f280000300800 */
[----:B------:R-:W4:Y:S04]  /*190e0*/  LDL.LU R33, [R1+0x2090] ;  /* 0x0020900001217983 */ /* 0x000f280000300800 */
[----:B------:R-:W4:Y:S04]  /*190f0*/  LDL.LU R32, [R1+0x208c] ;  /* 0x00208c0001207983 */ /* 0x000f280000300800 */
[----:B0-----:R-:W4:Y:S04]  /*19100*/  LDL.LU R31, [R1+0x2088] ;  /* 0x00208800011f7983 */ /* 0x001f280000300800 */
[----:B------:R-:W4:Y:S04]  /*19110*/  LDL.LU R30, [R1+0x2084] ;  /* 0x00208400011e7983 */ /* 0x000f280000300800 */
[----:B-1----:R-:W4:Y:S04]  /*19120*/  LDL.LU R29, [R1+0x2080] ;  /* 0x00208000011d7983 */ /* 0x002f280000300800 */
[----:B------:R-:W4:Y:S04]  /*19130*/  LDL.LU R28, [R1+0x207c] ;  /* 0x00207c00011c7983 */ /* 0x000f280000300800 */
[----:B------:R-:W4:Y:S04]  /*19140*/  LDL.LU R27, [R1+0x2078] ;  /* 0x00207800011b7983 */ /* 0x000f280000300800 */
        /* <DEDUP_REMOVED lines=26> */
[----:B--2---:R-:W-:-:S02]  /*192f0*/  IMAD R53, R53, 0x100, R54 ;  /* 0x0000010035357824 */ /* 0x004fc400078e0236 */
[----:B------:R-:W-:Y:S01]  /*19300*/  IMAD R57, R57, 0x100, R58 ;  /* 0x0000010039397824 */ /* 0x000fe200078e023a */
[----:B------:R-:W-:Y:S01]  /*19310*/  LEA R59, R59, R60, 0x8 ;  /* 0x0000003c3b3b7211 */ /* 0x000fe200078e40ff */
[----:B------:R-:W-:Y:S01]  /*19320*/  IMAD R55, R55, 0x100, R56 ;  /* 0x0000010037377824 */ /* 0x000fe200078e0238 */
[----:B------:R0:W-:Y:S01]  /*19330*/  STL [R1+0x2394], R53 ;  /* 0x0023943501007387 */ /* 0x0001e20000100800 */
[----:B------:R-:W-:-:S03]  /*19340*/  IMAD R61, R61, 0x100, R62 ;  /* 0x000001003d3d7824 */ /* 0x000fc600078e023e */
[----:B------:R1:W-:Y:S04]  /*19350*/  STL [R1+0x23b4], R57 ;  /* 0x0023b43901007387 */ /* 0x0003e80000100800 */
[----:B------:R2:W-:Y:S04]  /*19360*/  STL [R1+0x23a0], R55 ;  /* 0x0023a03701007387 */ /* 0x0005e80000100800 */
[----:B------:R-:W3:Y:S04]  /*19370*/  LDL.LU R54, [R1+0x396c] ;  /* 0x00396c0001367983 */ /* 0x000ee80000300800 */
[----:B0-----:R-:W3:Y:S04]  /*19380*/  LDL.LU R53, [R1+0x3968] ;  /* 0x0039680001357983 */ /* 0x001ee80000300800 */
[----:B------:R-:W3:Y:S04]  /*19390*/  LDL.LU R58, [R1+0x397c] ;  /* 0x00397c00013a7983 */ /* 0x000ee80000300800 */
[----:B-1----:R-:W3:Y:S04]  /*193a0*/  LDL.LU R57, [R1+0x3978] ;  /* 0x0039780001397983 */ /* 0x002ee80000300800 */
[----:B------:R-:W3:Y:S04]  /*193b0*/  LDL.LU R56, [R1+0x3974] ;  /* 0x0039740001387983 */ /* 0x000ee80000300800 */
[----:B--2---:R-:W2:Y:S04]  /*193c0*/  LDL.LU R55, [R1+0x3970] ;  /* 0x0039700001377983 */ /* 0x004ea80000300800 */
[----:B------:R0:W-:Y:S04]  /*193d0*/  STL [R1+0x23c0], R59 ;  /* 0x0023c03b01007387 */ /* 0x0001e80000100800 */
[----:B------:R1:W-:Y:S04]  /*193e0*/  STL [R1+0x23d4], R61 ;  /* 0x0023d43d01007387 */ /* 0x0003e80000100800 */
[----:B------:R-:W2:Y:S04]  /*193f0*/  LDL.LU R60, [R1+0x3984] ;  /* 0x00398400013c7983 */ /* 0x000ea80000300800 */
[----:B0-----:R-:W2:Y:S04]  /*19400*/  LDL.LU R59, [R1+0x3980] ;  /* 0x00398000013b7983 */ /* 0x001ea80000300800 */
[----:B------:R-:W2:Y:S04]  /*19410*/  LDL.LU R62, [R1+0x398c] ;  /* 0x00398c00013e7983 */ /* 0x000ea80000300800 */
[----:B-1----:R-:W2:Y:S01]  /*19420*/  LDL.LU R61, [R1+0x3988] ;  /* 0x00398800013d7983 */ /* 0x002ea20000300800 */
[----:B-----5:R-:W-:-:S03]  /*19430*/  LEA R51, R51, R52, 0x8 ;  /* 0x0000003433337211 */ /* 0x020fc600078e40ff */
[----:B------:R-:W5:Y:S01]  /*19440*/  LDL.LU R52, [R1+0x3964] ;  /* 0x0039640001347983 */ /* 0x000f620000300800 */
[----:B------:R-:W-:-:S03]  /*19450*/  IMAD R49, R49, 0x100, R50 ;  /* 0x0000010031317824 */ /* 0x000fc600078e0232 */
[----:B------:R-:W-:Y:S01]  /*19460*/  STL [R1+0x2380], R51 ;  /* 0x0023803301007387 */ /* 0x000fe20000100800 */
[----:B------:R-:W-:Y:S02]  /*19470*/  IMAD R47, R47, 0x100, R48 ;  /* 0x000001002f2f7824 */ /* 0x000fe400078e0230 */
[----:B------:R-:W-:Y:S01]  /*19480*/  IMAD R45, R45, 0x100, R46 ;  /* 0x000001002d2d7824 */ /* 0x000fe200078e022e */
[----:B------:R-:W-:-:S04]  /*19490*/  LEA R43, R43, R44, 0x8 ;  /* 0x0000002c2b2b7211 */ /* 0x000fc800078e40ff */
[----:B------:R-:W-:Y:S01]  /*194a0*/  STL [R1+0x37a0], R45 ;  /* 0x0037a02d01007387 */ /* 0x000fe20000100800 */
[----:B------:R-:W-:Y:S02]  /*194b0*/  IMAD R41, R41, 0x100, R42 ;  /* 0x0000010029297824 */ /* 0x000fe400078e022a */
[----:B------:R-:W-:Y:S02]  /*194c0*/  IMAD R39, R39, 0x100, R40 ;  /* 0x0000010027277824 */ /* 0x000fe400078e0228 */
[----:B------:R-:W-:-:S03]  /*194d0*/  IMAD R37, R37, 0x100, R38 ;  /* 0x0000010025257824 */ /* 0x000fc600078e0226 */
[----:B------:R-:W-:Y:S01]  /*194e0*/  STL [R1+0x3770], R39 ;  /* 0x0037702701007387 */ /* 0x000fe20000100800 */
[----:B----4-:R-:W-:Y:S01]  /*194f0*/  LEA R35, R35, R36, 0x8 ;  /* 0x0000002423237211 */ /* 0x010fe200078e40ff */
[----:B------:R-:W-:Y:S02]  /*19500*/  IMAD R33, R33, 0x100, R34 ;  /* 0x0000010021217824 */ /* 0x000fe400078e0222 */
[----:B------:R-:W-:-:S03]  /*19510*/  IMAD R31, R31, 0x100, R32 ;  /* 0x000001001f1f7824 */ /* 0x000fc600078e0220 */
[----:B------:R-:W-:Y:S01]  /*19520*/  STL [R1+0x3740], R33 ;  /* 0x0037402101007387 */ /* 0x000fe20000100800 */
[----:B------:R-:W-:Y:S01]  /*19530*/  IMAD R29, R29, 0x100, R30 ;  /* 0x000001001d1d7824 */ /* 0x000fe200078e021e */
[----:B------:R-:W-:Y:S01]  /*19540*/  LEA R27, R27, R28, 0x8 ;  /* 0x0000001c1b1b7211 */ /* 0x000fe200078e40ff */
[----:B---3--:R-:W-:Y:S01]  /*19550*/  IMAD R25, R25, 0x100, R26 ;  /* 0x0000010019197824 */ /* 0x008fe200078e021a */
[----:B------:R-:W-:Y:S01]  /*19560*/  LEA R3, R3, R4, 0x8 ;  /* 0x0000000403037211 */ /* 0x000fe200078e40ff */
[----:B------:R-:W-:-:S04]  /*19570*/  IMAD R0, R0, 0x100, R2 ;  /* 0x0000010000007824 */ /* 0x000fc800078e0202 */
[----:B------:R0:W-:Y:S04]  /*19580*/  STL [R1+0x3650], R3 ;  /* 0x0036500301007387 */ /* 0x0001e80000100800 */
[----:B------:R1:W-:Y:S01]  /*19590*/  STL [R1+0x3640], R0 ;  /* 0x0036400001007387 */ /* 0x0003e20000100800 */
[----:B------:R-:W-:-:S03]  /*195a0*/  IMAD R5, R5, 0x100, R6 ;  /* 0x0000010005057824 */ /* 0x000fc600078e0206 */
[----:B------:R-:W3:Y:S04]  /*195b0*/  LDL.LU R4, [R1+0x38a4] ;  /* 0x0038a40001047983 */ /* 0x000ee80000300800 */
[----:B0-----:R-:W3:Y:S01]  /*195c0*/  LDL.LU R3, [R1+0x38a0] ;  /* 0x0038a00001037983 */ /* 0x001ee20000300800 */
[----:B------:R-:W-:-:S03]  /*195d0*/  IMAD R9, R9, 0x100, R10 ;  /* 0x0000010009097824 */ /* 0x000fc600078e020a */
[----:B------:R-:W4:Y:S04]  /*195e0*/  LDL.LU R2, [R1+0x389c] ;  /* 0x00389c0001027983 */ /* 0x000f280000300800 */
[----:B-1----:R-:W4:Y:S01]  /*195f0*/  LDL.LU R0, [R1+0x3898] ;  /* 0x0038980001007983 */ /* 0x002f220000300800 */
[----:B------:R-:W-:-:S03]  /*19600*/  IMAD R7, R7, 0x100, R8 ;  /* 0x0000010007077824 */ /* 0x000fc600078e0208 */
[----:B------:R0:W-:Y:S04]  /*19610*/  STL [R1+0x3660], R5 ;  /* 0x0036600501007387 */ /* 0x0001e80000100800 */
[----:B------:R1:W-:Y:S01]  /*19620*/  STL [R1+0x3680], R9 ;  /* 0x0036800901007387 */ /* 0x0003e20000100800 */
[----:B------:R-:W-:-:S03]  /*19630*/  LEA R11, R11, R12, 0x8 ;  /* 0x0000000c0b0b7211 */ /* 0x000fc600078e40ff */
[----:B------:R1:W-:Y:S04]  /*19640*/  STL [R1+0x3670], R7 ;  /* 0x0036700701007387 */ /* 0x0003e80000100800 */
[----:B------:R-:W2:Y:S01]  /*19650*/  LDL.LU R6, [R1+0x38ac] ;  /* 0x0038ac0001067983 */ /* 0x000ea20000300800 */
[----:B------:R-:W-:-:S03]  /*19660*/  IMAD R15, R15, 0x100, R16 ;  /* 0x000001000f0f7824 */ /* 0x000fc600078e0210 */
[----:B0-----:R-:W2:Y:S04]  /*19670*/  LDL.LU R5, [R1+0x38a8] ;  /* 0x0038a80001057983 */ /* 0x001ea80000300800 */
[----:B------:R-:W5:Y:S01]  /*19680*/  LDL.LU R10, [R1+0x38bc] ;  /* 0x0038bc00010a7983 */ /* 0x000f620000300800 */
[----:B------:R-:W-:-:S03]  /*19690*/  IMAD R13, R13, 0x100, R14 ;  /* 0x000001000d0d7824 */ /* 0x000fc600078e020e */
[----:B-1----:R-:W5:Y:S04]  /*196a0*/  LDL.LU R9, [R1+0x38b8] ;  /* 0x0038b80001097983 */ /* 0x002f680000300800 */
[----:B------:R-:W5:Y:S04]  /*196b0*/  LDL.LU R8, [R1+0x38b4] ;  /* 0x0038b40001087983 */ /* 0x000f680000300800 */
[----:B------:R-:W5:Y:S01]  /*196c0*/  LDL.LU R7, [R1+0x38b0] ;  /* 0x0038b00001077983 */ /* 0x000f620000300800 */
[----:B------:R-:W-:-:S03]  /*196d0*/  IMAD R17, R17, 0x100, R18 ;  /* 0x0000010011117824 */ /* 0x000fc600078e0212 */
[----:B------:R0:W-:Y:S01]  /*196e0*/  STL [R1+0x3690], R11 ;  /* 0x0036900b01007387 */ /* 0x0001e20000100800 */
[----:B------:R-:W-:Y:S01]  /*196f0*/  IMAD R21, R21, 0x100, R22 ;  /* 0x0000010015157824 */ /* 0x000fe200078e0216 */
[----:B------:R-:W-:Y:S02]  /*19700*/  LEA R19, R19, R20, 0x8 ;  /* 0x0000001413137211 */ /* 0x000fe400078e40ff */
        /* <DEDUP_REMOVED lines=8> */
[----:B------:R-:W-:-:S03]  /*19790*/  IMAD R23, R23, 0x100, R24 ;  /* 0x0000010017177824 */ /* 0x000fc600078e0218 */
        /* <DEDUP_REMOVED lines=20> */
[----:B------:R-:W5:Y:S04]  /*198e0*/  LDL.LU R30, [R1+0x390c] ;  /* 0x00390c00011e7983 */ /* 0x000f680000300800 */
[----:B0-----:R-:W5:Y:S04]  /*198f0*/  LDL.LU R29, [R1+0x3908] ;  /* 0x00390800011d7983 */ /* 0x001f680000300800 */
[----:B------:R-:W5:Y:S04]  /*19900*/  LDL.LU R34, [R1+0x391c] ;  /* 0x00391c0001227983 */ /* 0x000f680000300800 */
[----:B------:R-:W5:Y:S04]  /*19910*/  LDL.LU R33, [R1+0x3918] ;  /* 0x0039180001217983 */ /* 0x000f680000300800 */
[----:B------:R-:W5:Y:S04]  /*19920*/  LDL.LU R32, [R1+0x3914] ;  /* 0x0039140001207983 */ /* 0x000f680000300800 */
[----:B-1----:R-:W5:Y:S04]  /*19930*/  LDL.LU R31, [R1+0x3910] ;  /* 0x00391000011f7983 */ /* 0x002f680000300800 */
        /* <DEDUP_REMOVED lines=22> */
[----:B-1----:R-:W5:Y:S01]  /*19aa0*/  LDL.LU R49, [R1+0x3958] ;  /* 0x0039580001317983 */ /* 0x002f620000300800 */
[----:B---3--:R-:W-:-:S02]  /*19ab0*/  IMAD R3, R4, 0x100, R3 ;  /* 0x0000010004037824 */ /* 0x008fc400078e0203 */
[----:B------:R-:W-:Y:S02]  /*19ac0*/  IMAD R185, R186, 0x100, R185 ;  /* 0x00000100bab97824 */ /* 0x000fe400078e02b9 */
[----:B------:R-:W-:Y:S02]  /*19ad0*/  IMAD R187, R188, 0x100, R187 ;  /* 0x00000100bcbb7824 */ /* 0x000fe400078e02bb */
[----:B----4-:R-:W-:Y:S01]  /*19ae0*/  IMAD R0, R2, 0x100, R0 ;  /* 0x0000010002007824 */ /* 0x010fe200078e0200 */
[----:B------:R5:W-:Y:S04]  /*19af0*/  STL [R1+0x3628], R3 ;  /* 0x0036280301007387 */ /* 0x000be80000100800 */
[----:B------:R0:W-:Y:S04]  /*19b00*/  STL [R1+0x3634], R0 ;  /* 0x0036340001007387 */ /* 0x0001e80000100800 */
[----:B------:R-:W3:Y:S04]  /*19b10*/  LDG.E.U8 R186, desc[UR36][R126.64+0x896] ;  /* 0x000896247eba7981 */ /* 0x000ee8000c1e1100 */
[----:B------:R-:W3:Y:S01]  /*19b20*/  LDG.E.U8 R188, desc[UR36][R126.64+0x897] ;  /* 0x000897247ebc7981 */ /* 0x000ee2000c1e1100 */
[----:B------:R-:W-:Y:S01]  /*19b30*/  IMAD R189, R190, 0x100, R189 ;  /* 0x00000100bebd7824 */ /* 0x000fe200078e02bd */
[----:B------:R-:W-:Y:S01]  /*19b40*/  LEA R191, R192, R191, 0x8 ;  /* 0x000000bfc0bf7211 */ /* 0x000fe200078e40ff */
[----:B------:R-:W-:Y:S01]  /*19b50*/  IMAD R193, R194, 0x100, R193 ;  /* 0x00000100c2c17824 */ /* 0x000fe200078e02c1 */
[----:B------:R-:W-:Y:S01]  /*19b60*/  LEA R199, R200, R199, 0x8 ;  /* 0x000000c7c8c77211 */ /* 0x000fe200078e40ff */
[----:B------:R-:W-:Y:S01]  /*19b70*/  IMAD R195, R196, 0x100, R195 ;  /* 0x00000100c4c37824 */ /* 0x000fe200078e02c3 */
[----:B------:R-:W4:Y:S01]  /*19b80*/  LDG.E.U8 R190, desc[UR36][R126.64+0x898] ;  /* 0x000898247ebe7981 */ /* 0x000f22000c1e1100 */
[----:B--2---:R-:W-:Y:S01]  /*19b90*/  LEA R2, R6, R5, 0x8 ;  /* 0x0000000506027211 */ /* 0x004fe200078e40ff */
[----:B------:R-:W-:-:S02]  /*19ba0*/  IMAD R197, R198, 0x100, R197 ;  /* 0x00000100c6c57824 */ /* 0x000fc400078e02c5 */
[----:B------:R-:W4:Y:S01]  /*19bb0*/  LDG.E.U8 R192, desc[UR36][R126.64+0x899] ;  /* 0x000899247ec07981 */ /* 0x000f22000c1e1100 */
[----:B------:R-:W-:Y:S01]  /*19bc0*/  IMAD R201, R202, 0x100, R201 ;  /* 0x00000100cac97824 */ /* 0x000fe200078e02c9 */
[----:B------:R-:W-:Y:S01]  /*19bd0*/  LEA R207, R208, R207, 0x8 ;  /* 0x000000cfd0cf7211 */ /* 0x000fe200078e40ff */
[----:B------:R-:W-:Y:S02]  /*19be0*/  IMAD R203, R204, 0x100, R203 ;  /* 0x00000100cccb7824 */ /* 0x000fe400078e02cb */
[----:B------:R-:W-:Y:S02]  /*19bf0*/  IMAD R205, R206, 0x100, R205 ;  /* 0x00000100cecd7824 */ /* 0x000fe400078e02cd */
[----:B------:R-:W-:Y:S02]  /*19c00*/  IMAD R209, R210, 0x100, R209 ;  /* 0x00000100d2d17824 */ /* 0x000fe400078e02d1 */
[----:B------:R-:W-:Y:S01]  /*19c10*/  IMAD R211, R212, 0x100, R211 ;  /* 0x00000100d4d37824 */ /* 0x000fe200078e02d3 */
[----:B------:R-:W-:Y:S01]  /*19c20*/  LEA R215, R216, R215, 0x8 ;  /* 0x000000d7d8d77211 */ /* 0x000fe200078e40ff */
[----:B-----5:R-:W-:Y:S01]  /*19c30*/  IMAD R3, R10, 0x100, R9 ;  /* 0x000001000a037824 */ /* 0x020fe200078e0209 */
[----:B------:R-:W-:Y:S01]  /*19c40*/  LEA R223, R224, R223, 0x8 ;  /* 0x000000dfe0df7211 */ /* 0x000fe200078e40ff */
[----:B0-----:R-:W-:Y:S01]  /*19c50*/  IMAD R0, R8, 0x100, R7 ;  /* 0x0000010008007824 */ /* 0x001fe200078e0207 */
[----:B------:R0:W-:Y:S04]  /*19c60*/  STL [R1+0x361c], R2 ;  /* 0x00361c0201007387 */ /* 0x0001e80000100800 */
[----:B------:R-:W-:Y:S04]  /*19c70*/  STL [R1+0x3610], R0 ;  /* 0x0036100001007387 */ /* 0x000fe80000100800 */
[----:B------:R1:W-:Y:S04]  /*19c80*/  STL [R1+0x3604], R3 ;  /* 0x0036040301007387 */ /* 0x0003e80000100800 */
[----:B------:R-:W2:Y:S04]  /*19c90*/  LDG.E.U8 R194, desc[UR36][R126.64+0x89a] ;  /* 0x00089a247ec27981 */ /* 0x000ea8000c1e1100 */
[----:B------:R-:W2:Y:S01]  /*19ca0*/  LDG.E.U8 R196, desc[UR36][R126.64+0x89b] ;  /* 0x00089b247ec47981 */ /* 0x000ea2000c1e1100 */
        /* <DEDUP_REMOVED lines=16> */
[----:B------:R0:W-:Y:S01]  /*19db0*/  STL [R1+0x35d4], R2 ;  /* 0x0035d40201007387 */ /* 0x0001e20000100800 */
[----:B------:R-:W-:Y:S02]  /*19dc0*/  IMAD R213, R214, 0x100, R213 ;  /* 0x00000100d6d57824 */ /* 0x000fe400078e02d5 */
[----:B------:R-:W-:Y:S01]  /*19dd0*/  IMAD R217, R218, 0x100, R217 ;  /* 0x00000100dad97824 */ /* 0x000fe200078e02d9 */
[----:B------:R-:W5:Y:S01]  /*19de0*/  LDG.E.U8 R216, desc[UR36][R126.64+0x8a5] ;  /* 0x0008a5247ed87981 */ /* 0x000f62000c1e1100 */
[----:B------:R-:W-:-:S03]  /*19df0*/  IMAD R0, R20, 0x100, R19 ;  /* 0x0000010014007824 */ /* 0x000fc600078e0213 */
[----:B------:R1:W-:Y:S04]  /*19e00*/  STL [R1+0x35bc], R3 ;  /* 0x0035bc0301007387 */ /* 0x0003e80000100800 */
[----:B------:R1:W-:Y:S01]  /*19e10*/  STL [R1+0x35c8], R0 ;  /* 0x0035c80001007387 */ /* 0x0003e20000100800 */
[----:B------:R-:W-:Y:S02]  /*19e20*/  IMAD R219, R220, 0x100, R219 ;  /* 0x00000100dcdb7824 */ /* 0x000fe400078e02db */
[----:B------:R-:W-:Y:S01]  /*19e30*/  IMAD R221, R222, 0x100, R221 ;  /* 0x00000100dedd7824 */ /* 0x000fe200078e02dd */
[----:B------:R-:W5:Y:S04]  /*19e40*/  LDG.E.U8 R214, desc[UR36][R126.64+0x8a4] ;  /* 0x0008a4247ed67981 */ /* 0x000f68000c1e1100 */
[----:B------:R-:W5:Y:S04]  /*19e50*/  LDG.E.U8 R218, desc[UR36][R126.64+0x8a6] ;  /* 0x0008a6247eda7981 */ /* 0x000f68000c1e1100 */
[----:B------:R-:W5:Y:S01]  /*19e60*/  LDG.E.U8 R220, desc[UR36][R126.64+0x8a7] ;  /* 0x0008a7247edc7981 */ /* 0x000f62000c1e1100 */
[----:B0-----:R-:W-:-:S03]  /*19e70*/  IMAD R2, R24, 0x100, R23 ;  /* 0x0000010018027824 */ /* 0x001fc600078e0217 */
[----:B------:R-:W5:Y:S04]  /*19e80*/  LDG.E.U8 R222, desc[UR36][R126.64+0x8a8] ;  /* 0x0008a8247ede7981 */ /* 0x000f68000c1e1100 */
[----:B------:R-:W5:Y:S01]  /*19e90*/  LDG.E.U8 R224, desc[UR36][R126.64+0x8a9] ;  /* 0x0008a9247ee07981 */ /* 0x000f62000c1e1100 */
[----:B-1----:R-:W-:-:S03]  /*19ea0*/  IMAD R3, R28, 0x100, R27 ;  /* 0x000001001c037824 */ /* 0x002fc600078e021b */
[----:B------:R0:W-:Y:S01]  /*19eb0*/  STL [R1+0x35b0], R2 ;  /* 0x0035b00201007387 */ /* 0x0001e20000100800 */
[----:B------:R-:W-:Y:S01]  /*19ec0*/  IMAD R225, R226, 0x100, R225 ;  /* 0x00000100e2e17824 */ /* 0x000fe200078e02e1 */
[----:B------:R-:W-:Y:S01]  /*19ed0*/  LEA R231, R232, R231, 0x8 ;  /* 0x000000e7e8e77211 */ /* 0x000fe200078e40ff */
[----:B------:R-:W-:Y:S02]  /*19ee0*/  IMAD R227, R228, 0x100, R227 ;  /* 0x00000100e4e37824 */ /* 0x000fe400078e02e3 */
[----:B------:R-:W-:Y:S02]  /*19ef0*/  IMAD R229, R230, 0x100, R229 ;  /* 0x00000100e6e57824 */ /* 0x000fe400078e02e5 */
[----:B------:R-:W-:Y:S02]  /*19f00*/  IMAD R233, R234, 0x100, R233 ;  /* 0x00000100eae97824 */ /* 0x000fe400078e02e9 */
[----:B------:R-:W-:Y:S01]  /*19f10*/  IMAD R235, R236, 0x100, R235 ;  /* 0x00000100eceb7824 */ /* 0x000fe200078e02eb */
[----:B------:R-:W-:Y:S01]  /*19f20*/  LEA R239, R240, R239, 0x8 ;  /* 0x000000eff0ef7211 */ /* 0x000fe200078e40ff */
[----:B------:R-:W-:Y:S01]  /*19f30*/  IMAD R0, R26, 0x100, R25 ;  /* 0x000001001a007824 */ /* 0x000fe200078e0219 */
[----:B------:R1:W-:Y:S04]  /*19f40*/  STL [R1+0x3598], R3 ;  /* 0x0035980301007387 */ /* 0x0003e80000100800 */
[----:B------:R1:W-:Y:S04]  /*19f50*/  STL [R1+0x35a4], R0 ;  /* 0x0035a40001007387 */ /* 0x0003e80000100800 */
        /* <DEDUP_REMOVED lines=11> */
[----:B------:R-:W5:Y:S01]  /*1a010*/  LDG.E.U8 R236, desc[UR36][R126.64+0x8af] ;  /* 0x0008af247eec7981 */ /* 0x000f62000c1e1100 */
[----:B0-----:R-:W-:-:S03]  /*1a020*/  IMAD R2, R36, 0x100, R35 ;  /* 0x0000010024027824 */ /* 0x001fc600078e0223 */
[----:B------:R-:W2:Y:S01]  /*1a030*/  LDG.E.U8 R240, desc[UR36][R126.64+0x82d] ;  /* 0x00082d247ef07981 */ /* 0x000ea2000c1e1100 */
[----:B------:R-:W-:Y:S01]  /*1a040*/  IMAD R237, R238, 0x100, R237 ;  /* 0x00000100eeed7824 */ /* 0x000fe200078e02ed */
[----:B------:R-:W-:Y:S01]  /*1a050*/  LEA R247, R248, R247, 0x8 ;  /* 0x000000f7f8f77211 */ /* 0x000fe200078e40ff */
[----:B------:R-:W-:Y:S01]  /*1a060*/  IMAD R241, R242, 0x100, R241 ;  /* 0x00000100f2f17824 */ /* 0x000fe200078e02f1 */
[----:B------:R-:W5:Y:S01]  /*1a070*/  LDG.E.U8 R4, desc[UR36][R126.64+0x8f5] ;  /* 0x0008f5247e047981 */ /* 0x000f62000c1e1100 */
[----:B-1----:R-:W-:-:S03]  /*1a080*/  IMAD R3, R40, 0x100, R39 ;  /* 0x0000010028037824 */ /* 0x002fc600078e0227 */
[----:B------:R0:W-:Y:S01]  /*1a090*/  STL [R1+0x3568], R2 ;  /* 0x0035680201007387 */ /* 0x0001e20000100800 */
[----:B------:R-:W-:Y:S02]  /*1a0a0*/  IMAD R243, R244, 0x100, R243 ;  /* 0x00000100f4f37824 */ /* 0x000fe400078e02f3 */
[----:B------:R-:W-:Y:S01]  /*1a0b0*/  IMAD R245, R246, 0x100, R245 ;  /* 0x00000100f6f57824 */ /* 0x000fe200078e02f5 */
[----:B------:R-:W5:Y:S01]  /*1a0c0*/  LDG.E.U8 R33, desc[UR36][R126.64+0x8d6] ;  /* 0x0008d6247e217981 */ /* 0x000f62000c1e1100 */
[----:B------:R-:W-:-:S03]  /*1a0d0*/  LEA R0, R38, R37, 0x8 ;  /* 0x0000002526007211 */ /* 0x000fc600078e40ff */
[----:B------:R1:W-:Y:S04]  /*1a0e0*/  STL [R1+0x3550], R3 ;  /* 0x0035500301007387 */ /* 0x0003e80000100800 */
[----:B------:R1:W-:Y:S04]  /*1a0f0*/  STL [R1+0x355c], R0 ;  /* 0x00355c0001007387 */ /* 0x0003e80000100800 */
[----:B------:R-:W5:Y:S01]  /*1a100*/  LDG.E.U8 R238, desc[UR36][R126.64+0x82f] ;  /* 0x00082f247eee7981 */ /* 0x000f62000c1e1100 */
[----:B------:R-:W-:Y:S02]  /*1a110*/  IMAD R249, R250, 0x100, R249 ;  /* 0x00000100faf97824 */ /* 0x000fe400078e02f9 */
[----:B------:R-:W-:Y:S01]  /*1a120*/  IMAD R251, R252, 0x100, R251 ;  /* 0x00000100fcfb7824 */ /* 0x000fe200078e02fb */
        /* <DEDUP_REMOVED lines=13> */
[----:B------:R-:W5:Y:S01]  /*1a200*/  LDG.E.U8 R45, desc[UR36][R126.64+0x8ca] ;  /* 0x0008ca247e2d7981 */ /* 0x000f62000c1e1100 */
[----:B-1----:R-:W-:-:S03]  /*1a210*/  IMAD R3, R52, 0x100, R51 ;  /* 0x0000010034037824 */ /* 0x002fc600078e0233 */
[----:B------:R0:W-:Y:S04]  /*1a220*/  STL [R1+0x3524], R2 ;  /* 0x0035240201007387 */ /* 0x0001e80000100800 */
[----:B------:R-:W5:Y:S01]  /*1a230*/  LDG.E.U8 R46, desc[UR36][R126.64+0x8cb] ;  /* 0x0008cb247e2e7981 */ /* 0x000f62000c1e1100 */
[----:B------:R-:W-:-:S03]  /*1a240*/  IMAD R0, R50, 0x100, R49 ;  /* 0x0000010032007824 */ /* 0x000fc600078e0231 */
        /* <DEDUP_REMOVED lines=10> */
[----:B------:R-:W5:Y:S01]  /*1a2f0*/  LDG.E.U8 R59, desc[UR36][R126.64+0x8bc] ;  /* 0x0008bc247e3b7981 */ /* 0x000f62000c1e1100 */
[----:B0-----:R-:W-:-:S03]  /*1a300*/  IMAD R3, R64, 0x100, R63 ;  /* 0x0000010040037824 */ /* 0x001fc600078e023f */
[----:B------:R-:W5:Y:S01]  /*1a310*/  LDG.E.U8 R57, desc[UR36][R126.64+0x8be] ;  /* 0x0008be247e397981 */ /* 0x000f62000c1e1100 */
[----:B------:R-:W-:-:S03]  /*1a320*/  LEA R0, R62, R61, 0x8 ;  /* 0x0000003d3e007211 */ /* 0x000fc600078e40ff */
[----:B------:R0:W-:Y:S04]  /*1a330*/  STL [R1+0x34f4], R2 ;  /* 0x0034f40201007387 */ /* 0x0001e80000100800 */
[----:B------:R1:W-:Y:S04]  /*1a340*/  STL [R1+0x34ec], R0 ;  /* 0x0034ec0001007387 */ /* 0x0003e80000100800 */
[----:B------:R3:W-:Y:S01]  /*1a350*/  STL [R1+0x34e4], R3 ;  /* 0x0034e40301007387 */ /* 0x0007e20000100800 */
[----:B0-----:R-:W-:-:S03]  /*1a360*/  IMAD R2, R66, 0x100, R65 ;  /* 0x0000010042027824 */ /* 0x001fc600078e0241 */
[----:B------:R-:W5:Y:S01]  /*1a370*/  LDG.E.U8 R65, desc[UR36][R126.64+0x8b6] ;  /* 0x0008b6247e417981 */ /* 0x000f62000c1e1100 */
[----:B-1----:R-:W-:-:S03]  /*1a380*/  IMAD R0, R68, 0x100, R67 ;  /* 0x0000010044007824 */ /* 0x002fc600078e0243 */
[----:B------:R-:W5:Y:S01]  /*1a390*/  LDG.E.U8 R63, desc[UR36][R126.64+0x8b8] ;  /* 0x0008b8247e3f7981 */ /* 0x000f62000c1e1100 */
[----:B---3--:R-:W-:-:S03]  /*1a3a0*/  LEA R3, R70, R69, 0x8 ;  /* 0x0000004546037211 */ /* 0x008fc600078e40ff */
[----:B------:R0:W-:Y:S04]  /*1a3b0*/  STL [R1+0x25b8], R2 ;  /* 0x0025b80201007387 */ /* 0x0001e80000100800 */
[----:B------:R1:W-:Y:S04]  /*1a3c0*/  STL [R1+0x25b4], R0 ;  /* 0x0025b40001007387 */ /* 0x0003e80000100800 */
[----:B------:R3:W-:Y:S01]  /*1a3d0*/  STL [R1+0x25a4], R3 ;  /* 0x0025a40301007387 */ /* 0x0007e20000100800 */
[----:B0-----:R-:W-:-:S03]  /*1a3e0*/  IMAD R2, R72, 0x100, R71 ;  /* 0x0000010048027824 */ /* 0x001fc600078e0247 */
[----:B------:R-:W5:Y:S01]  /*1a3f0*/  LDG.E.U8 R71, desc[UR36][R126.64+0x8b0] ;  /* 0x0008b0247e477981 */ /* 0x000f62000c1e1100 */
[----:B-1----:R-:W-:-:S03]  /*1a400*/  IMAD R0, R74, 0x100, R73 ;  /* 0x000001004a007824 */ /* 0x002fc600078e0249 */
[----:B------:R-:W5:Y:S01]  /*1a410*/  LDG.E.U8 R69, desc[UR36][R126.64+0x8b2] ;  /* 0x0008b2247e457981 */ /* 0x000f62000c1e1100 */
[----:B---3--:R-:W-:-:S03]  /*1a420*/  IMAD R3, R76, 0x100, R75 ;  /* 0x000001004c037824 */ /* 0x008fc600078e024b */
[----:B------:R0:W-:Y:S04]  /*1a430*/  STL [R1+0x25a0], R2 ;  /* 0x0025a00201007387 */ /* 0x0001e80000100800 */
[----:B------:R1:W-:Y:S04]  /*1a440*/  STL [R1+0x2594], R0 ;  /* 0x0025940001007387 */ /* 0x0003e80000100800 */
[----:B------:R3:W-:Y:S01]  /*1a450*/  STL [R1+0x2590], R3 ;  /* 0x0025900301007387 */ /* 0x0007e20000100800 */
[----:B0-----:R-:W-:-:S03]  /*1a460*/  LEA R2, R78, R77, 0x8 ;  /* 0x0000004d4e027211 */ /* 0x001fc600078e40ff */
[----:B------:R-:W4:Y:S01]  /*1a470*/  LDG.E.U8 R73, desc[UR36][R126.64+0x830] ;  /* 0x000830247e497981 */ /* 0x000f22000c1e1100 */
[----:B-1----:R-:W-:-:S03]  /*1a480*/  IMAD R0, R80, 0x100, R79 ;  /* 0x0000010050007824 */ /* 0x002fc600078e024f */
[----:B------:R-:W4:Y:S01]  /*1a490*/  LDG.E.U8 R74, desc[UR36][R126.64+0x831] ;  /* 0x000831247e4a7981 */ /* 0x000f22000c1e1100 */
        /* <DEDUP_REMOVED lines=9> */
[----:B------:R-:W3:Y:S04]  /*1a530*/  LDG.E.U8 R77, desc[UR36][R126.64+0x834] ;  /* 0x000834247e4d7981 */ /* 0x000ee8000c1e1100 */
[----:B------:R-:W3:Y:S04]  /*1a540*/  LDG.E.U8 R78, desc[UR36][R126.64+0x835] ;  /* 0x000835247e4e7981 */ /* 0x000ee8000c1e1100 */
[----:B------:R-:W5:Y:S04]  /*1a550*/  LDG.E.U8 R79, desc[UR36][R126.64+0x836] ;  /* 0x000836247e4f7981 */ /* 0x000f68000c1e1100 */
[----:B------:R-:W5:Y:S04]  /*1a560*/  LDG.E.U8 R80, desc[UR36][R126.64+0x837] ;  /* 0x000837247e507981 */ /* 0x000f68000c1e1100 */
[----:B------:R0:W-:Y:S04]  /*1a570*/  STL [R1+0x256c], R2 ;  /* 0x00256c0201007387 */ /* 0x0001e80000100800 */
[----:B------:R1:W-:Y:S04]  /*1a580*/  STL [R1+0x2560], R0 ;  /* 0x0025600001007387 */ /* 0x0003e80000100800 */
[----:B------:R1:W-:Y:S01]  /*1a590*/  STL [R1+0x255c], R3 ;  /* 0x00255c0301007387 */ /* 0x0003e20000100800 */
[----:B0-----:R-:W-:-:S03]  /*1a5a0*/  IMAD R2, R90, 0x100, R89 ;  /* 0x000001005a027824 */ /* 0x001fc600078e0259 */
[----:B------:R-:W5:Y:S01]  /*1a5b0*/  LDG.E.U8 R81, desc[UR36][R126.64+0x838] ;  /* 0x000838247e517981 */ /* 0x000f62000c1e1100 */
[----:B-1----:R-:W-:-:S03]  /*1a5c0*/  IMAD R0, R92, 0x100, R91 ;  /* 0x000001005c007824 */ /* 0x002fc600078e025b */
[----:B------:R-:W5:Y:S01]  /*1a5d0*/  LDG.E.U8 R82, desc[UR36][R126.64+0x839] ;  /* 0x000839247e527981 */ /* 0x000f62000c1e1100 */
[----:B------:R-:W-:-:S03]  /*1a5e0*/  LEA R3, R94, R93, 0x8 ;  /* 0x0000005d5e037211 */ /* 0x000fc600078e40ff */
[----:B------:R-:W5:Y:S04]  /*1a5f0*/  LDG.E.U8 R83, desc[UR36][R126.64+0x83a] ;  /* 0x00083a247e537981 */ /* 0x000f68000c1e1100 */
[----:B------:R-:W5:Y:S04]  /*1a600*/  LDG.E.U8 R84, desc[UR36][R126.64+0x83b] ;  /* 0x00083b247e547981 */ /* 0x000f68000c1e1100 */
        /* <DEDUP_REMOVED lines=9> */
[----:B------:R-:W-:-:S03]  /*1a6a0*/  IMAD R3, R100, 0x100, R99 ;  /* 0x0000010064037824 */ /* 0x000fc600078e0263 */
[----:B------:R-:W5:Y:S04]  /*1a6b0*/  LDG.E.U8 R89, desc[UR36][R126.64+0x840] ;  /* 0x000840247e597981 */ /* 0x000f68000c1e1100 */
[----:B------:R-:W5:Y:S04]  /*1a6c0*/  LDG.E.U8 R90, desc[UR36][R126.64+0x841] ;  /* 0x000841247e5a7981 */ /* 0x000f68000c1e1100 */
[----:B------:R-:W5:Y:S04]  /*1a6d0*/  LDG.E.U8 R91, desc[UR36][R126.64+0x842] ;  /* 0x000842247e5b7981 */ /* 0x000f68000c1e1100 */
[----:B------:R-:W5:Y:S04]  /*1a6e0*/  LDG.E.U8 R92, desc[UR36][R126.64+0x843] ;  /* 0x000843247e5c7981 */ /* 0x000f68000c1e1100 */
[----:B------:R0:W-:Y:S04]  /*1a6f0*/  STL [R1+0x253c], R2 ;  /* 0x00253c0201007387 */ /* 0x0001e80000100800 */
[----:B------:R1:W-:Y:S04]  /*1a700*/  STL [R1+0x2530], R0 ;  /* 0x0025300001007387 */ /* 0x0003e80000100800 */
[----:B------:R1:W-:Y:S01]  /*1a710*/  STL [R1+0x252c], R3 ;  /* 0x00252c0301007387 */ /* 0x0003e20000100800 */
[----:B0-----:R-:W-:-:S03]  /*1a720*/  LEA R2, R102, R101, 0x8 ;  /* 0x0000006566027211 */ /* 0x001fc600078e40ff */
        /* <DEDUP_REMOVED lines=13> */
[----:B-1----:R-:W-:-:S03]  /*1a800*/  LEA R0, R110, R109, 0x8 ;  /* 0x0000006d6e007211 */ /* 0x002fc600078e40ff */
        /* <DEDUP_REMOVED lines=49> */
[----:B----4-:R-:W-:-:S03]  /*1ab20*/  IMAD R3, R138, 0x100, R137 ;  /* 0x000001008a037824 */ /* 0x010fc600078e0289 */
[----:B------:R-:W4:Y:S04]  /*1ab30*/  LDG.E.U8 R125, desc[UR36][R126.64+0x864] ;  /* 0x000864247e7d7981 */ /* 0x000f28000c1e1100 */
[----:B------:R-:W4:Y:S04]  /*1ab40*/  LDG.E.U8 R128, desc[UR36][R126.64+0x865] ;  /* 0x000865247e807981 */ /* 0x000f28000c1e1100 */
[----:B------:R-:W4:Y:S04]  /*1ab50*/  LDG.E.U8 R129, desc[UR36][R126.64+0x866] ;  /* 0x000866247e817981 */ /* 0x000f28000c1e1100 */
[----:B------:R-:W4:Y:S04]  /*1ab60*/  LDG.E.U8 R130, desc[UR36][R126.64+0x867] ;  /* 0x000867247e827981 */ /* 0x000f28000c1e1100 */
[----:B------:R0:W-:Y:S04]  /*1ab70*/  STL [R1+0x2464], R2 ;  /* 0x0024640201007387 */ /* 0x0001e80000100800 */
[----:B------:R1:W-:Y:S04]  /*1ab80*/  STL [R1+0x2448], R0 ;  /* 0x0024480001007387 */ /* 0x0003e80000100800 */
[----:B------:R2:W-:Y:S01]  /*1ab90*/  STL [R1+0x2444], R3 ;  /* 0x0024440301007387 */ /* 0x0005e20000100800 */
[----:B0-----:R-:W-:-:S03]  /*1aba0*/  IMAD R2, R140, 0x100, R139 ;  /* 0x000001008c027824 */ /* 0x001fc600078e028b */
[----:B------:R-:W4:Y:S01]  /*1abb0*/  LDG.E.U8 R131, desc[UR36][R126.64+0x868] ;  /* 0x000868247e837981 */ /* 0x000f22000c1e1100 */
[----:B-1----:R-:W-:-:S03]  /*1abc0*/  IMAD R0, R142, 0x100, R141 ;  /* 0x000001008e007824 */ /* 0x002fc600078e028d */
[----:B------:R-:W4:Y:S01]  /*1abd0*/  LDG.E.U8 R132, desc[UR36][R126.64+0x869] ;  /* 0x000869247e847981 */ /* 0x000f22000c1e1100 */
[----:B--2---:R-:W-:-:S03]  /*1abe0*/  LEA R3, R144, R143, 0x8 ;  /* 0x0000008f90037211 */ /* 0x004fc600078e40ff */
[----:B------:R-:W2:Y:S04]  /*1abf0*/  LDG.E.U8 R133, desc[UR36][R126.64+0x86a] ;  /* 0x00086a247e857981 */ /* 0x000ea8000c1e1100 */
[----:B------:R-:W2:Y:S04]  /*1ac00*/  LDG.E.U8 R134, desc[UR36][R126.64+0x86b] ;  /* 0x00086b247e867981 */ /* 0x000ea8000c1e1100 */
[----:B------:R-:W2:Y:S04]  /*1ac10*/  LDG.E.U8 R135, desc[UR36][R126.64+0x86c] ;  /* 0x00086c247e877981 */ /* 0x000ea8000c1e1100 */
[----:B------:R-:W2:Y:S04]  /*1ac20*/  LDG.E.U8 R136, desc[UR36][R126.64+0x86d] ;  /* 0x00086d247e887981 */ /* 0x000ea8000c1e1100 */
        /* <DEDUP_REMOVED lines=8> */
[----:B------:R-:W3:Y:S04]  /*1acb0*/  LDG.E.U8 R139, desc[UR36][R126.64+0x870] ;  /* 0x000870247e8b7981 */ /* 0x000ee8000c1e1100 */
[----:B------:R-:W3:Y:S04]  /*1acc0*/  LDG.E.U8 R140, desc[UR36][R126.64+0x871] ;  /* 0x000871247e8c7981 */ /* 0x000ee8000c1e1100 */
[----:B------:R-:W3:Y:S04]  /*1acd0*/  LDG.E.U8 R141, desc[UR36][R126.64+0x872] ;  /* 0x000872247e8d7981 */ /* 0x000ee8000c1e1100 */
[----:B------:R-:W3:Y:S04]  /*1ace0*/  LDG.E.U8 R142, desc[UR36][R126.64+0x873] ;  /* 0x000873247e8e7981 */ /* 0x000ee8000c1e1100 */
[----:B------:R0:W-:Y:S04]  /*1acf0*/  STL [R1+0x2404], R2 ;  /* 0x0024040201007387 */ /* 0x0001e80000100800 */
[----:B------:R1:W-:Y:S04]  /*1ad00*/  STL [R1+0x23e8], R0 ;  /* 0x0023e80001007387 */ /* 0x0003e80000100800 */
[----:B------:R1:W-:Y:S01]  /*1ad10*/  STL [R1+0x23e4], R3 ;  /* 0x0023e40301007387 */ /* 0x0003e20000100800 */
[----:B0-----:R-:W-:-:S03]  /*1ad20*/  LEA R2, R152, R151, 0x8 ;  /* 0x0000009798027211 */ /* 0x001fc600078e40ff */
[----:B------:R-:W3:Y:S01]  /*1ad30*/  LDG.E.U8 R143, desc[UR36][R126.64+0x874] ;  /* 0x000874247e8f7981 */ /* 0x000ee2000c1e1100 */
[----:B-1----:R-:W-:-:S03]  /*1ad40*/  IMAD R0, R154, 0x100, R153 ;  /* 0x000001009a007824 */ /* 0x002fc600078e0299 */
[----:B------:R-:W3:Y:S01]  /*1ad50*/  LDG.E.U8 R144, desc[UR36][R126.64+0x875] ;  /* 0x000875247e907981 */ /* 0x000ee2000c1e1100 */
[----:B------:R-:W-:-:S03]  /*1ad60*/  IMAD R3, R156, 0x100, R155 ;  /* 0x000001009c037824 */ /* 0x000fc600078e029b */
[----:B------:R-:W3:Y:S04]  /*1ad70*/  LDG.E.U8 R145, desc[UR36][R126.64+0x876] ;  /* 0x000876247e917981 */ /* 0x000ee8000c1e1100 */
[----:B------:R-:W3:Y:S04]  /*1ad80*/  LDG.E.U8 R146, desc[UR36][R126.64+0x877] ;  /* 0x000877247e927981 */ /* 0x000ee8000c1e1100 */
[----:B------:R-:W3:Y:S04]  /*1ad90*/  LDG.E.U8 R147, desc[UR36][R126.64+0x878] ;  /* 0x000878247e937981 */ /* 0x000ee8000c1e1100 */
[----:B------:R-:W3:Y:S04]  /*1ada0*/  LDG.E.U8 R148, desc[UR36][R126.64+0x879] ;  /* 0x000879247e947981 */ /* 0x000ee8000c1e1100 */
[----:B------:R0:W-:Y:S04]  /*1adb0*/  STL [R1+0x23c8], R2 ;  /* 0x0023c80201007387 */ /* 0x0001e80000100800 */
[----:B------:R1:W-:Y:S04]  /*1adc0*/  STL [R1+0x23c4], R0 ;  /* 0x0023c40001007387 */ /* 0x0003e80000100800 */
[----:B------:R1:W-:Y:S01]  /*1add0*/  STL [R1+0x23a8], R3 ;  /* 0x0023a80301007387 */ /* 0x0003e20000100800 */
[----:B0-----:R-:W-:-:S03]  /*1ade0*/  IMAD R2, R158, 0x100, R157 ;  /* 0x000001009e027824 */ /* 0x001fc600078e029d */
[----:B------:R-:W3:Y:S01]  /*1adf0*/  LDG.E.U8 R149, desc[UR36][R126.64+0x87a] ;  /* 0x00087a247e957981 */ /* 0x000ee2000c1e1100 */
[----:B-1----:R-:W-:-:S03]  /*1ae00*/  LEA R0, R160, R159, 0x8 ;  /* 0x0000009fa0007211 */ /* 0x002fc600078e40ff */
        /* <DEDUP_REMOVED lines=11> */
[----:B-1----:R-:W-:-:S03]  /*1aec0*/  IMAD R0, R166, 0x100, R165 ;  /* 0x00000100a6007824 */ /* 0x002fc600078e02a5 */
[----:B------:R-:W3:Y:S01]  /*1aed0*/  LDG.E.U8 R156, desc[UR36][R126.64+0x881] ;  /* 0x000881247e9c7981 */ /* 0x000ee2000c1e1100 */
[----:B------:R-:W-:-:S03]  /*1aee0*/  LEA R3, R168, R167, 0x8 ;  /* 0x000000a7a8037211 */ /* 0x000fc600078e40ff */
        /* <DEDUP_REMOVED lines=30> */
[----:B------:R-:W3:Y:S01]  /*1b0d0*/  LDG.E.U8 R168, desc[UR36][R126.64+0x82c] ;  /* 0x00082c247ea87981 */ /* 0x000ee2000c1e1100 */
[----:B0-----:R-:W-:-:S03]  /*1b0e0*/  IMAD R2, R182, 0x100, R181 ;  /* 0x00000100b6027824 */ /* 0x001fc600078e02b5 */
[----:B------:R-:W3:Y:S01]  /*1b0f0*/  LDG.E.U8 R181, desc[UR36][R126.64+0x892] ;  /* 0x000892247eb57981 */ /* 0x000ee2000c1e1100 */
[----:B-1----:R-:W-:-:S03]  /*1b100*/  LEA R0, R184, R183, 0x8 ;  /* 0x000000b7b8007211 */ /* 0x002fc600078e40ff */
        /* <DEDUP_REMOVED lines=9> */
[----:B------:R-:W3:Y:S01]  /*1b1a0*/  LDG.E.U8 R165, desc[UR36][R126.64+0x82a] ;  /* 0x00082a247ea57981 */ /* 0x000ee2000c1e1100 */
[----:B------:R-:W-:Y:S01]  /*1b1b0*/  IMAD R73, R74, 0x100, R73 ;  /* 0x000001004a497824 */ /* 0x000fe200078e0249 */
[----:B------:R-:W-:Y:S01]  /*1b1c0*/  LEA R75, R76, R75, 0x8 ;  /* 0x0000004b4c4b7211 */ /* 0x000fe200078e40ff */
[----:B------:R-:W-:Y:S01]  /*1b1d0*/  IMAD R74, R78, 0x100, R77 ;  /* 0x000001004e4a7824 */ /* 0x000fe200078e024d */
[----:B------:R-:W-:Y:S04]  /*1b1e0*/  STL [R1+0x2318], R2 ;  /* 0x0023180201007387 */ /* 0x000fe80000100800 */
[----:B------:R5:W-:Y:S04]  /*1b1f0*/  STL [R1+0x37bc], R73 ;  /* 0x0037bc4901007387 */ /* 0x000be80000100800 */
[----:B------:R0:W-:Y:S04]  /*1b200*/  STL [R1+0x37ac], R75 ;  /* 0x0037ac4b01007387 */ /* 0x0001e80000100800 */
[----:B------:R1:W-:Y:S01]  /*1b210*/  STL [R1+0x379c], R74 ;  /* 0x00379c4a01007387 */ /* 0x0003e20000100800 */
[----:B-----5:R-:W-:-:S03]  /*1b220*/  IMAD R73, R80, 0x100, R79 ;  /* 0x0000010050497824 */ /* 0x020fc600078e024f */
[----:B------:R-:W-:Y:S01]  /*1b230*/  STL [R1+0x230c], R0 ;  /* 0x00230c0001007387 */ /* 0x000fe20000100800 */
[----:B0-----:R-:W-:-:S03]  /*1b240*/  IMAD R75, R82, 0x100, R81 ;  /* 0x00000100524b7824 */ /* 0x001fc600078e0251 */
[----:B------:R0:W-:Y:S01]  /*1b250*/  STL [R1+0x378c], R73 ;  /* 0x00378c4901007387 */ /* 0x0001e20000100800 */
[----:B-1----:R-:W-:-:S03]  /*1b260*/  LEA R74, R84, R83, 0x8 ;  /* 0x00000053544a7211 */ /* 0x002fc600078e40ff */
[----:B------:R1:W-:Y:S04]  /*1b270*/  STL [R1+0x377c], R75 ;  /* 0x00377c4b01007387 */ /* 0x0003e80000100800 */
[----:B------:R-:W-:Y:S01]  /*1b280*/  STL [R1+0x231c], R3 ;  /* 0x00231c0301007387 */ /* 0x000fe20000100800 */
[----:B0-----:R-:W-:-:S03]  /*1b290*/  IMAD R73, R86, 0x100, R85 ;  /* 0x0000010056497824 */ /* 0x001fc600078e0255 */
[----:B------:R0:W-:Y:S01]  /*1b2a0*/  STL [R1+0x376c], R74 ;  /* 0x00376c4a01007387 */ /* 0x0001e20000100800 */
[----:B-1----:R-:W-:-:S03]  /*1b2b0*/  IMAD R75, R88, 0x100, R87 ;  /* 0x00000100584b7824 */ /* 0x002fc600078e0257 */
[----:B------:R1:W-:Y:S04]  /*1b2c0*/  STL [R1+0x375c], R73 ;  /* 0x00375c4901007387 */ /* 0x0003e80000100800 */
[----:B------:R-:W5:Y:S01]  /*1b2d0*/  LDG.E.U8 R0, desc[UR36][R126.64+0x8f6] ;  /* 0x0008f6247e007981 */ /* 0x000f62000c1e1100 */
[----:B0-----:R-:W-:-:S03]  /*1b2e0*/  IMAD R74, R90, 0x100, R89 ;  /* 0x000001005a4a7824 */ /* 0x001fc600078e0259 */
[----:B------:R0:W-:Y:S01]  /*1b2f0*/  STL [R1+0x374c], R75 ;  /* 0x00374c4b01007387 */ /* 0x0001e20000100800 */
[----:B-1----:R-:W-:-:S03]  /*1b300*/  LEA R73, R92, R91, 0x8 ;  /* 0x0000005b5c497211 */ /* 0x002fc600078e40ff */
[----:B------:R1:W-:Y:S04]  /*1b310*/  STL [R1+0x373c], R74 ;  /* 0x00373c4a01007387 */ /* 0x0003e80000100800 */
[----:B------:R4:W-:Y:S01]  /*1b320*/  STL [R1+0x372c], R73 ;  /* 0x00372c4901007387 */ /* 0x0009e20000100800 */
[----:B0-----:R-:W-:-:S03]  /*1b330*/  IMAD R75, R94, 0x100, R93 ;  /* 0x000001005e4b7824 */ /* 0x001fc600078e025d */
[----:B------:R-:W5:Y:S01]  /*1b340*/  LDG.E.U8 R2, desc[UR36][R126.64+0x8f7] ;  /* 0x0008f7247e027981 */ /* 0x000f62000c1e1100 */
[----:B-1----:R-:W-:-:S03]  /*1b350*/  IMAD R74, R96, 0x100, R95 ;  /* 0x00000100604a7824 */ /* 0x002fc600078e025f */
[----:B------:R-:W5:Y:S01]  /*1b360*/  LDG.E.U8 R3, desc[UR36][R126.64+0x8f4] ;  /* 0x0008f4247e037981 */ /* 0x000f62000c1e1100 */
[----:B----4-:R-:W-:-:S03]  /*1b370*/  IMAD R73, R98, 0x100, R97 ;  /* 0x0000010062497824 */ /* 0x010fc600078e0261 */
[----:B------:R0:W-:Y:S04]  /*1b380*/  STL [R1+0x371c], R75 ;  /* 0x00371c4b01007387 */ /* 0x0001e80000100800 */
[----:B------:R1:W-:Y:S04]  /*1b390*/  STL [R1+0x370c], R74 ;  /* 0x00370c4a01007387 */ /* 0x0003e80000100800 */
[----:B------:R4:W-:Y:S01]  /*1b3a0*/  STL [R1+0x36fc], R73 ;  /* 0x0036fc4901007387 */ /* 0x0009e20000100800 */
[----:B0-----:R-:W-:-:S03]  /*1b3b0*/  LEA R75, R100, R99, 0x8 ;  /* 0x00000063644b7211 */ /* 0x001fc600078e40ff */
[----:B------:R-:W5:Y:S01]  /*1b3c0*/  LDL.LU R100, [R1+0x2dfc] ;  /* 0x002dfc0001647983 */ /* 0x000f620000300800 */
[----:B-1----:R-:W-:-:S03]  /*1b3d0*/  IMAD R74, R102, 0x100, R101 ;  /* 0x00000100664a7824 */ /* 0x002fc600078e0265 */
[----:B------:R-:W5:Y:S01]  /*1b3e0*/  LDL.LU R98, [R1+0x2dd4] ;  /* 0x002dd40001627983 */ /* 0x000f620000300800 */
[----:B----4-:R-:W-:-:S03]  /*1b3f0*/  IMAD R73, R104, 0x100, R103 ;  /* 0x0000010068497824 */ /* 0x010fc600078e0267 */
[----:B------:R0:W-:Y:S04]  /*1b400*/  STL [R1+0x36ec], R75 ;  /* 0x0036ec4b01007387 */ /* 0x0001e80000100800 */
[----:B------:R1:W-:Y:S04]  /*1b410*/  STL [R1+0x36dc], R74 ;  /* 0x0036dc4a01007387 */ /* 0x0003e80000100800 */
[----:B------:R4:W-:Y:S01]  /*1b420*/  STL [R1+0x36cc], R73 ;  /* 0x0036cc4901007387 */ /* 0x0009e20000100800 */
[----:B0-----:R-:W-:-:S03]  /*1b430*/  IMAD R75, R106, 0x100, R105 ;  /* 0x000001006a4b7824 */ /* 0x001fc600078e0269 */
[----:B------:R-:W5:Y:S01]  /*1b440*/  LDL.LU R102, [R1+0x2e24] ;  /* 0x002e240001667983 */ /* 0x000f620000300800 */
[----:B-1----:R-:W-:-:S03]  /*1b450*/  LEA R74, R108, R107, 0x8 ;  /* 0x0000006b6c4a7211 */ /* 0x002fc600078e40ff */
[----:B------:R-:W5:Y:S01]  /*1b460*/  LDL.LU R101, [R1+0x2e00] ;  /* 0x002e000001657983 */ /* 0x000f620000300800 */
[----:B----4-:R-:W-:-:S03]  /*1b470*/  IMAD R73, R110, 0x100, R109 ;  /* 0x000001006e497824 */ /* 0x010fc600078e026d */
[----:B------:R0:W-:Y:S04]  /*1b480*/  STL [R1+0x36bc], R75 ;  /* 0x0036bc4b01007387 */ /* 0x0001e80000100800 */
[----:B------:R1:W-:Y:S04]  /*1b490*/  STL [R1+0x36ac], R74 ;  /* 0x0036ac4a01007387 */ /* 0x0003e80000100800 */
[----:B------:R4:W-:Y:S01]  /*1b4a0*/  STL [R1+0x369c], R73 ;  /* 0x00369c4901007387 */ /* 0x0009e20000100800 */
[----:B0-----:R-:W-:-:S03]  /*1b4b0*/  IMAD R75, R112, 0x100, R111 ;  /* 0x00000100704b7824 */ /* 0x001fc600078e026f */
[----:B------:R-:W5:Y:S01]  /*1b4c0*/  LDL.LU R99, [R1+0x2dd8] ;  /* 0x002dd80001637983 */ /* 0x000f620000300800 */
[----:B-1----:R-:W-:-:S03]  /*1b4d0*/  IMAD R74, R114, 0x100, R113 ;  /* 0x00000100724a7824 */ /* 0x002fc600078e0271 */
[----:B------:R-:W5:Y:S01]  /*1b4e0*/  LDL.LU R97, [R1+0x2db0] ;  /* 0x002db00001617983 */ /* 0x000f620000300800 */
[----:B----4-:R-:W-:-:S03]  /*1b4f0*/  LEA R73, R116, R115, 0x8 ;  /* 0x0000007374497211 */ /* 0x010fc600078e40ff */
[----:B------:R0:W-:Y:S04]  /*1b500*/  STL [R1+0x368c], R75 ;  /* 0x00368c4b01007387 */ /* 0x0001e80000100800 */
[----:B------:R1:W-:Y:S04]  /*1b510*/  STL [R1+0x367c], R74 ;  /* 0x00367c4a01007387 */ /* 0x0003e80000100800 */
[----:B------:R4:W-:Y:S01]  /*1b520*/  STL [R1+0x366c], R73 ;  /* 0x00366c4901007387 */ /* 0x0009e20000100800 */
[----:B0-----:R-:W-:-:S03]  /*1b530*/  IMAD R75, R118, 0x100, R117 ;  /* 0x00000100764b7824 */ /* 0x001fc600078e0275 */
[----:B------:R-:W5:Y:S01]  /*1b540*/  LDL.LU R96, [R1+0x2dac] ;  /* 0x002dac0001607983 */ /* 0x000f620000300800 */
[----:B-1----:R-:W-:-:S03]  /*1b550*/  IMAD R74, R120, 0x100, R119 ;  /* 0x00000100784a7824 */ /* 0x002fc600078e0277 */
[----:B------:R-:W5:Y:S01]  /*1b560*/  LDL.LU R95, [R1+0x2d88] ;  /* 0x002d8800015f7983 */ /* 0x000f620000300800 */
        /* <DEDUP_REMOVED lines=13> */
[----:B------:R-:W4:Y:S01]  /*1b640*/  LDL.LU R92, [R1+0x2d5c] ;  /* 0x002d5c00015c7983 */ /* 0x000f220000300800 */
[----:B--2---:R-:W-:-:S03]  /*1b650*/  LEA R74, R134, R133, 0x8 ;  /* 0x00000085864a7211 */ /* 0x004fc600078e40ff */
[----:B------:R-:W4:Y:S01]  /*1b660*/  LDL.LU R91, [R1+0x2d38] ;  /* 0x002d3800015b7983 */ /* 0x000f220000300800 */
[----:B-1----:R-:W-:-:S03]  /*1b670*/  IMAD R73, R136, 0x100, R135 ;  /* 0x0000010088497824 */ /* 0x002fc600078e0287 */
[----:B------:R0:W-:Y:S04]  /*1b680*/  STL [R1+0x360c], R75 ;  /* 0x00360c4b01007387 */ /* 0x0001e80000100800 */
[----:B------:R3:W-:Y:S04]  /*1b690*/  STL [R1+0x3600], R74 ;  /* 0x0036004a01007387 */ /* 0x0007e80000100800 */
[----:B------:R1:W-:Y:S01]  /*1b6a0*/  STL [R1+0x35f4], R73 ;  /* 0x0035f44901007387 */ /* 0x0003e20000100800 */
[----:B0-----:R-:W-:-:S03]  /*1b6b0*/  IMAD R75, R138, 0x100, R137 ;  /* 0x000001008a4b7824 */ /* 0x001fc600078e0289 */
[----:B------:R-:W2:Y:S01]  /*1b6c0*/  LDL.LU R90, [R1+0x2d34] ;  /* 0x002d3400015a7983 */ /* 0x000ea20000300800 */
[----:B---3--:R-:W-:-:S03]  /*1b6d0*/  IMAD R74, R140, 0x100, R139 ;  /* 0x000001008c4a7824 */ /* 0x008fc600078e028b */
[----:B------:R-:W2:Y:S01]  /*1b6e0*/  LDL.LU R89, [R1+0x2d10] ;  /* 0x002d100001597983 */ /* 0x000ea20000300800 */
[----:B-1----:R-:W-:-:S03]  /*1b6f0*/  LEA R73, R142, R141, 0x8 ;  /* 0x0000008d8e497211 */ /* 0x002fc600078e40ff */
[----:B------:R0:W-:Y:S04]  /*1b700*/  STL [R1+0x35e8], R75 ;  /* 0x0035e84b01007387 */ /* 0x0001e80000100800 */
[----:B------:R1:W-:Y:S04]  /*1b710*/  STL [R1+0x35dc], R74 ;  /* 0x0035dc4a01007387 */ /* 0x0003e80000100800 */
[----:B------:R3:W-:Y:S01]  /*1b720*/  STL [R1+0x35d0], R73 ;  /* 0x0035d04901007387 */ /* 0x0007e20000100800 */
[----:B0-----:R-:W-:-:S03]  /*1b730*/  IMAD R75, R144, 0x100, R143 ;  /* 0x00000100904b7824 */ /* 0x001fc600078e028f */
[----:B------:R-:W2:Y:S01]  /*1b740*/  LDL.LU R88, [R1+0x2d0c] ;  /* 0x002d0c0001587983 */ /* 0x000ea20000300800 */
[----:B-1----:R-:W-:-:S03]  /*1b750*/  IMAD R74, R146, 0x100, R145 ;  /* 0x00000100924a7824 */ /* 0x002fc600078e0291 */
[----:B------:R-:W2:Y:S01]  /*1b760*/  LDL.LU R87, [R1+0x2ce8] ;  /* 0x002ce80001577983 */ /* 0x000ea20000300800 */
[----:B---3--:R-:W-:-:S03]  /*1b770*/  IMAD R73, R148, 0x100, R147 ;  /* 0x0000010094497824 */ /* 0x008fc600078e0293 */
[----:B------:R0:W-:Y:S04]  /*1b780*/  STL [R1+0x35c4], R75 ;  /* 0x0035c44b01007387 */ /* 0x0001e80000100800 */
[----:B------:R1:W-:Y:S04]  /*1b790*/  STL [R1+0x35b8], R74 ;  /* 0x0035b84a01007387 */ /* 0x0003e80000100800 */
[----:B------:R3:W-:Y:S01]  /*1b7a0*/  STL [R1+0x35ac], R73 ;  /* 0x0035ac4901007387 */ /* 0x0007e20000100800 */
[----:B0-----:R-:W-:-:S03]  /*1b7b0*/  LEA R75, R150, R149, 0x8 ;  /* 0x00000095964b7211 */ /* 0x001fc600078e40ff */
[----:B------:R-:W2:Y:S01]  /*1b7c0*/  LDL.LU R86, [R1+0x2ce4] ;  /* 0x002ce40001567983 */ /* 0x000ea20000300800 */
[----:B-1----:R-:W-:-:S03]  /*1b7d0*/  IMAD R74, R152, 0x100, R151 ;  /* 0x00000100984a7824 */ /* 0x002fc600078e0297 */
[----:B------:R-:W2:Y:S01]  /*1b7e0*/  LDL.LU R85, [R1+0x2cc0] ;  /* 0x002cc00001557983 */ /* 0x000ea20000300800 */
[----:B---3--:R-:W-:-:S03]  /*1b7f0*/  IMAD R73, R154, 0x100, R153 ;  /* 0x000001009a497824 */ /* 0x008fc600078e0299 */
[----:B------:R0:W-:Y:S04]  /*1b800*/  STL [R1+0x35a0], R75 ;  /* 0x0035a04b01007387 */ /* 0x0001e80000100800 */
[----:B------:R1:W-:Y:S04]  /*1b810*/  STL [R1+0x3594], R74 ;  /* 0x0035944a01007387 */ /* 0x0003e80000100800 */
[----:B------:R3:W-:Y:S01]  /*1b820*/  STL [R1+0x3588], R73 ;  /* 0x0035884901007387 */ /* 0x0007e20000100800 */
[----:B0-----:R-:W-:-:S03]  /*1b830*/  IMAD R75, R156, 0x100, R155 ;  /* 0x000001009c4b7824 */ /* 0x001fc600078e029b */
[----:B------:R-:W2:Y:S01]  /*1b840*/  LDL.LU R84, [R1+0x2cbc] ;  /* 0x002cbc0001547983 */ /* 0x000ea20000300800 */
[----:B-1----:R-:W-:-:S03]  /*1b850*/  LEA R74, R158, R157, 0x8 ;  /* 0x0000009d9e4a7211 */ /* 0x002fc600078e40ff */
[----:B------:R-:W2:Y:S01]  /*1b860*/  LDL.LU R83, [R1+0x2c98] ;  /* 0x002c980001537983 */ /* 0x000ea20000300800 */
[----:B---3--:R-:W-:-:S03]  /*1b870*/  IMAD R73, R160, 0x100, R159 ;  /* 0x00000100a0497824 */ /* 0x008fc600078e029f */
[----:B------:R0:W-:Y:S04]  /*1b880*/  STL [R1+0x357c], R75 ;  /* 0x00357c4b01007387 */ /* 0x0001e80000100800 */
[----:B------:R1:W-:Y:S04]  /*1b890*/  STL [R1+0x3570], R74 ;  /* 0x0035704a01007387 */ /* 0x0003e80000100800 */
[----:B------:R3:W-:Y:S01]  /*1b8a0*/  STL [R1+0x3564], R73 ;  /* 0x0035644901007387 */ /* 0x0007e20000100800 */
[----:B0-----:R-:W-:-:S03]  /*1b8b0*/  IMAD R75, R170, 0x100, R169 ;  /* 0x00000100aa4b7824 */ /* 0x001fc600078e02a9 */
[----:B------:R-:W2:Y:S01]  /*1b8c0*/  LDL.LU R82, [R1+0x2c94] ;  /* 0x002c940001527983 */ /* 0x000ea20000300800 */
[----:B-1----:R-:W-:-:S03]  /*1b8d0*/  IMAD R74, R172, 0x100, R171 ;  /* 0x00000100ac4a7824 */ /* 0x002fc600078e02ab */
[----:B------:R-:W2:Y:S01]  /*1b8e0*/  LDL.LU R81, [R1+0x2c70] ;  /* 0x002c700001517983 */ /* 0x000ea20000300800 */
[----:B---3--:R-:W-:-:S03]  /*1b8f0*/  LEA R73, R174, R173, 0x8 ;  /* 0x000000adae497211 */ /* 0x008fc600078e40ff */
        /* <DEDUP_REMOVED lines=19> */
[----:B0-----:R-:W-:Y:S02]  /*1ba30*/  IMAD R75, R192, 0x100, R190 ;  /* 0x00000100c04b7824 */ /* 0x001fe400078e02be */
[----:B------:R-:W-:Y:S01]  /*1ba40*/  IMAD R168, R240, 0x100, R168 ;  /* 0x00000100f0a87824 */ /* 0x000fe200078e02a8 */
[----:B------:R-:W2:Y:S01]  /*1ba50*/  LDL.LU R76, [R1+0x2c1c] ;  /* 0x002c1c00014c7983 */ /* 0x000ea20000300800 */
[----:B-1----:R-:W-:Y:S01]  /*1ba60*/  LEA R74, R196, R194, 0x8 ;  /* 0x000000c2c44a7211 */ /* 0x002fe200078e40ff */
[----:B------:R-:W-:Y:S01]  /*1ba70*/  IMAD R167, R238, 0x100, R167 ;  /* 0x00000100eea77824 */ /* 0x000fe200078e02a7 */
[----:B------:R-:W-:Y:S01]  /*1ba80*/  LEA R161, R250, R161, 0x8 ;  /* 0x000000a1faa17211 */ /* 0x000fe200078e40ff */
[----:B------:R-:W-:Y:S01]  /*1ba90*/  IMAD R162, R252, 0x100, R162 ;  /* 0x00000100fca27824 */ /* 0x000fe200078e02a2 */
[----:B------:R-:W-:Y:S01]  /*1baa0*/  LEA R165, R242, R165, 0x8 ;  /* 0x000000a5f2a57211 */ /* 0x000fe200078e40ff */
[----:B---3--:R-:W-:Y:S01]  /*1bab0*/  IMAD R73, R200, 0x100, R198 ;  /* 0x00000100c8497824 */ /* 0x008fe200078e02c6 */
        /* <DEDUP_REMOVED lines=11> */
[----:B0-----:R-:W-:Y:S02]  /*1bb70*/  IMAD R75, R216, 0x100, R214 ;  /* 0x00000100d84b7824 */ /* 0x001fe400078e02d6 */
[----:B------:R-:W-:Y:S01]  /*1bb80*/  IMAD R164, R248, 0x100, R164 ;  /* 0x00000100f8a47824 */ /* 0x000fe200078e02a4 */
[----:B------:R-:W2:Y:S01]  /*1bb90*/  LDG.E.U8 R72, desc[UR36][R126.64+0x8b1] ;  /* 0x0008b1247e487981 */ /* 0x000ea2000c1e1100 */
[----:B-1----:R-:W-:-:S02]  /*1bba0*/  IMAD R74, R220, 0x100, R218 ;  /* 0x00000100dc4a7824 */ /* 0x002fc400078e02da */
[----:B------:R-:W-:Y:S01]  /*1bbb0*/  IMAD R163, R246, 0x100, R163 ;  /* 0x00000100f6a37824 */ /* 0x000fe200078e02a3 */
[----:B------:R-:W2:Y:S01]  /*1bbc0*/  LDG.E.U8 R70, desc[UR36][R126.64+0x8b3] ;  /* 0x0008b3247e467981 */ /* 0x000ea2000c1e1100 */
[----:B---3--:R-:W-:-:S03]  /*1bbd0*/  IMAD R73, R224, 0x100, R222 ;  /* 0x00000100e0497824 */ /* 0x008fc600078e02de */
[----:B------:R0:W-:Y:S04]  /*1bbe0*/  STL [R1+0x2330], R75 ;  /* 0x0023304b01007387 */ /* 0x0001e80000100800 */
[----:B------:R1:W-:Y:S04]  /*1bbf0*/  STL [R1+0x2324], R74 ;  /* 0x0023244a01007387 */ /* 0x0003e80000100800 */
[----:B------:R3:W-:Y:S01]  /*1bc00*/  STL [R1+0x2320], R73 ;  /* 0x0023204901007387 */ /* 0x0007e20000100800 */
[----:B0-----:R-:W-:Y:S01]  /*1bc10*/  LEA R75, R228, R226, 0x8 ;  /* 0x000000e2e44b7211 */ /* 0x001fe200078e40ff */
[----:B------:R-:W-:-:S02]  /*1bc20*/  IMAD R166, R244, 0x100, R166 ;  /* 0x00000100f4a67824 */ /* 0x000fc400078e02a6 */
[----:B------:R-:W2:Y:S01]  /*1bc30*/  LDG.E.U8 R67, desc[UR36][R126.64+0x8b4] ;  /* 0x0008b4247e437981 */ /* 0x000ea2000c1e1100 */
[----:B-1----:R-:W-:-:S03]  /*1bc40*/  IMAD R74, R232, 0x100, R230 ;  /* 0x00000100e84a7824 */ /* 0x002fc600078e02e6 */
[----:B------:R-:W2:Y:S01]  /*1bc50*/  LDG.E.U8 R68, desc[UR36][R126.64+0x8b5] ;  /* 0x0008b5247e447981 */ /* 0x000ea2000c1e1100 */
[----:B---3--:R-:W-:-:S03]  /*1bc60*/  IMAD R73, R236, 0x100, R234 ;  /* 0x00000100ec497824 */ /* 0x008fc600078e02ea */
[----:B------:R0:W-:Y:S04]  /*1bc70*/  STL [R1+0x2314], R75 ;  /* 0x0023144b01007387 */ /* 0x0001e80000100800 */
[----:B------:R1:W-:Y:S04]  /*1bc80*/  STL [R1+0x2310], R74 ;  /* 0x0023104a01007387 */ /* 0x0003e80000100800 */
[----:B------:R3:W-:Y:S04]  /*1bc90*/  STL [R1+0x219c], R73 ;  /* 0x00219c4901007387 */ /* 0x0007e80000100800 */
[----:B0-----:R-:W2:Y:S04]  /*1bca0*/  LDL.LU R75, [R1+0x2bf8] ;  /* 0x002bf800014b7983 */ /* 0x001ea80000300800 */
[----:B-1----:R-:W2:Y:S04]  /*1bcb0*/  LDL.LU R74, [R1+0x2bf4] ;  /* 0x002bf400014a7983 */ /* 0x002ea80000300800 */
[----:B---3--:R-:W3:Y:S04]  /*1bcc0*/  LDL.LU R73, [R1+0x2bd0] ;  /* 0x002bd00001497983 */ /* 0x008ee80000300800 */
        /* <DEDUP_REMOVED lines=54> */
[----:B------:R-:W3:Y:S04]  /*1c030*/  LDL.LU R242, [R1+0x2ba4] ;  /* 0x002ba40001f27983 */ /* 0x000ee80000300800 */
[----:B------:R-:W3:Y:S04]  /*1c040*/  LDL.LU R244, [R1+0x2b80] ;  /* 0x002b800001f47983 */ /* 0x000ee80000300800 */
[----:B------:R-:W3:Y:S04]  /*1c050*/  LDL.LU R246, [R1+0x2b7c] ;  /* 0x002b7c0001f67983 */ /* 0x000ee80000300800 */
[----:B------:R-:W3:Y:S04]  /*1c060*/  LDL.LU R248, [R1+0x2b58] ;  /* 0x002b580001f87983 */ /* 0x000ee80000300800 */
[----:B------:R-:W3:Y:S04]  /*1c070*/  LDL.LU R250, [R1+0x2b54] ;  /* 0x002b540001fa7983 */ /* 0x000ee80000300800 */
[----:B------:R-:W3:Y:S01]  /*1c080*/  LDL.LU R252, [R1+0x2b30] ;  /* 0x002b300001fc7983 */ /* 0x000ee20000300800 */
[----:B-----5:R-:W-:-:S02]  /*1c090*/  IMAD R2, R2, 0x100, R0 ;  /* 0x0000010002027824 */ /* 0x020fc400078e0200 */
[----:B------:R-:W-:Y:S01]  /*1c0a0*/  IMAD R3, R4, 0x100, R3 ;  /* 0x0000010004037824 */ /* 0x000fe200078e0203 */
[----:B------:R-:W5:Y:S01]  /*1c0b0*/  LDL.LU R128, [R1+0x2b2c] ;  /* 0x002b2c0001807983 */ /* 0x000f620000300800 */
[----:B------:R-:W-:-:S03]  /*1c0c0*/  IMAD.U32 R0, R101, 0x10000, R102 ;  /* 0x0001000065007824 */ /* 0x000fc600078e0066 */
[----:B------:R-:W5:Y:S04]  /*1c0d0*/  LDL.LU R125, [R1+0x2b08] ;  /* 0x002b0800017d7983 */ /* 0x000f680000300800 */
[----:B------:R0:W-:Y:S04]  /*1c0e0*/  STL [R1+0x2258], R3 ;  /* 0x0022580301007387 */ /* 0x0001e80000100800 */
[----:B------:R1:W-:Y:S04]  /*1c0f0*/  STL [R1+0x2254], R2 ;  /* 0x0022540201007387 */ /* 0x0003e80000100800 */
[----:B------:R4:W-:Y:S01]  /*1c100*/  STL [R1+0x34d0], R0 ;  /* 0x0034d00001007387 */ /* 0x0009e20000100800 */
[----:B0-----:R-:W-:-:S03]  /*1c110*/  LEA R3, R99, R100, 0x10 ;  /* 0x0000006463037211 */ /* 0x001fc600078e80ff */
[----:B------:R-:W5:Y:S01]  /*1c120*/  LDL.LU R122, [R1+0x2afc] ;  /* 0x002afc00017a7983 */ /* 0x000f620000300800 */
[----:B-1----:R-:W-:-:S03]  /*1c130*/  IMAD.U32 R2, R97, 0x10000, R98 ;  /* 0x0001000061027824 */ /* 0x002fc600078e0062 */
[----:B------:R-:W5:Y:S01]  /*1c140*/  LDL.LU R121, [R1+0x2af8] ;  /* 0x002af80001797983 */ /* 0x000f620000300800 */
[----:B----4-:R-:W-:-:S03]  /*1c150*/  IMAD.U32 R0, R95, 0x10000, R96 ;  /* 0x000100005f007824 */ /* 0x010fc600078e0060 */
[----:B------:R-:W4:Y:S04]  /*1c160*/  LDL.LU R120, [R1+0x2af4] ;  /* 0x002af40001787983 */ /* 0x000f280000300800 */
[----:B------:R-:W4:Y:S04]  /*1c170*/  LDL.LU R119, [R1+0x2ad0] ;  /* 0x002ad00001777983 */ /* 0x000f280000300800 */
[----:B------:R-:W4:Y:S04]  /*1c180*/  LDL.LU R124, [R1+0x2b04] ;  /* 0x002b0400017c7983 */ /* 0x000f280000300800 */
[----:B------:R-:W4:Y:S04]  /*1c190*/  LDL.LU R123, [R1+0x2b00] ;  /* 0x002b0000017b7983 */ /* 0x000f280000300800 */
[----:B------:R0:W-:Y:S04]  /*1c1a0*/  STL [R1+0x34d4], R3 ;  /* 0x0034d40301007387 */ /* 0x0001e80000100800 */
[----:B------:R1:W-:Y:S04]  /*1c1b0*/  STL [R1+0x34d8], R2 ;  /* 0x0034d80201007387 */ /* 0x0003e80000100800 */
[----:B------:R2:W-:Y:S01]  /*1c1c0*/  STL [R1+0x34dc], R0 ;  /* 0x0034dc0001007387 */ /* 0x0005e20000100800 */
[----:B0-----:R-:W-:-:S03]  /*1c1d0*/  IMAD.U32 R3, R93, 0x10000, R94 ;  /* 0x000100005d037824 */ /* 0x001fc600078e005e */
[----:B------:R-:W4:Y:S01]  /*1c1e0*/  LDL.LU R116, [R1+0x2ac4] ;  /* 0x002ac40001747983 */ /* 0x000f220000300800 */
[----:B-1----:R-:W-:-:S03]  /*1c1f0*/  LEA R2, R91, R92, 0x10 ;  /* 0x0000005c5b027211 */ /* 0x002fc600078e80ff */
[----:B------:R-:W4:Y:S01]  /*1c200*/  LDL.LU R115, [R1+0x2ac0] ;  /* 0x002ac00001737983 */ /* 0x000f220000300800 */
[----:B--2---:R-:W-:-:S03]  /*1c210*/  IMAD.U32 R0, R89, 0x10000, R90 ;  /* 0x0001000059007824 */ /* 0x004fc600078e005a */
[----:B------:R-:W2:Y:S04]  /*1c220*/  LDL.LU R114, [R1+0x2abc] ;  /* 0x002abc0001727983 */ /* 0x000ea80000300800 */
[----:B------:R-:W2:Y:S04]  /*1c230*/  LDL.LU R113, [R1+0x2a98] ;  /* 0x002a980001717983 */ /* 0x000ea80000300800 */
[----:B------:R-:W2:Y:S04]  /*1c240*/  LDL.LU R118, [R1+0x2acc] ;  /* 0x002acc0001767983 */ /* 0x000ea80000300800 */
[----:B------:R-:W2:Y:S04]  /*1c250*/  LDL.LU R117, [R1+0x2ac8] ;  /* 0x002ac80001757983 */ /* 0x000ea80000300800 */
[----:B------:R0:W-:Y:S04]  /*1c260*/  STL [R1+0x34c0], R3 ;  /* 0x0034c00301007387 */ /* 0x0001e80000100800 */
[----:B------:R1:W-:Y:S04]  /*1c270*/  STL [R1+0x34c4], R2 ;  /* 0x0034c40201007387 */ /* 0x0003e80000100800 */
[----:B------:R1:W-:Y:S01]  /*1c280*/  STL [R1+0x34c8], R0 ;  /* 0x0034c80001007387 */ /* 0x0003e20000100800 */
[----:B0-----:R-:W-:-:S03]  /*1c290*/  IMAD.U32 R3, R87, 0x10000, R88 ;  /* 0x0001000057037824 */ /* 0x001fc600078e0058 */
[----:B------:R-:W2:Y:S01]  /*1c2a0*/  LDL.LU R110, [R1+0x2a8c] ;  /* 0x002a8c00016e7983 */ /* 0x000ea20000300800 */
[----:B-1----:R-:W-:-:S03]  /*1c2b0*/  IMAD.U32 R2, R85, 0x10000, R86 ;  /* 0x0001000055027824 */ /* 0x002fc600078e0056 */
[----:B------:R-:W2:Y:S01]  /*1c2c0*/  LDL.LU R109, [R1+0x2a88] ;  /* 0x002a8800016d7983 */ /* 0x000ea20000300800 */
[----:B------:R-:W-:-:S03]  /*1c2d0*/  LEA R0, R83, R84, 0x10 ;  /* 0x0000005453007211 */ /* 0x000fc600078e80ff */
        /* <DEDUP_REMOVED lines=11> */
[----:B------:R-:W-:-:S03]  /*1c390*/  IMAD.U32 R0, R77, 0x10000, R78 ;  /* 0x000100004d007824 */ /* 0x000fc600078e004e */
[----:B------:R-:W2:Y:S04]  /*1c3a0*/  LDL.LU R102, [R1+0x2a0c] ;  /* 0x002a0c0001667983 */ /* 0x000ea80000300800 */
[----:B------:R-:W2:Y:S04]  /*1c3b0*/  LDL.LU R101, [R1+0x29e8] ;  /* 0x0029e80001657983 */ /* 0x000ea80000300800 */
[----:B------:R-:W2:Y:S04]  /*1c3c0*/  LDL.LU R106, [R1+0x2a5c] ;  /* 0x002a5c00016a7983 */ /* 0x000ea80000300800 */
[----:B------:R-:W2:Y:S04]  /*1c3d0*/  LDL.LU R105, [R1+0x2a38] ;  /* 0x002a380001697983 */ /* 0x000ea80000300800 */
[----:B------:R0:W-:Y:S04]  /*1c3e0*/  STL [R1+0x34b8], R3 ;  /* 0x0034b80301007387 */ /* 0x0001e80000100800 */
[----:B------:R3:W-:Y:S04]  /*1c3f0*/  STL [R1+0x34bc], R2 ;  /* 0x0034bc0201007387 */ /* 0x0007e80000100800 */
[----:B------:R1:W-:Y:S01]  /*1c400*/  STL [R1+0x34a0], R0 ;  /* 0x0034a00001007387 */ /* 0x0003e20000100800 */
[----:B0-----:R-:W-:-:S03]  /*1c410*/  LEA R3, R75, R76, 0x10 ;  /* 0x0000004c4b037211 */ /* 0x001fc600078e80ff */
[----:B------:R-:W2:Y:S01]  /*1c420*/  LDL.LU R98, [R1+0x29b4] ;  /* 0x0029b40001627983 */ /* 0x000ea20000300800 */
[----:B---3--:R-:W-:-:S03]  /*1c430*/  IMAD.U32 R2, R73, 0x10000, R74 ;  /* 0x0001000049027824 */ /* 0x008fc600078e004a */
[----:B------:R-:W3:Y:S01]  /*1c440*/  LDL.LU R97, [R1+0x2988] ;  /* 0x0029880001617983 */ /* 0x000ee20000300800 */
[----:B-1----:R-:W-:-:S03]  /*1c450*/  IMAD.U32 R0, R240, 0x10000, R238 ;  /* 0x00010000f0007824 */ /* 0x002fc600078e00ee */
[----:B------:R-:W3:Y:S04]  /*1c460*/  LDL.LU R96, [R1+0x2984] ;  /* 0x0029840001607983 */ /* 0x000ee80000300800 */
[----:B------:R-:W3:Y:S04]  /*1c470*/  LDL.LU R95, [R1+0x2958] ;  /* 0x00295800015f7983 */ /* 0x000ee80000300800 */
[----:B------:R-:W3:Y:S04]  /*1c480*/  LDL.LU R100, [R1+0x29e4] ;  /* 0x0029e40001647983 */ /* 0x000ee80000300800 */
[----:B------:R-:W3:Y:S01]  /*1c490*/  LDL.LU R99, [R1+0x29b8] ;  /* 0x0029b80001637983 */ /* 0x000ee20000300800 */
[----:B------:R-:W-:Y:S01]  /*1c4a0*/  IMAD R71, R72, 0x100, R71 ;  /* 0x0000010048477824 */ /* 0x000fe200078e0247 */
[----:B------:R-:W-:Y:S01]  /*1c4b0*/  LEA R69, R70, R69, 0x8 ;  /* 0x0000004546457211 */ /* 0x000fe200078e40ff */
[----:B------:R-:W-:Y:S01]  /*1c4c0*/  IMAD R67, R68, 0x100, R67 ;  /* 0x0000010044437824 */ /* 0x000fe200078e0243 */
[----:B------:R0:W-:Y:S01]  /*1c4d0*/  STL [R1+0x34a4], R3 ;  /* 0x0034a40301007387 */ /* 0x0001e20000100800 */
        /* <DEDUP_REMOVED lines=11> */
[----:B------:R-:W-:Y:S01]  /*1c590*/  LEA R37, R38, R37, 0x8 ;  /* 0x0000002526257211 */ /* 0x000fe200078e40ff */
[----:B------:R-:W-:Y:S01]  /*1c5a0*/  IMAD R49, R50, 0x100, R49 ;  /* 0x0000010032317824 */ /* 0x000fe200078e0231 */
[----:B------:R-:W-:Y:S01]  /*1c5b0*/  LEA R29, R30, R29, 0x8 ;  /* 0x0000001d1e1d7211 */ /* 0x000fe200078e40ff */
[----:B------:R-:W-:Y:S01]  /*1c5c0*/  IMAD R47, R48, 0x100, R47 ;  /* 0x00000100302f7824 */ /* 0x000fe200078e022f */
[----:B------:R-:W3:Y:S01]  /*1c5d0*/  LDL.LU R92, [R1+0x2924] ;  /* 0x00292400015c7983 */ /* 0x000ee20000300800 */
[----:B------:R-:W-:-:S02]  /*1c5e0*/  IMAD R43, R44, 0x100, R43 ;  /* 0x000001002c2b7824 */ /* 0x000fc400078e022b */
[----:B------:R-:W-:Y:S01]  /*1c5f0*/  IMAD R41, R42, 0x100, R41 ;  /* 0x000001002a297824 */ /* 0x000fe200078e0229 */
[----:B------:R-:W-:Y:S01]  /*1c600*/  LEA R21, R22, R21, 0x8 ;  /* 0x0000001516157211 */ /* 0x000fe200078e40ff */
[----:B------:R-:W-:Y:S01]  /*1c610*/  IMAD R39, R40, 0x100, R39 ;  /* 0x0000010028277824 */ /* 0x000fe200078e0227 */
[----:B------:R-:W3:Y:S01]  /*1c620*/  LDL.LU R91, [R1+0x28f8] ;  /* 0x0028f800015b7983 */ /* 0x000ee20000300800 */
[----:B------:R-:W-:Y:S02]  /*1c630*/  IMAD R35, R36, 0x100, R35 ;  /* 0x0000010024237824 */ /* 0x000fe400078e0223 */
[----:B------:R-:W-:Y:S01]  /*1c640*/  IMAD R33, R34, 0x100, R33 ;  /* 0x0000010022217824 */ /* 0x000fe200078e0221 */
[----:B------:R-:W3:Y:S01]  /*1c650*/  LDL.LU R90, [R1+0x28f4] ;  /* 0x0028f400015a7983 */ /* 0x000ee20000300800 */
[----:B------:R-:W-:Y:S02]  /*1c660*/  IMAD R31, R32, 0x100, R31 ;  /* 0x00000100201f7824 */ /* 0x000fe400078e021f */
[----:B------:R-:W-:Y:S01]  /*1c670*/  IMAD R27, R28, 0x100, R27 ;  /* 0x000001001c1b7824 */ /* 0x000fe200078e021b */
[----:B------:R-:W3:Y:S01]  /*1c680*/  LDL.LU R89, [R1+0x28c8] ;  /* 0x0028c80001597983 */ /* 0x000ee20000300800 */
[----:B------:R-:W-:-:S02]  /*1c690*/  IMAD R25, R26, 0x100, R25 ;  /* 0x000001001a197824 */ /* 0x000fc400078e0219 */
[----:B------:R-:W-:Y:S01]  /*1c6a0*/  IMAD R23, R24, 0x100, R23 ;  /* 0x0000010018177824 */ /* 0x000fe200078e0217 */
[----:B------:R-:W3:Y:S01]  /*1c6b0*/  LDL.LU R94, [R1+0x2954] ;  /* 0x00295400015e7983 */ /* 0x000ee20000300800 */
[----:B------:R-:W-:Y:S02]  /*1c6c0*/  IMAD R19, R20, 0x100, R19 ;  /* 0x0000010014137824 */ /* 0x000fe400078e0213 */
[----:B------:R-:W-:Y:S01]  /*1c6d0*/  IMAD R17, R18, 0x100, R17 ;  /* 0x0000010012117824 */ /* 0x000fe200078e0211 */
[----:B------:R-:W3:Y:S04]  /*1c6e0*/  LDL.LU R93, [R1+0x2928] ;  /* 0x00292800015d7983 */ /* 0x000ee80000300800 */
[----:B------:R-:W3:Y:S01]  /*1c6f0*/  LDG.E.U8 R129, desc[UR36][R126.64+0x90b] ;  /* 0x00090b247e817981 */ /* 0x000ee2000c1e1100 */
[----:B------:R-:W-:-:S03]  /*1c700*/  IMAD R15, R16, 0x100, R15 ;  /* 0x00000100100f7824 */ /* 0x000fc600078e020f */
[----:B------:R-:W-:Y:S04]  /*1c710*/  STL [R1+0x21a4], R71 ;  /* 0x0021a44701007387 */ /* 0x000fe80000100800 */
[----:B------:R-:W3:Y:S01]  /*1c720*/  LDG.E.U8 R130, desc[UR36][R126.64+0x90c] ;  /* 0x00090c247e827981 */ /* 0x000ee2000c1e1100 */
[----:B------:R-:W-:-:S03]  /*1c730*/  LEA R13, R14, R13, 0x8 ;  /* 0x0000000d0e0d7211 */ /* 0x000fc600078e40ff */
[----:B------:R-:W-:Y:S04]  /*1c740*/  STL [R1+0x21a0], R69 ;  /* 0x0021a04501007387 */ /* 0x000fe80000100800 */
[----:B------:R-:W3:Y:S01]  /*1c750*/  LDG.E.U8 R131, desc[UR36][R126.64+0x90d] ;  /* 0x00090d247e837981 */ /* 0x000ee2000c1e1100 */
[----:B------:R-:W-:-:S03]  /*1c760*/  IMAD R11, R12, 0x100, R11 ;  /* 0x000001000c0b7824 */ /* 0x000fc600078e020b */
        /* <DEDUP_REMOVED lines=8> */
[----:B------:R-:W-:-:S03]  /*1c7f0*/  LEA R5, R6, R5, 0x8 ;  /* 0x0000000506057211 */ /* 0x000fc600078e40ff */
[----:B------:R-:W-:Y:S04]  /*1c800*/  STL [R1+0x21b8], R61 ;  /* 0x0021b83d01007387 */ /* 0x000fe80000100800 */
[----:B------:R-:W3:Y:S01]  /*1c810*/  LDL.LU R88, [R1+0x28c4] ;  /* 0x0028c40001587983 */ /* 0x000ee20000300800 */
[----:B0-----:R-:W-:-:S03]  /*1c820*/  IMAD.U32 R3, R244, 0x10000, R242 ;  /* 0x00010000f4037824 */ /* 0x001fc600078e00f2 */
[----:B------:R-:W-:Y:S04]  /*1c830*/  STL [R1+0x21c4], R59 ;  /* 0x0021c43b01007387 */ /* 0x000fe80000100800 */
[----:B------:R-:W3:Y:S01]  /*1c840*/  LDG.E.U8 R4, desc[UR36][R126.64+0x973] ;  /* 0x000973247e047981 */ /* 0x000ee2000c1e1100 */
[----:B-1----:R-:W-:-:S03]  /*1c850*/  LEA R2, R248, R246, 0x10 ;  /* 0x000000f6f8027211 */ /* 0x002fc600078e80ff */
[----:B------:R-:W-:Y:S04]  /*1c860*/  STL [R1+0x21c0], R57 ;  /* 0x0021c03901007387 */ /* 0x000fe80000100800 */
[----:B------:R-:W-:Y:S01]  /*1c870*/  STL [R1+0x21c8], R53 ;  /* 0x0021c83501007387 */ /* 0x000fe20000100800 */
[----:B------:R-:W-:-:S03]  /*1c880*/  IMAD.U32 R0, R252, 0x10000, R250 ;  /* 0x00010000fc007824 */ /* 0x000fc600078e00fa */
        /* <DEDUP_REMOVED lines=51> */
[----:B-----5:R-:W-:Y:S01]  /*1cbc0*/  IMAD.U32 R0, R125, 0x10000, R128 ;  /* 0x000100007d007824 */ /* 0x020fe200078e0080 */
[----:B------:R-:W-:Y:S01]  /*1cbd0*/  LEA R2, R121, R122, 0x10 ;  /* 0x0000007a79027211 */ /* 0x000fe200078e80ff */
[----:B----4-:R-:W-:Y:S01]  /*1cbe0*/  IMAD.U32 R3, R123, 0x10000, R124 ;  /* 0x000100007b037824 */ /* 0x010fe200078e007c */
[----:B------:R-:W4:Y:S04]  /*1cbf0*/  LDG.E.U8 R9, desc[UR36][R126.64+0x978] ;  /* 0x000978247e097981 */ /* 0x000f28000c1e1100 */
[----:B------:R0:W-:Y:S04]  /*1cc00*/  STL [R1+0x349c], R0 ;  /* 0x00349c0001007387 */ /* 0x0001e80000100800 */
[----:B------:R1:W-:Y:S04]  /*1cc10*/  STL [R1+0x3484], R2 ;  /* 0x0034840201007387 */ /* 0x0003e80000100800 */
[----:B------:R-:W4:Y:S01]  /*1cc20*/  LDG.E.U8 R10, desc[UR36][R126.64+0x979] ;  /* 0x000979247e0a7981 */ /* 0x000f22000c1e1100 */
[----:B0-----:R-:W-:-:S03]  /*1cc30*/  IMAD.U32 R0, R119, 0x10000, R120 ;  /* 0x0001000077007824 */ /* 0x001fc600078e0078 */
[----:B------:R2:W-:Y:S01]  /*1cc40*/  STL [R1+0x3480], R3 ;  /* 0x0034800301007387 */ /* 0x0005e20000100800 */
[----:B-1----:R-:W-:-:S03]  /*1cc50*/  IMAD.U32 R2, R115, 0x10000, R116 ;  /* 0x0001000073027824 */ /* 0x002fc600078e0074 */
[----:B------:R0:W-:Y:S04]  /*1cc60*/  STL [R1+0x3488], R0 ;  /* 0x0034880001007387 */ /* 0x0001e80000100800 */
[----:B------:R-:W5:Y:S01]  /*1cc70*/  LDG.E.U8 R5, desc[UR36][R126.64+0x974] ;  /* 0x000974247e057981 */ /* 0x000f62000c1e1100 */
[----:B--2---:R-:W-:-:S03]  /*1cc80*/  IMAD.U32 R3, R117, 0x10000, R118 ;  /* 0x0001000075037824 */ /* 0x004fc600078e0076 */
[----:B------:R1:W-:Y:S01]  /*1cc90*/  STL [R1+0x3470], R2 ;  /* 0x0034700201007387 */ /* 0x0003e20000100800 */
[----:B0-----:R-:W-:-:S03]  /*1cca0*/  LEA R0, R113, R114, 0x10 ;  /* 0x0000007271007211 */ /* 0x001fc600078e80ff */
[----:B------:R0:W-:Y:S04]  /*1ccb0*/  STL [R1+0x348c], R3 ;  /* 0x00348c0301007387 */ /* 0x0001e80000100800 */
[----:B------:R2:W-:Y:S01]  /*1ccc0*/  STL [R1+0x3474], R0 ;  /* 0x0034740001007387 */ /* 0x0005e20000100800 */
[----:B-1----:R-:W-:-:S03]  /*1ccd0*/  IMAD.U32 R2, R109, 0x10000, R110 ;  /* 0x000100006d027824 */ /* 0x002fc600078e006e */
[----:B------:R-:W4:Y:S01]  /*1cce0*/  LDG.E.U8 R109, desc[UR36][R126.64+0x8f9] ;  /* 0x0008f9247e6d7981 */ /* 0x000f22000c1e1100 */
[----:B0-----:R-:W-:-:S03]  /*1ccf0*/  IMAD.U32 R3, R111, 0x10000, R112 ;  /* 0x000100006f037824 */ /* 0x001fc600078e0070 */
[----:B------:R-:W5:Y:S01]  /*1cd00*/  LDG.E.U8 R113, desc[UR36][R126.64+0x8fd] ;  /* 0x0008fd247e717981 */ /* 0x000f62000c1e1100 */
[----:B--2---:R-:W-:-:S03]  /*1cd10*/  IMAD.U32 R0, R107, 0x10000, R108 ;  /* 0x000100006b007824 */ /* 0x004fc600078e006c */
[----:B------:R0:W-:Y:S04]  /*1cd20*/  STL [R1+0x347c], R2 ;  /* 0x00347c0201007387 */ /* 0x0001e80000100800 */
[----:B------:R1:W-:Y:S04]  /*1cd30*/  STL [R1+0x3460], R0 ;  /* 0x0034600001007387 */ /* 0x0003e80000100800 */
[----:B------:R2:W-:Y:S01]  /*1cd40*/  STL [R1+0x3478], R3 ;  /* 0x0034780301007387 */ /* 0x0005e20000100800 */
[----:B0-----:R-:W-:-:S03]  /*1cd50*/  IMAD.U32 R2, R103, 0x10000, R104 ;  /* 0x0001000067027824 */ /* 0x001fc600078e0068 */
[----:B------:R-:W4:Y:S01]  /*1cd60*/  LDG.E.U8 R108, desc[UR36][R126.64+0x8f8] ;  /* 0x0008f8247e6c7981 */ /* 0x000f22000c1e1100 */
[----:B-1----:R-:W-:-:S03]  /*1cd70*/  IMAD.U32 R0, R101, 0x10000, R102 ;  /* 0x0001000065007824 */ /* 0x002fc600078e0066 */
[----:B------:R-:W5:Y:S01]  /*1cd80*/  LDG.E.U8 R110, desc[UR36][R126.64+0x8fa] ;  /* 0x0008fa247e6e7981 */ /* 0x000f62000c1e1100 */
[----:B--2---:R-:W-:-:S03]  /*1cd90*/  LEA R3, R105, R106, 0x10 ;  /* 0x0000006a69037211 */ /* 0x004fc600078e80ff */
[----:B------:R3:W-:Y:S04]  /*1cda0*/  STL [R1+0x3468], R2 ;  /* 0x0034680201007387 */ /* 0x0007e80000100800 */
[----:B------:R0:W-:Y:S04]  /*1cdb0*/  STL [R1+0x346c], R0 ;  /* 0x00346c0001007387 */ /* 0x0001e80000100800 */
[----:B------:R1:W-:Y:S01]  /*1cdc0*/  STL [R1+0x3464], R3 ;  /* 0x0034640301007387 */ /* 0x0003e20000100800 */
[----:B---3--:R-:W-:-:S03]  /*1cdd0*/  LEA R2, R97, R98, 0x10 ;  /* 0x0000006261027211 */ /* 0x008fc600078e80ff */
[----:B------:R-:W5:Y:S01]  /*1cde0*/  LDG.E.U8 R111, desc[UR36][R126.64+0x8fb] ;  /* 0x0008fb247e6f7981 */ /* 0x000f62000c1e1100 */
[----:B0-----:R-:W-:-:S03]  /*1cdf0*/  IMAD.U32 R0, R95, 0x10000, R96 ;  /* 0x000100005f007824 */ /* 0x001fc600078e0060 */
[----:B------:R-:W2:Y:S01]  /*1ce00*/  LDG.E.U8 R112, desc[UR36][R126.64+0x8fc] ;  /* 0x0008fc247e707981 */ /* 0x000ea2000c1e1100 */
[----:B-1----:R-:W-:-:S03]  /*1ce10*/  IMAD.U32 R3, R99, 0x10000, R100 ;  /* 0x0001000063037824 */ /* 0x002fc600078e0064 */
[----:B------:R0:W-:Y:S04]  /*1ce20*/  STL [R1+0x3454], R2 ;  /* 0x0034540201007387 */ /* 0x0001e80000100800 */
[----:B------:R1:W-:Y:S04]  /*1ce30*/  STL [R1+0x3458], R0 ;  /* 0x0034580001007387 */ /* 0x0003e80000100800 */
[----:B------:R3:W-:Y:S01]  /*1ce40*/  STL [R1+0x3450], R3 ;  /* 0x0034500301007387 */ /* 0x0007e20000100800 */
[----:B0-----:R-:W-:-:S03]  /*1ce50*/  IMAD.U32 R2, R91, 0x10000, R92 ;  /* 0x000100005b027824 */ /* 0x001fc600078e005c */
[----:B------:R-:W2:Y:S01]  /*1ce60*/  LDG.E.U8 R114, desc[UR36][R126.64+0x8fe] ;  /* 0x0008fe247e727981 */ /* 0x000ea2000c1e1100 */
[----:B-1----:R-:W-:-:S03]  /*1ce70*/  LEA R0, R89, R90, 0x10 ;  /* 0x0000005a59007211 */ /* 0x002fc600078e80ff */
[----:B------:R-:W2:Y:S01]  /*1ce80*/  LDG.E.U8 R115, desc[UR36][R126.64+0x8ff] ;  /* 0x0008ff247e737981 */ /* 0x000ea2000c1e1100 */
[----:B---3--:R-:W-:-:S03]  /*1ce90*/  IMAD.U32 R3, R93, 0x10000, R94 ;  /* 0x000100005d037824 */ /* 0x008fc600078e005e */
[----:B------:R-:W-:Y:S04]  /*1cea0*/  STL [R1+0x3440], R2 ;  /* 0x0034400201007387 */ /* 0x000fe80000100800 */
        /* <DEDUP_REMOVED lines=24> */
[----:B0-----:R-:W-:-:S03]  /*1d030*/  IMAD.U32 R3, R87, 0x10000, R88 ;  /* 0x0001000057037824 */ /* 0x001fc600078e0058 */
[----:B------:R-:W3:Y:S04]  /*1d040*/  LDG.E.U8 R19, desc[UR36][R126.64+0x982] ;  /* 0x000982247e137981 */ /* 0x000ee8000c1e1100 */
[----:B------:R-:W3:Y:S01]  /*1d050*/  LDG.E.U8 R20, desc[UR36][R126.64+0x983] ;  /* 0x000983247e147981 */ /* 0x000ee2000c1e1100 */
[----:B------:R-:W-:-:S03]  /*1d060*/  IMAD.U32 R2, R85, 0x10000, R86 ;  /* 0x0001000055027824 */ /* 0x000fc600078e0056 */
[----:B------:R-:W-:Y:S04]  /*1d070*/  STL [R1+0x3448], R3 ;  /* 0x0034480301007387 */ /* 0x000fe80000100800 */
[----:B------:R-:W3:Y:S01]  /*1d080*/  LDG.E.U8 R21, desc[UR36][R126.64+0x984] ;  /* 0x000984247e157981 */ /* 0x000ee2000c1e1100 */
[----:B------:R-:W-:-:S03]  /*1d090*/  IMAD.U32 R0, R83, 0x10000, R84 ;  /* 0x0001000053007824 */ /* 0x000fc600078e0054 */
[----:B------:R0:W-:Y:S04]  /*1d0a0*/  STL [R1+0x344c], R2 ;  /* 0x00344c0201007387 */ /* 0x0001e80000100800 */
[----:B------:R1:W-:Y:S04]  /*1d0b0*/  STL [R1+0x3430], R0 ;  /* 0x0034300001007387 */ /* 0x0003e80000100800 */
[----:B------:R-:W3:Y:S01]  /*1d0c0*/  LDG.E.U8 R22, desc[UR36][R126.64+0x985] ;  /* 0x000985247e167981 */ /* 0x000ee2000c1e1100 */
[----:B0-----:R-:W-:-:S03]  /*1d0d0*/  IMAD.U32 R2, R79, 0x10000, R80 ;  /* 0x000100004f027824 */ /* 0x001fc600078e0050 */
[----:B------:R-:W3:Y:S01]  /*1d0e0*/  LDG.E.U8 R23, desc[UR36][R126.64+0x986] ;  /* 0x000986247e177981 */ /* 0x000ee2000c1e1100 */
[----:B-1----:R-:W-:-:S03]  /*1d0f0*/  IMAD.U32 R0, R77, 0x10000, R78 ;  /* 0x000100004d007824 */ /* 0x002fc600078e004e */
[----:B------:R0:W-:Y:S04]  /*1d100*/  STL [R1+0x3438], R2 ;  /* 0x0034380201007387 */ /* 0x0001e80000100800 */
[----:B------:R-:W3:Y:S01]  /*1d110*/  LDG.E.U8 R24, desc[UR36][R126.64+0x987] ;  /* 0x000987247e187981 */ /* 0x000ee2000c1e1100 */
[----:B------:R-:W-:-:S03]  /*1d120*/  LEA R3, R81, R82, 0x10 ;  /* 0x0000005251037211 */ /* 0x000fc600078e80ff */
[----:B------:R1:W-:Y:S04]  /*1d130*/  STL [R1+0x343c], R0 ;  /* 0x00343c0001007387 */ /* 0x0003e80000100800 */
[----:B------:R1:W-:Y:S01]  /*1d140*/  STL [R1+0x3434], R3 ;  /* 0x0034340301007387 */ /* 0x0003e20000100800 */
[----:B0-----:R-:W-:-:S03]  /*1d150*/  LEA R2, R73, R74, 0x10 ;  /* 0x0000004a49027211 */ /* 0x001fc600078e80ff */
[----:B------:R-:W3:Y:S04]  /*1d160*/  LDG.E.U8 R25, desc[UR36][R126.64+0x988] ;  /* 0x000988247e197981 */ /* 0x000ee8000c1e1100 */
[----:B------:R-:W3:Y:S01]  /*1d170*/  LDG.E.U8 R26, desc[UR36][R126.64+0x989] ;  /* 0x000989247e1a7981 */ /* 0x000ee2000c1e1100 */
[----:B-1----:R-:W-:-:S03]  /*1d180*/  IMAD.U32 R0, R240, 0x10000, R238 ;  /* 0x00010000f0007824 */ /* 0x002fc600078e00ee */
[----:B------:R0:W-:Y:S04]  /*1d190*/  STL [R1+0x3424], R2 ;  /* 0x0034240201007387 */ /* 0x0001e80000100800 */
[----:B------:R-:W3:Y:S01]  /*1d1a0*/  LDG.E.U8 R27, desc[UR36][R126.64+0x98a] ;  /* 0x00098a247e1b7981 */ /* 0x000ee2000c1e1100 */
[----:B------:R-:W-:-:S03]  /*1d1b0*/  IMAD.U32 R3, R75, 0x10000, R76 ;  /* 0x000100004b037824 */ /* 0x000fc600078e004c */
[----:B------:R1:W-:Y:S04]  /*1d1c0*/  STL [R1+0x3428], R0 ;  /* 0x0034280001007387 */ /* 0x0003e80000100800 */
[----:B------:R1:W-:Y:S01]  /*1d1d0*/  STL [R1+0x3420], R3 ;  /* 0x0034200301007387 */ /* 0x0003e20000100800 */
[----:B0-----:R-:W-:-:S03]  /*1d1e0*/  IMAD.U32 R2, R248, 0x10000, R246 ;  /* 0x00010000f8027824 */ /* 0x001fc600078e00f6 */
[----:B------:R-:W3:Y:S04]  /*1d1f0*/  LDG.E.U8 R28, desc[UR36][R126.64+0x98b] ;  /* 0x00098b247e1c7981 */ /* 0x000ee8000c1e1100 */
[----:B------:R-:W3:Y:S01]  /*1d200*/  LDG.E.U8 R29, desc[UR36][R126.64+0x98c] ;  /* 0x00098c247e1d7981 */ /* 0x000ee2000c1e1100 */
[----:B-1----:R-:W-:-:S03]  /*1d210*/  LEA R0, R252, R250, 0x10 ;  /* 0x000000fafc007211 */ /* 0x002fc600078e80ff */
[----:B------:R0:W-:Y:S04]  /*1d220*/  STL [R1+0x3410], R2 ;  /* 0x0034100201007387 */ /* 0x0001e80000100800 */
[----:B------:R-:W3:Y:S01]  /*1d230*/  LDG.E.U8 R30, desc[UR36][R126.64+0x98d] ;  /* 0x00098d247e1e7981 */ /* 0x000ee2000c1e1100 */
[----:B------:R-:W-:-:S03]  /*1d240*/  IMAD.U32 R3, R244, 0x10000, R242 ;  /* 0x00010000f4037824 */ /* 0x000fc600078e00f2 */
[----:B------:R1:W-:Y:S04]  /*1d250*/  STL [R1+0x3414], R0 ;  /* 0x0034140001007387 */ /* 0x0003e80000100800 */
[----:B------:R1:W-:Y:S04]  /*1d260*/  STL [R1+0x342c], R3 ;  /* 0x00342c0301007387 */ /* 0x0003e80000100800 */
[----:B0-----:R-:W4:Y:S04]  /*1d270*/  LDG.E.U8 R2, desc[UR36][R126.64+0x971] ;  /* 0x000971247e027981 */ /* 0x001f28000c1e1100 */
[----:B-1----:R-:W4:Y:S04]  /*1d280*/  LDG.E.U8 R0, desc[UR36][R126.64+0x970] ;  /* 0x000970247e007981 */ /* 0x002f28000c1e1100 */
[----:B------:R-:W5:Y:S04]  /*1d290*/  LDG.E.U8 R3, desc[UR36][R126.64+0x972] ;  /* 0x000972247e037981 */ /* 0x000f68000c1e1100 */
        /* <DEDUP_REMOVED lines=84> */
[----:B----4-:R-:W-:-:S02]  /*1d7e0*/  IMAD R2, R2, 0x100, R0 ;  /* 0x0000010002027824 */ /* 0x010fc400078e0200 */
[----:B-----5:R-:W-:Y:S01]  /*1d7f0*/  IMAD R0, R4, 0x100, R3 ;  /* 0x0000010004007824 */ /* 0x020fe200078e0203 */
[----:B------:R-:W4:Y:S01]  /*1d800*/  LDL.LU R236, [R1+0x2ef8] ;  /* 0x002ef80001ec7983 */ /* 0x000f220000300800 */
[----:B------:R-:W-:Y:S02]  /*1d810*/  IMAD R109, R109, 0x100, R108 ;  /* 0x000001006d6d7824 */ /* 0x000fe400078e026c */
[----:B------:R-:W-:Y:S01]  /*1d820*/  IMAD R108, R111, 0x100, R110 ;  /* 0x000001006f6c7824 */ /* 0x000fe200078e026e */
[----:B------:R0:W-:Y:S01]  /*1d830*/  STL [R1+0x2898], R0 ;  /* 0x0028980001007387 */ /* 0x0001e20000100800 */
[----:B--2---:R-:W-:-:S03]  /*1d840*/  IMAD R110, R113, 0x100, R112 ;  /* 0x00000100716e7824 */ /* 0x004fc600078e0270 */
[----:B------:R1:W-:Y:S01]  /*1d850*/  STL [R1+0x224c], R109 ;  /* 0x00224c6d01007387 */ /* 0x0003e20000100800 */
[----:B---3--:R-:W-:-:S03]  /*1d860*/  IMAD R3, R6, 0x100, R5 ;  /* 0x0000010006037824 */ /* 0x008fc600078e0205 */
[----:B------:R2:W-:Y:S01]  /*1d870*/  STL [R1+0x28c4], R2 ;  /* 0x0028c40201007387 */ /* 0x0005e20000100800 */
[----:B0-----:R-:W-:-:S03]  /*1d880*/  IMAD R0, R10, 0x100, R9 ;  /* 0x000001000a007824 */ /* 0x001fc600078e0209 */
[----:B------:R0:W-:Y:S01]  /*1d890*/  STL [R1+0x2234], R108 ;  /* 0x0022346c01007387 */ /* 0x0001e20000100800 */
[----:B-1----:R-:W-:-:S03]  /*1d8a0*/  LEA R109, R115, R114, 0x8 ;  /* 0x00000072736d7211 */ /* 0x002fc600078e40ff */
[----:B------:R1:W-:Y:S01]  /*1d8b0*/  STL [R1+0x2864], R0 ;  /* 0x0028640001007387 */ /* 0x0003e20000100800 */
[----:B--2---:R-:W-:-:S03]  /*1d8c0*/  LEA R2, R8, R7, 0x8 ;  /* 0x0000000708027211 */ /* 0x004fc600078e40ff */
[----:B------:R2:W-:Y:S01]  /*1d8d0*/  STL [R1+0x222c], R110 ;  /* 0x00222c6e01007387 */ /* 0x0005e20000100800 */
[----:B0-----:R-:W-:-:S03]  /*1d8e0*/  IMAD R108, R117, 0x100, R116 ;  /* 0x00000100756c7824 */ /* 0x001fc600078e0274 */
[----:B------:R0:W-:Y:S01]  /*1d8f0*/  STL [R1+0x2894], R3 ;  /* 0x0028940301007387 */ /* 0x0001e20000100800 */
[----:B-1----:R-:W-:-:S03]  /*1d900*/  IMAD R0, R12, 0x100, R11 ;  /* 0x000001000c007824 */ /* 0x002fc600078e020b */
[----:B------:R1:W-:Y:S01]  /*1d910*/  STL [R1+0x2214], R109 ;  /* 0x0022146d01007387 */ /* 0x0003e20000100800 */
[----:B--2---:R-:W-:-:S03]  /*1d920*/  IMAD R110, R119, 0x100, R118 ;  /* 0x00000100776e7824 */ /* 0x004fc600078e0276 */
[----:B------:R2:W-:Y:S01]  /*1d930*/  STL [R1+0x220c], R108 ;  /* 0x00220c6c01007387 */ /* 0x0005e20000100800 */
[----:B0-----:R-:W-:-:S03]  /*1d940*/  IMAD R3, R14, 0x100, R13 ;  /* 0x000001000e037824 */ /* 0x001fc600078e020d */
[----:B------:R0:W-:Y:S01]  /*1d950*/  STL [R1+0x2868], R2 ;  /* 0x0028680201007387 */ /* 0x0001e20000100800 */
[----:B-1----:R-:W-:-:S03]  /*1d960*/  IMAD R109, R121, 0x100, R120 ;  /* 0x00000100796d7824 */ /* 0x002fc600078e0278 */
[----:B------:R1:W-:Y:S01]  /*1d970*/  STL [R1+0x2838], R0 ;  /* 0x0028380001007387 */ /* 0x0003e20000100800 */
[----:B--2---:R-:W-:-:S03]  /*1d980*/  LEA R108, R123, R122, 0x8 ;  /* 0x0000007a7b6c7211 */ /* 0x004fc600078e40ff */
[----:B------:R-:W2:Y:S01]  /*1d990*/  LDL.LU R119, [R1+0x2fb8] ;  /* 0x002fb80001777983 */ /* 0x000ea20000300800 */
[----:B0-----:R-:W-:-:S03]  /*1d9a0*/  LEA R2, R16, R15, 0x8 ;  /* 0x0000000f10027211 */ /* 0x001fc600078e40ff */
[----:B------:R-:W2:Y:S01]  /*1d9b0*/  LDL.LU R118, [R1+0x2fa8] ;  /* 0x002fa80001767983 */ /* 0x000ea20000300800 */
[----:B-1----:R-:W-:-:S03]  /*1d9c0*/  IMAD R0, R18, 0x100, R17 ;  /* 0x0000010012007824 */ /* 0x002fc600078e0211 */
[----:B------:R0:W-:Y:S04]  /*1d9d0*/  STL [R1+0x21f4], R110 ;  /* 0x0021f46e01007387 */ /* 0x0001e80000100800 */
[----:B------:R1:W-:Y:S04]  /*1d9e0*/  STL [R1+0x21ec], R109 ;  /* 0x0021ec6d01007387 */ /* 0x0003e80000100800 */
[----:B------:R3:W-:Y:S01]  /*1d9f0*/  STL [R1+0x21d4], R108 ;  /* 0x0021d46c01007387 */ /* 0x0007e20000100800 */
[----:B0-----:R-:W-:-:S03]  /*1da00*/  IMAD R110, R125, 0x100, R124 ;  /* 0x000001007d6e7824 */ /* 0x001fc600078e027c */
[----:B------:R0:W-:Y:S01]  /*1da10*/  STL [R1+0x2834], R3 ;  /* 0x0028340301007387 */ /* 0x0001e20000100800 */
[----:B-1----:R-:W-:-:S03]  /*1da20*/  IMAD R109, R129, 0x100, R128 ;  /* 0x00000100816d7824 */ /* 0x002fc600078e0280 */
[----:B------:R1:W-:Y:S01]  /*1da30*/  STL [R1+0x2808], R2 ;  /* 0x0028080201007387 */ /* 0x0003e20000100800 */
[----:B---3--:R-:W-:-:S03]  /*1da40*/  IMAD R108, R131, 0x100, R130 ;  /* 0x00000100836c7824 */ /* 0x008fc600078e0282 */
[----:B------:R3:W-:Y:S01]  /*1da50*/  STL [R1+0x2804], R0 ;  /* 0x0028040001007387 */ /* 0x0007e20000100800 */
[----:B0-----:R-:W-:-:S03]  /*1da60*/  IMAD R3, R20, 0x100, R19 ;  /* 0x0000010014037824 */ /* 0x001fc600078e0213 */
[----:B------:R-:W5:Y:S01]  /*1da70*/  LDL.LU R117, [R1+0x2f98] ;  /* 0x002f980001757983 */ /* 0x000f620000300800 */
[----:B-1----:R-:W-:-:S03]  /*1da80*/  IMAD R2, R22, 0x100, R21 ;  /* 0x0000010016027824 */ /* 0x002fc600078e0215 */
[----:B------:R-:W5:Y:S01]  /*1da90*/  LDL.LU R116, [R1+0x2f88] ;  /* 0x002f880001747983 */ /* 0x000f620000300800 */
[----:B---3--:R-:W-:-:S03]  /*1daa0*/  LEA R0, R24, R23, 0x8 ;  /* 0x0000001718007211 */ /* 0x008fc600078e40ff */
[----:B------:R-:W3:Y:S04]  /*1dab0*/  LDL.LU R115, [R1+0x2f78] ;  /* 0x002f780001737983 */ /* 0x000ee80000300800 */
[----:B------:R-:W3:Y:S04]  /*1dac0*/  LDL.LU R114, [R1+0x2f68] ;  /* 0x002f680001727983 */ /* 0x000ee80000300800 */
[----:B------:R-:W4:Y:S04]  /*1dad0*/  LDL.LU R113, [R1+0x2f58] ;  /* 0x002f580001717983 */ /* 0x000f280000300800 */
[----:B------:R-:W4:Y:S04]  /*1dae0*/  LDL.LU R112, [R1+0x2f48] ;  /* 0x002f480001707983 */ /* 0x000f280000300800 */
[----:B------:R-:W-:Y:S04]  /*1daf0*/  STL [R1+0x21cc], R110 ;  /* 0x0021cc6e01007387 */ /* 0x000fe80000100800 */
[----:B------:R-:W-:Y:S04]  /*1db00*/  STL [R1+0x21b4], R109 ;  /* 0x0021b46d01007387 */ /* 0x000fe80000100800 */
[----:B------:R-:W-:Y:S04]  /*1db10*/  STL [R1+0x21ac], R108 ;  /* 0x0021ac6c01007387 */ /* 0x000fe80000100800 */
[----:B------:R0:W-:Y:S04]  /*1db20*/  STL [R1+0x27d8], R3 ;  /* 0x0027d80301007387 */ /* 0x0001e80000100800 */
[----:B------:R1:W-:Y:S04]  /*1db30*/  STL [R1+0x27d4], R2 ;  /* 0x0027d40201007387 */ /* 0x0003e80000100800 */
[----:B------:R1:W-:Y:S01]  /*1db40*/  STL [R1+0x27a8], R0 ;  /* 0x0027a80001007387 */ /* 0x0003e20000100800 */
[----:B0-----:R-:W-:-:S03]  /*1db50*/  IMAD R3, R26, 0x100, R25 ;  /* 0x000001001a037824 */ /* 0x001fc600078e0219 */
[----:B------:R-:W4:Y:S01]  /*1db60*/  LDL.LU R111, [R1+0x2f38] ;  /* 0x002f3800016f7983 */ /* 0x000f220000300800 */
[----:B-1----:R-:W-:-:S03]  /*1db70*/  IMAD R2, R28, 0x100, R27 ;  /* 0x000001001c027824 */ /* 0x002fc600078e021b */
[----:B------:R-:W4:Y:S01]  /*1db80*/  LDL.LU R110, [R1+0x2f28] ;  /* 0x002f2800016e7983 */ /* 0x000f220000300800 */
[----:B------:R-:W-:-:S03]  /*1db90*/  IMAD R0, R30, 0x100, R29 ;  /* 0x000001001e007824 */ /* 0x000fc600078e021d */
[----:B------:R-:W4:Y:S04]  /*1dba0*/  LDL.LU R109, [R1+0x2f18] ;  /* 0x002f1800016d7983 */ /* 0x000f280000300800 */
[----:B------:R-:W4:Y:S04]  /*1dbb0*/  LDL.LU R108, [R1+0x2f08] ;  /* 0x002f0800016c7983 */ /* 0x000f280000300800 */
[----:B------:R-:W4:Y:S04]  /*1dbc0*/  LDL.LU R224, [R1+0x2ee8] ;  /* 0x002ee80001e07983 */ /* 0x000f280000300800 */
[----:B------:R0:W-:Y:S04]  /*1dbd0*/  STL [R1+0x27a4], R3 ;  /* 0x0027a40301007387 */ /* 0x0001e80000100800 */
[----:B------:R1:W-:Y:S04]  /*1dbe0*/  STL [R1+0x27a0], R2 ;  /* 0x0027a00201007387 */ /* 0x0003e80000100800 */
[----:B------:R1:W-:Y:S01]  /*1dbf0*/  STL [R1+0x278c], R0 ;  /* 0x00278c0001007387 */ /* 0x0003e20000100800 */
[----:B0-----:R-:W-:-:S03]  /*1dc00*/  LEA R3, R32, R31, 0x8 ;  /* 0x0000001f20037211 */ /* 0x001fc600078e40ff */
[----:B------:R-:W4:Y:S01]  /*1dc10*/  LDL.LU R220, [R1+0x2ed8] ;  /* 0x002ed80001dc7983 */ /* 0x000f220000300800 */
[----:B-1----:R-:W-:-:S03]  /*1dc20*/  IMAD R2, R34, 0x100, R33 ;  /* 0x0000010022027824 */ /* 0x002fc600078e0221 */
[----:B------:R-:W4:Y:S01]  /*1dc30*/  LDL.LU R208, [R1+0x2ec4] ;  /* 0x002ec40001d07983 */ /* 0x000f220000300800 */
[----:B------:R-:W-:-:S03]  /*1dc40*/  IMAD R0, R36, 0x100, R35 ;  /* 0x0000010024007824 */ /* 0x000fc600078e0223 */
[----:B------:R-:W4:Y:S04]  /*1dc50*/  LDL.LU R204, [R1+0x2eb0] ;  /* 0x002eb00001cc7983 */ /* 0x000f280000300800 */
[----:B------:R-:W4:Y:S04]  /*1dc60*/  LDL.LU R192, [R1+0x2e9c] ;  /* 0x002e9c0001c07983 */ /* 0x000f280000300800 */
[----:B------:R-:W4:Y:S04]  /*1dc70*/  LDL.LU R188, [R1+0x2e88] ;  /* 0x002e880001bc7983 */ /* 0x000f280000300800 */
[----:B------:R-:W4:Y:S04]  /*1dc80*/  LDL.LU R181, [R1+0x2e74] ;  /* 0x002e740001b57983 */ /* 0x000f280000300800 */
[----:B------:R0:W-:Y:S04]  /*1dc90*/  STL [R1+0x2770], R3 ;  /* 0x0027700301007387 */ /* 0x0001e80000100800 */
[----:B------:R1:W-:Y:S04]  /*1dca0*/  STL [R1+0x275c], R2 ;  /* 0x00275c0201007387 */ /* 0x0003e80000100800 */
[----:B------:R1:W-:Y:S01]  /*1dcb0*/  STL [R1+0x26fc], R0 ;  /* 0x0026fc0001007387 */ /* 0x0003e20000100800 */
[----:B0-----:R-:W-:-:S03]  /*1dcc0*/  IMAD R3, R38, 0x100, R37 ;  /* 0x0000010026037824 */ /* 0x001fc600078e0225 */
[----:B------:R-:W4:Y:S01]  /*1dcd0*/  LDL.LU R180, [R1+0x2e60] ;  /* 0x002e600001b47983 */ /* 0x000f220000300800 */
[----:B-1----:R-:W-:-:S03]  /*1dce0*/  LEA R2, R171, R172, 0x10 ;  /* 0x000000acab027211 */ /* 0x002fc600078e80ff */
[----:B------:R-:W4:Y:S01]  /*1dcf0*/  LDL.LU R179, [R1+0x2e4c] ;  /* 0x002e4c0001b37983 */ /* 0x000f220000300800 */
[----:B------:R-:W-:-:S03]  /*1dd00*/  IMAD.U32 R0, R169, 0x10000, R170 ;  /* 0x00010000a9007824 */ /* 0x000fc600078e00aa */
        /* <DEDUP_REMOVED lines=9> */
[----:B-1----:R-:W-:-:S03]  /*1dda0*/  IMAD.U32 R2, R157, 0x10000, R158 ;  /* 0x000100009d027824 */ /* 0x002fc600078e009e */
[----:B------:R-:W4:Y:S01]  /*1ddb0*/  LDL.LU R173, [R1+0x2dd0] ;  /* 0x002dd00001ad7983 */ /* 0x000f220000300800 */
[----:B------:R-:W-:-:S03]  /*1ddc0*/  LEA R0, R155, R156, 0x10 ;  /* 0x0000009c9b007211 */ /* 0x000fc600078e80ff */
        /* <DEDUP_REMOVED lines=39> */
[----:B------:R-:W2:Y:S01]  /*1e040*/  LDL.LU R143, [R1+0x2c18] ;  /* 0x002c1800018f7983 */ /* 0x000ea20000300800 */
[----:B------:R-:W-:Y:S01]  /*1e050*/  IMAD R98, R98, 0x100, R97 ;  /* 0x0000010062627824 */ /* 0x000fe200078e0261 */
[----:B------:R-:W-:Y:S01]  /*1e060*/  LEA R97, R100, R99, 0x8 ;  /* 0x0000006364617211 */ /* 0x000fe200078e40ff */
[----:B------:R-:W-:Y:S01]  /*1e070*/  IMAD R76, R77, 0x100, R76 ;  /* 0x000001004d4c7824 */ /* 0x000fe200078e024c */
[----:B------:R-:W-:Y:S01]  /*1e080*/  STL [R1+0x33e4], R3 ;  /* 0x0033e40301007387 */ /* 0x000fe20000100800 */
[----:B------:R-:W-:Y:S01]  /*1e090*/  IMAD R73, R74, 0x100, R73 ;  /* 0x000001004a497824 */ /* 0x000fe200078e0249 */
[----:B------:R-:W-:Y:S01]  /*1e0a0*/  LEA R71, R72, R71, 0x8 ;  /* 0x0000004748477211 */ /* 0x000fe200078e40ff */
[----:B------:R-:W-:Y:S01]  /*1e0b0*/  IMAD R69, R70, 0x100, R69 ;  /* 0x0000010046457824 */ /* 0x000fe200078e0245 */
[----:B------:R-:W-:Y:S01]  /*1e0c0*/  STL [R1+0x33e8], R2 ;  /* 0x0033e80201007387 */ /* 0x000fe20000100800 */
[----:B------:R-:W-:Y:S01]  /*1e0d0*/  IMAD R67, R68, 0x100, R67 ;  /* 0x0000010044437824 */ /* 0x000fe200078e0243 */
[----:B------:R-:W-:Y:S01]  /*1e0e0*/  LEA R63, R64, R63, 0x8 ;  /* 0x0000003f403f7211 */ /* 0x000fe200078e40ff */
[----:B------:R-:W-:Y:S01]  /*1e0f0*/  IMAD R65, R66, 0x100, R65 ;  /* 0x0000010042417824 */ /* 0x000fe200078e0241 */
[----:B------:R0:W-:Y:S01]  /*1e100*/  STL [R1+0x33ec], R0 ;  /* 0x0033ec0001007387 */ /* 0x0001e20000100800 */
[----:B------:R-:W-:Y:S01]  /*1e110*/  IMAD R61, R62, 0x100, R61 ;  /* 0x000001003e3d7824 */ /* 0x000fe200078e023d */
[----:B------:R-:W-:Y:S01]  /*1e120*/  LEA R55, R56, R55, 0x8 ;  /* 0x0000003738377211 */ /* 0x000fe200078e40ff */
[----:B------:R-:W-:Y:S01]  /*1e130*/  IMAD R59, R60, 0x100, R59 ;  /* 0x000001003c3b7824 */ /* 0x000fe200078e023b */
[----:B------:R-:W2:Y:S01]  /*1e140*/  LDL.LU R142, [R1+0x2c08] ;  /* 0x002c0800018e7983 */ /* 0x000ea20000300800 */
        /* <DEDUP_REMOVED lines=9> */
[----:B0-----:R-:W-:Y:S01]  /*1e1e0*/  LEA R0, R252, R240, 0x10 ;  /* 0x000000f0fc007211 */ /* 0x001fe200078e80ff */
[----:B------:R-:W-:Y:S01]  /*1e1f0*/  IMAD R43, R44, 0x100, R43 ;  /* 0x000001002c2b7824 */ /* 0x000fe200078e022b */
[----:B------:R-:W2:Y:S01]  /*1e200*/  LDL.LU R139, [R1+0x2bc8] ;  /* 0x002bc800018b7983 */ /* 0x000ea20000300800 */
[----:B------:R-:W-:-:S02]  /*1e210*/  IMAD R41, R42, 0x100, R41 ;  /* 0x000001002a297824 */ /* 0x000fc400078e0229 */
[----:B------:R-:W-:Y:S01]  /*1e220*/  IMAD.U32 R3, R135, 0x10000, R136 ;  /* 0x0001000087037824 */ /* 0x000fe200078e0088 */
[----:B------:R-:W2:Y:S01]  /*1e230*/  LDL.LU R138, [R1+0x2bb8] ;  /* 0x002bb800018a7983 */ /* 0x000ea20000300800 */
[----:B------:R-:W-:-:S03]  /*1e240*/  IMAD.U32 R2, R133, 0x10000, R134 ;  /* 0x0001000085027824 */ /* 0x000fc600078e0086 */
[----:B------:R-:W2:Y:S04]  /*1e250*/  LDL.LU R137, [R1+0x2ba0] ;  /* 0x002ba00001897983 */ /* 0x000ea80000300800 */
        /* <DEDUP_REMOVED lines=24> */
[----:B------:R-:W2:Y:S04]  /*1e3e0*/  LDL.LU R136, [R1+0x2b90] ;  /* 0x002b900001887983 */ /* 0x000ea80000300800 */
[----:B------:R-:W2:Y:S04]  /*1e3f0*/  LDL.LU R135, [R1+0x2b78] ;  /* 0x002b780001877983 */ /* 0x000ea80000300800 */
[----:B------:R-:W2:Y:S04]  /*1e400*/  LDL.LU R134, [R1+0x2b68] ;  /* 0x002b680001867983 */ /* 0x000ea80000300800 */
[----:B------:R-:W2:Y:S04]  /*1e410*/  LDL.LU R133, [R1+0x2b50] ;  /* 0x002b500001857983 */ /* 0x000ea80000300800 */
[----:B------:R-:W2:Y:S04]  /*1e420*/  LDL.LU R240, [R1+0x2b40] ;  /* 0x002b400001f07983 */ /* 0x000ea80000300800 */
[----:B------:R-:W2:Y:S01]  /*1e430*/  LDL.LU R252, [R1+0x2b28] ;  /* 0x002b280001fc7983 */ /* 0x000ea20000300800 */
[----:B0-----:R-:W-:-:S03]  /*1e440*/  IMAD.U32 R0, R118, 0x10000, R119 ;  /* 0x0001000076007824 */ /* 0x001fc600078e0077 */
[----:B------:R-:W2:Y:S04]  /*1e450*/  LDL.LU R119, [R1+0x2b18] ;  /* 0x002b180001777983 */ /* 0x000ea80000300800 */
[----:B------:R-:W2:Y:S01]  /*1e460*/  LDL.LU R118, [R1+0x2af0] ;  /* 0x002af00001767983 */ /* 0x000ea20000300800 */
[----:B-----5:R-:W-:Y:S02]  /*1e470*/  IMAD.U32 R3, R116, 0x10000, R117 ;  /* 0x0001000074037824 */ /* 0x020fe400078e0075 */
[----:B---3--:R-:W-:Y:S01]  /*1e480*/  IMAD.U32 R2, R114, 0x10000, R115 ;  /* 0x0001000072027824 */ /* 0x008fe200078e0073 */
[----:B------:R4:W-:Y:S04]  /*1e490*/  STL [R1+0x33dc], R0 ;  /* 0x0033dc0001007387 */ /* 0x0009e80000100800 */
[----:B------:R-:W3:Y:S04]  /*1e4a0*/  LDL.LU R117, [R1+0x2ae0] ;  /* 0x002ae00001757983 */ /* 0x000ee80000300800 */
[----:B------:R-:W3:Y:S01]  /*1e4b0*/  LDL.LU R116, [R1+0x2ab8] ;  /* 0x002ab80001747983 */ /* 0x000ee20000300800 */
[----:B----4-:R-:W-:-:S03]  /*1e4c0*/  LEA R0, R112, R113, 0x10 ;  /* 0x0000007170007211 */ /* 0x010fc600078e80ff */
[----:B------:R-:W4:Y:S04]  /*1e4d0*/  LDL.LU R115, [R1+0x2aa8] ;  /* 0x002aa80001737983 */ /* 0x000f280000300800 */
[----:B------:R-:W4:Y:S04]  /*1e4e0*/  LDL.LU R114, [R1+0x2a80] ;  /* 0x002a800001727983 */ /* 0x000f280000300800 */
[----:B------:R-:W5:Y:S04]  /*1e4f0*/  LDL.LU R113, [R1+0x2a70] ;  /* 0x002a700001717983 */ /* 0x000f680000300800 */
[----:B------:R-:W5:Y:S04]  /*1e500*/  LDL.LU R112, [R1+0x2a58] ;  /* 0x002a580001707983 */ /* 0x000f680000300800 */
[----:B------:R0:W-:Y:S04]  /*1e510*/  STL [R1+0x33c0], R3 ;  /* 0x0033c00301007387 */ /* 0x0001e80000100800 */
[----:B------:R1:W-:Y:S04]  /*1e520*/  STL [R1+0x33c4], R2 ;  /* 0x0033c40201007387 */ /* 0x0003e80000100800 */
[----:B------:R1:W-:Y:S01]  /*1e530*/  STL [R1+0x33c8], R0 ;  /* 0x0033c80001007387 */ /* 0x0003e20000100800 */
[----:B0-----:R-:W-:-:S03]  /*1e540*/  IMAD.U32 R3, R110, 0x10000, R111 ;  /* 0x000100006e037824 */ /* 0x001fc600078e006f */
[----:B------:R-:W5:Y:S01]  /*1e550*/  LDL.LU R111, [R1+0x2a48] ;  /* 0x002a4800016f7983 */ /* 0x000f620000300800 */
[----:B-1----:R-:W-:-:S03]  /*1e560*/  IMAD.U32 R2, R108, 0x10000, R109 ;  /* 0x000100006c027824 */ /* 0x002fc600078e006d */
[----:B------:R-:W5:Y:S01]  /*1e570*/  LDL.LU R110, [R1+0x2a30] ;  /* 0x002a3000016e7983 */ /* 0x000f620000300800 */
[----:B------:R-:W-:-:S03]  /*1e580*/  IMAD.U32 R0, R224, 0x10000, R236 ;  /* 0x00010000e0007824 */ /* 0x000fc600078e00ec */
[----:B------:R-:W5:Y:S04]  /*1e590*/  LDL.LU R109, [R1+0x2a20] ;  /* 0x002a2000016d7983 */ /* 0x000f680000300800 */
[----:B------:R-:W5:Y:S04]  /*1e5a0*/  LDL.LU R108, [R1+0x2a08] ;  /* 0x002a0800016c7983 */ /* 0x000f680000300800 */
[----:B------:R-:W5:Y:S04]  /*1e5b0*/  LDL.LU R236, [R1+0x29f8] ;  /* 0x0029f80001ec7983 */ /* 0x000f680000300800 */
        /* <DEDUP_REMOVED lines=16> */
[----:B0-----:R-:W-:-:S03]  /*1e6c0*/  IMAD.U32 R3, R179, 0x10000, R180 ;  /* 0x00010000b3037824 */ /* 0x001fc600078e00b4 */
[----:B------:R-:W5:Y:S01]  /*1e6d0*/  LDL.LU R180, [R1+0x2940] ;  /* 0x0029400001b47983 */ /* 0x000f620000300800 */
[----:B-1----:R-:W-:-:S03]  /*1e6e0*/  LEA R2, R177, R178, 0x10 ;  /* 0x000000b2b1027211 */ /* 0x002fc600078e80ff */
        /* <DEDUP_REMOVED lines=13> */
[----:B------:R-:W-:-:S03]  /*1e7c0*/  LEA R0, R169, R170, 0x10 ;  /* 0x000000aaa9007211 */ /* 0x000fc600078e80ff */
        /* <DEDUP_REMOVED lines=33> */
[----:B--2---:R-:W-:-:S03]  /*1e9e0*/  LEA R2, R145, R146, 0x10 ;  /* 0x0000009291027211 */ /* 0x004fc600078e80ff */
[----:B------:R-:W2:Y:S01]  /*1e9f0*/  LDL.LU R147, [R1+0x26f8] ;  /* 0x0026f80001937983 */ /* 0x000ea20000300800 */
[----:B-1----:R-:W-:-:S03]  /*1ea00*/  IMAD.U32 R0, R143, 0x10000, R144 ;  /* 0x000100008f007824 */ /* 0x002fc600078e0090 */
        /* <DEDUP_REMOVED lines=11> */
[----:B---3--:R-:W-:-:S03]  /*1eac0*/  LEA R0, R137, R138, 0x10 ;  /* 0x0000008a89007211 */ /* 0x008fc600078e80ff */
[----:B------:R-:W3:Y:S04]  /*1ead0*/  LDL.LU R140, [R1+0x26c0] ;  /* 0x0026c000018c7983 */ /* 0x000ee80000300800 */
[----:B------:R-:W3:Y:S04]  /*1eae0*/  LDL.LU R139, [R1+0x26b8] ;  /* 0x0026b800018b7983 */ /* 0x000ee80000300800 */
[----:B------:R-:W3:Y:S04]  /*1eaf0*/  LDL.LU R138, [R1+0x26b4] ;  /* 0x0026b400018a7983 */ /* 0x000ee80000300800 */
[----:B------:R-:W3:Y:S04]  /*1eb00*/  LDL.LU R137, [R1+0x26a8] ;  /* 0x0026a80001897983 */ /* 0x000ee80000300800 */
[----:B------:R0:W-:Y:S04]  /*1eb10*/  STL [R1+0x3360], R3 ;  /* 0x0033600301007387 */ /* 0x0001e80000100800 */
[----:B------:R1:W-:Y:S04]  /*1eb20*/  STL [R1+0x3364], R2 ;  /* 0x0033640201007387 */ /* 0x0003e80000100800 */
[----:B------:R4:W-:Y:S01]  /*1eb30*/  STL [R1+0x3368], R0 ;  /* 0x0033680001007387 */ /* 0x0009e20000100800 */
[----:B0-----:R-:W-:-:S03]  /*1eb40*/  IMAD.U32 R3, R135, 0x10000, R136 ;  /* 0x0001000087037824 */ /* 0x001fc600078e0088 */
[----:B------:R-:W3:Y:S01]  /*1eb50*/  LDL.LU R136, [R1+0x26a4] ;  /* 0x0026a40001887983 */ /* 0x000ee20000300800 */
[----:B-1----:R-:W-:-:S03]  /*1eb60*/  IMAD.U32 R2, R133, 0x10000, R134 ;  /* 0x0001000085027824 */ /* 0x002fc600078e0086 */
[----:B------:R-:W3:Y:S01]  /*1eb70*/  LDL.LU R135, [R1+0x26a0] ;  /* 0x0026a00001877983 */ /* 0x000ee20000300800 */
[----:B----4-:R-:W-:-:S03]  /*1eb80*/  IMAD.U32 R0, R252, 0x10000, R240 ;  /* 0x00010000fc007824 */ /* 0x010fc600078e00f0 */
[----:B------:R-:W4:Y:S04]  /*1eb90*/  LDL.LU R134, [R1+0x2698] ;  /* 0x0026980001867983 */ /* 0x000f280000300800 */
[----:B------:R-:W4:Y:S04]  /*1eba0*/  LDL.LU R133, [R1+0x2690] ;  /* 0x0026900001857983 */ /* 0x000f280000300800 */
[----:B------:R-:W4:Y:S04]  /*1ebb0*/  LDL.LU R240, [R1+0x268c] ;  /* 0x00268c0001f07983 */ /* 0x000f280000300800 */
[----:B------:R-:W4:Y:S04]  /*1ebc0*/  LDL.LU R252, [R1+0x267c] ;  /* 0x00267c0001fc7983 */ /* 0x000f280000300800 */
        /* <DEDUP_REMOVED lines=54> */
[----:B------:R1:W-:Y:S04]  /*1ef30*/  STL [R1+0x3350], R2 ;  /* 0x0033500201007387 */ /* 0x0003e80000100800 */
[----:B------:R-:W4:Y:S01]  /*1ef40*/  LDG.E.U8 R4, desc[UR36][R126.64+0x999] ;  /* 0x000999247e047981 */ /* 0x000f22000c1e1100 */
[----:B0-----:R-:W-:-:S03]  /*1ef50*/  LEA R3, R118, R119, 0x10 ;  /* 0x0000007776037211 */ /* 0x001fc600078e80ff */
[----:B------:R0:W-:Y:S01]  /*1ef60*/  STL [R1+0x3354], R0 ;  /* 0x0033540001007387 */ /* 0x0001e20000100800 */
[----:B-1----:R-:W-:-:S03]  /*1ef70*/  IMAD.U32 R2, R114, 0x10000, R115 ;  /* 0x0001000072027824 */ /* 0x002fc600078e0073 */
[----:B------:R5:W-:Y:S04]  /*1ef80*/  STL [R1+0x3358], R3 ;  /* 0x0033580301007387 */ /* 0x000be80000100800 */
[----:B------:R-:W4:Y:S01]  /*1ef90*/  LDG.E.U8 R5, desc[UR36][R126.64+0x99a] ;  /* 0x00099a247e057981 */ /* 0x000f22000c1e1100 */
[----:B0-----:R-:W-:-:S03]  /*1efa0*/  IMAD.U32 R0, R116, 0x10000, R117 ;  /* 0x0001000074007824 */ /* 0x001fc600078e0075 */
[----:B------:R0:W-:Y:S01]  /*1efb0*/  STL [R1+0x3340], R2 ;  /* 0x0033400201007387 */ /* 0x0001e20000100800 */
[----:B-----5:R-:W-:-:S03]  /*1efc0*/  IMAD.U32 R3, R112, 0x10000, R113 ;  /* 0x0001000070037824 */ /* 0x020fc600078e0071 */
[----:B------:R1:W-:Y:S04]  /*1efd0*/  STL [R1+0x335c], R0 ;  /* 0x00335c0001007387 */ /* 0x0003e80000100800 */
[----:B------:R5:W-:Y:S01]  /*1efe0*/  STL [R1+0x3344], R3 ;  /* 0x0033440301007387 */ /* 0x000be20000100800 */
[----:B0-----:R-:W-:-:S03]  /*1eff0*/  IMAD.U32 R2, R108, 0x10000, R109 ;  /* 0x000100006c027824 */ /* 0x001fc600078e006d */
[----:B------:R-:W4:Y:S01]  /*1f000*/  LDG.E.U8 R6, desc[UR36][R126.64+0x99b] ;  /* 0x00099b247e067981 */ /* 0x000f22000c1e1100 */
[----:B-1----:R-:W-:-:S03]  /*1f010*/  LEA R0, R110, R111, 0x10 ;  /* 0x0000006f6e007211 */ /* 0x002fc600078e80ff */
[----:B------:R-:W4:Y:S01]  /*1f020*/  LDG.E.U8 R7, desc[UR36][R126.64+0x99c] ;  /* 0x00099c247e077981 */ /* 0x000f22000c1e1100 */
[----:B-----5:R-:W-:-:S03]  /*1f030*/  IMAD.U32 R3, R224, 0x10000, R236 ;  /* 0x00010000e0037824 */ /* 0x020fc600078e00ec */
[----:B------:R0:W-:Y:S04]  /*1f040*/  STL [R1+0x3348], R0 ;  /* 0x0033480001007387 */ /* 0x0001e80000100800 */
        /* <DEDUP_REMOVED lines=12> */
[----:B-1----:R-:W-:-:S03]  /*1f110*/  IMAD.U32 R2, R177, 0x10000, R178 ;  /* 0x00010000b1027824 */ /* 0x002fc600078e00b2 */
[----:B------:R-:W4:Y:S01]  /*1f120*/  LDG.E.U8 R11, desc[UR36][R126.64+0x9a0] ;  /* 0x0009a0247e0b7981 */ /* 0x000f22000c1e1100 */
[----:B-----5:R-:W-:-:S03]  /*1f130*/  LEA R3, R175, R176, 0x10 ;  /* 0x000000b0af037211 */ /* 0x020fc600078e80ff */
[----:B------:R0:W-:Y:S04]  /*1f140*/  STL [R1+0x3320], R0 ;  /* 0x0033200001007387 */ /* 0x0001e80000100800 */
[----:B------:R1:W-:Y:S04]  /*1f150*/  STL [R1+0x3324], R2 ;  /* 0x0033240201007387 */ /* 0x0003e80000100800 */
[----:B------:R5:W-:Y:S01]  /*1f160*/  STL [R1+0x3328], R3 ;  /* 0x0033280301007387 */ /* 0x000be20000100800 */
[----:B0-----:R-:W-:-:S03]  /*1f170*/  IMAD.U32 R0, R173, 0x10000, R174 ;  /* 0x00010000ad007824 */ /* 0x001fc600078e00ae */
[----:B------:R-:W4:Y:S01]  /*1f180*/  LDG.E.U8 R12, desc[UR36][R126.64+0x9a1] ;  /* 0x0009a1247e0c7981 */ /* 0x000f22000c1e1100 */
[----:B-1----:R-:W-:-:S03]  /*1f190*/  IMAD.U32 R2, R171, 0x10000, R172 ;  /* 0x00010000ab027824 */ /* 0x002fc600078e00ac */
[----:B------:R-:W4:Y:S01]  /*1f1a0*/  LDG.E.U8 R13, desc[UR36][R126.64+0x9a2] ;  /* 0x0009a2247e0d7981 */ /* 0x000f22000c1e1100 */
[----:B-----5:R-:W-:-:S03]  /*1f1b0*/  IMAD.U32 R3, R169, 0x10000, R170 ;  /* 0x00010000a9037824 */ /* 0x020fc600078e00aa */
[----:B------:R0:W-:Y:S04]  /*1f1c0*/  STL [R1+0x332c], R0 ;  /* 0x00332c0001007387 */ /* 0x0001e80000100800 */
[----:B------:R1:W-:Y:S04]  /*1f1d0*/  STL [R1+0x3310], R2 ;  /* 0x0033100201007387 */ /* 0x0003e80000100800 */
[----:B------:R5:W-:Y:S01]  /*1f1e0*/  STL [R1+0x3314], R3 ;  /* 0x0033140301007387 */ /* 0x000be20000100800 */
[----:B0-----:R-:W-:-:S03]  /*1f1f0*/  LEA R0, R159, R160, 0x10 ;  /* 0x000000a09f007211 */ /* 0x001fc600078e80ff */
[----:B------:R-:W4:Y:S01]  /*1f200*/  LDG.E.U8 R14, desc[UR36][R126.64+0x9a3] ;  /* 0x0009a3247e0e7981 */ /* 0x000f22000c1e1100 */
[----:B-1----:R-:W-:-:S03]  /*1f210*/  IMAD.U32 R2, R157, 0x10000, R158 ;  /* 0x000100009d027824 */ /* 0x002fc600078e009e */
        /* <DEDUP_REMOVED lines=13> */
[----:B--2---:R-:W-:-:S03]  /*1f2f0*/  IMAD.U32 R0, R147, 0x10000, R148 ;  /* 0x0001000093007824 */ /* 0x004fc600078e0094 */
[----:B------:R-:W2:Y:S01]  /*1f300*/  LDG.E.U8 R18, desc[UR36][R126.64+0x9a7] ;  /* 0x0009a7247e127981 */ /* 0x000ea2000c1e1100 */
[----:B0-----:R-:W-:-:S03]  /*1f310*/  IMAD.U32 R2, R145, 0x10000, R146 ;  /* 0x0001000091027824 */ /* 0x001fc600078e0092 */
[----:B------:R-:W5:Y:S01]  /*1f320*/  LDG.E.U8 R19, desc[UR36][R126.64+0x9a8] ;  /* 0x0009a8247e137981 */ /* 0x000f62000c1e1100 */
[----:B-1----:R-:W-:-:S03]  /*1f330*/  LEA R3, R143, R144, 0x10 ;  /* 0x000000908f037211 */ /* 0x002fc600078e80ff */
[----:B------:R0:W-:Y:S04]  /*1f340*/  STL [R1+0x32f0], R0 ;  /* 0x0032f00001007387 */ /* 0x0001e80000100800 */
[----:B------:R3:W-:Y:S04]  /*1f350*/  STL [R1+0x32f4], R2 ;  /* 0x0032f40201007387 */ /* 0x0007e80000100800 */
[----:B------:R1:W-:Y:S01]  /*1f360*/  STL [R1+0x32f8], R3 ;  /* 0x0032f80301007387 */ /* 0x0003e20000100800 */
[----:B0-----:R-:W-:-:S03]  /*1f370*/  IMAD.U32 R0, R141, 0x10000, R142 ;  /* 0x000100008d007824 */ /* 0x001fc600078e008e */
[----:B------:R-:W5:Y:S01]  /*1f380*/  LDG.E.U8 R20, desc[UR36][R126.64+0x9a9] ;  /* 0x0009a9247e147981 */ /* 0x000f62000c1e1100 */
[----:B---3--:R-:W-:-:S03]  /*1f390*/  IMAD.U32 R2, R139, 0x10000, R140 ;  /* 0x000100008b027824 */ /* 0x008fc600078e008c */
[----:B------:R-:W3:Y:S01]  /*1f3a0*/  LDG.E.U8 R21, desc[UR36][R126.64+0x9aa] ;  /* 0x0009aa247e157981 */ /* 0x000ee2000c1e1100 */
[----:B-1----:R-:W-:-:S03]  /*1f3b0*/  IMAD.U32 R3, R137, 0x10000, R138 ;  /* 0x0001000089037824 */ /* 0x002fc600078e008a */
[----:B------:R0:W-:Y:S04]  /*1f3c0*/  STL [R1+0x32fc], R0 ;  /* 0x0032fc0001007387 */ /* 0x0001e80000100800 */
[----:B------:R4:W-:Y:S04]  /*1f3d0*/  STL [R1+0x32e0], R2 ;  /* 0x0032e00201007387 */ /* 0x0009e80000100800 */
[----:B------:R1:W-:Y:S01]  /*1f3e0*/  STL [R1+0x32e4], R3 ;  /* 0x0032e40301007387 */ /* 0x0003e20000100800 */
[----:B0-----:R-:W-:-:S03]  /*1f3f0*/  LEA R0, R135, R136, 0x10 ;  /* 0x0000008887007211 */ /* 0x001fc600078e80ff */
[----:B------:R-:W3:Y:S01]  /*1f400*/  LDG.E.U8 R22, desc[UR36][R126.64+0x9ab] ;  /* 0x0009ab247e167981 */ /* 0x000ee2000c1e1100 */
[----:B----4-:R-:W-:-:S03]  /*1f410*/  IMAD.U32 R2, R133, 0x10000, R134 ;  /* 0x0001000085027824 */ /* 0x010fc600078e0086 */
[----:B------:R-:W4:Y:S01]  /*1f420*/  LDG.E.U8 R23, desc[UR36][R126.64+0x9ac] ;  /* 0x0009ac247e177981 */ /* 0x000f22000c1e1100 */
[----:B-1----:R-:W-:-:S03]  /*1f430*/  IMAD.U32 R3, R252, 0x10000, R240 ;  /* 0x00010000fc037824 */ /* 0x002fc600078e00f0 */
[----:B------:R0:W-:Y:S04]  /*1f440*/  STL [R1+0x32e8], R0 ;  /* 0x0032e80001007387 */ /* 0x0001e80000100800 */
[----:B------:R1:W-:Y:S04]  /*1f450*/  STL [R1+0x32ec], R2 ;  /* 0x0032ec0201007387 */ /* 0x0003e80000100800 */
[----:B------:R1:W-:Y:S04]  /*1f460*/  STL [R1+0x32d0], R3 ;  /* 0x0032d00301007387 */ /* 0x0003e80000100800 */
[----:B0-----:R-:W2:Y:S04]  /*1f470*/  LDG.E.U8 R0, desc[UR36][R126.64+0x996] ;  /* 0x000996247e007981 */ /* 0x001ea8000c1e1100 */
[----:B-1----:R-:W2:Y:S04]  /*1f480*/  LDG.E.U8 R2, desc[UR36][R126.64+0x997] ;  /* 0x000997247e027981 */ /* 0x002ea8000c1e1100 */
        /* <DEDUP_REMOVED lines=49> */
[----:B------:R-:W4:Y:S04]  /*1f7a0*/  LDG.E.U8 R71, desc[UR36][R126.64+0x9dc] ;  /* 0x0009dc247e477981 */ /* 0x000f28000c1e1100 */
[----:B------:R-:W4:Y:S04]  /*1f7b0*/  LDG.E.U8 R72, desc[UR36][R126.64+0x9dd] ;  /* 0x0009dd247e487981 */ /* 0x000f28000c1e1100 */
[----:B------:R-:W4:Y:S04]  /*1f7c0*/  LDG.E.U8 R73, desc[UR36][R126.64+0x9de] ;  /* 0x0009de247e497981 */ /* 0x000f28000c1e1100 */
[----:B------:R-:W4:Y:S04]  /*1f7d0*/  LDG.E.U8 R74, desc[UR36][R126.64+0x9df] ;  /* 0x0009df247e4a7981 */ /* 0x000f28000c1e1100 */
[----:B------:R-:W4:Y:S04]  /*1f7e0*/  LDG.E.U8 R75, desc[UR36][R126.64+0x9e0] ;  /* 0x0009e0247e4b7981 */ /* 0x000f28000c1e1100 */
[----:B------:R-:W4:Y:S01]  /*1f7f0*/  LDG.E.U8 R76, desc[UR36][R126.64+0x9e1] ;  /* 0x0009e1247e4c7981 */ /* 0x000f22000c1e1100 */
[----:B------:R-:W-:Y:S01]  /*1f800*/  LEA R246, R78, R246, 0x8 ;  /* 0x000000f64ef67211 */ /* 0x000fe200078e40ff */
[----:B------:R-:W-:Y:S01]  /*1f810*/  IMAD R244, R81, 0x100, R244 ;  /* 0x0000010051f47824 */ /* 0x000fe200078e02f4 */
[----:B------:R-:W-:Y:S01]  /*1f820*/  LEA R234, R82, R234, 0x8 ;  /* 0x000000ea52ea7211 */ /* 0x000fe200078e40ff */
[----:B------:R-:W-:Y:S01]  /*1f830*/  IMAD R242, R80, 0x100, R242 ;  /* 0x0000010050f27824 */ /* 0x000fe200078e02f2 */
[----:B------:R-:W4:Y:S01]  /*1f840*/  LDG.E.U8 R77, desc[UR36][R126.64+0x9e2] ;  /* 0x0009e2247e4d7981 */ /* 0x000f22000c1e1100 */
[----:B------:R-:W-:-:S03]  /*1f850*/  IMAD R248, R79, 0x100, R248 ;  /* 0x000001004ff87824 */ /* 0x000fc600078e02f8 */
[----:B------:R-:W4:Y:S04]  /*1f860*/  LDG.E.U8 R78, desc[UR36][R126.64+0x9e3] ;  /* 0x0009e3247e4e7981 */ /* 0x000f28000c1e1100 */
[----:B------:R-:W4:Y:S04]  /*1f870*/  LDG.E.U8 R79, desc[UR36][R126.64+0x9e4] ;  /* 0x0009e4247e4f7981 */ /* 0x000f28000c1e1100 */
[----:B------:R-:W4:Y:S04]  /*1f880*/  LDG.E.U8 R80, desc[UR36][R126.64+0x9e5] ;  /* 0x0009e5247e507981 */ /* 0x000f28000c1e1100 */
[----:B------:R-:W4:Y:S04]  /*1f890*/  LDG.E.U8 R81, desc[UR36][R126.64+0x9e6] ;  /* 0x0009e6247e517981 */ /* 0x000f28000c1e1100 */
[----:B------:R-:W4:Y:S01]  /*1f8a0*/  LDG.E.U8 R82, desc[UR36][R126.64+0x9e7] ;  /* 0x0009e7247e527981 */ /* 0x000f22000c1e1100 */
[----:B------:R-:W-:Y:S01]  /*1f8b0*/  IMAD R230, R84, 0x100, R230 ;  /* 0x0000010054e67824 */ /* 0x000fe200078e02e6 */
[----:B------:R-:W-:Y:S01]  /*1f8c0*/  LEA R226, R86, R226, 0x8 ;  /* 0x000000e256e27211 */ /* 0x000fe200078e40ff */
[----:B------:R-:W-:Y:S01]  /*1f8d0*/  IMAD R238, R83, 0x100, R238 ;  /* 0x0000010053ee7824 */ /* 0x000fe200078e02ee */
[----:B------:R-:W4:Y:S01]  /*1f8e0*/  LDG.E.U8 R84, desc[UR36][R126.64+0x9e9] ;  /* 0x0009e9247e547981 */ /* 0x000f22000c1e1100 */
[----:B------:R-:W-:-:S02]  /*1f8f0*/  IMAD R218, R88, 0x100, R218 ;  /* 0x0000010058da7824 */ /* 0x000fc400078e02da */
[----:B------:R-:W-:Y:S01]  /*1f900*/  IMAD R228, R87, 0x100, R228 ;  /* 0x0000010057e47824 */ /* 0x000fe200078e02e4 */
[----:B------:R-:W4:Y:S01]  /*1f910*/  LDG.E.U8 R83, desc[UR36][R126.64+0x9e8] ;  /* 0x0009e8247e537981 */ /* 0x000f22000c1e1100 */
[----:B------:R-:W-:-:S03]  /*1f920*/  IMAD R232, R85, 0x100, R232 ;  /* 0x0000010055e87824 */ /* 0x000fc600078e02e8 */
        /* <DEDUP_REMOVED lines=9> */
[----:B------:R-:W-:-:S02]  /*1f9c0*/  IMAD R210, R92, 0x100, R210 ;  /* 0x000001005cd27824 */ /* 0x000fc400078e02d2 */
[----:B------:R-:W-:Y:S01]  /*1f9d0*/  IMAD R216, R91, 0x100, R216 ;  /* 0x000001005bd87824 */ /* 0x000fe200078e02d8 */
[----:B------:R-:W4:Y:S04]  /*1f9e0*/  LDG.E.U8 R90, desc[UR36][R126.64+0x9ef] ;  /* 0x0009ef247e5a7981 */ /* 0x000f28000c1e1100 */
[----:B------:R-:W4:Y:S04]  /*1f9f0*/  LDG.E.U8 R91, desc[UR36][R126.64+0x9f0] ;  /* 0x0009f0247e5b7981 */ /* 0x000f28000c1e1100 */
[----:B------:R-:W4:Y:S04]  /*1fa00*/  LDG.E.U8 R92, desc[UR36][R126.64+0x9f1] ;  /* 0x0009f1247e5c7981 */ /* 0x000f28000c1e1100 */
[----:B------:R-:W4:Y:S04]  /*1fa10*/  LDG.E.U8 R93, desc[UR36][R126.64+0x9f2] ;  /* 0x0009f2247e5d7981 */ /* 0x000f28000c1e1100 */
[----:B------:R-:W4:Y:S01]  /*1fa20*/  LDG.E.U8 R94, desc[UR36][R126.64+0x9f3] ;  /* 0x0009f3247e5e7981 */ /* 0x000f22000c1e1100 */
[----:B------:R-:W-:-:S02]  /*1fa30*/  IMAD R198, R96, 0x100, R198 ;  /* 0x0000010060c67824 */ /* 0x000fc400078e02c6 */
[----:B------:R-:W-:Y:S01]  /*1fa40*/  IMAD R206, R95, 0x100, R206 ;  /* 0x000001005fce7824 */ /* 0x000fe200078e02ce */
[----:B------:R-:W4:Y:S04]  /*1fa50*/  LDG.E.U8 R96, desc[UR36][R126.64+0x9f5] ;  /* 0x0009f5247e607981 */ /* 0x000f28000c1e1100 */
        /* <DEDUP_REMOVED lines=36> */
[----:B------:R-:W-:-:S03]  /*1fca0*/  LEA R182, R132, R182, 0x8 ;  /* 0x000000b684b67211 */ /* 0x000fc600078e40ff */
[----:B------:R-:W4:Y:S04]  /*1fcb0*/  LDG.E.U8 R125, desc[UR36][R126.64+0xa12] ;  /* 0x000a12247e7d7981 */ /* 0x000f28000c1e1100 */
[----:B------:R-:W4:Y:S04]  /*1fcc0*/  LDG.E.U8 R128, desc[UR36][R126.64+0xa13] ;  /* 0x000a13247e807981 */ /* 0x000f28000c1e1100 */
[----:B------:R-:W4:Y:S04]  /*1fcd0*/  LDG.E.U8 R129, desc[UR36][R126.64+0xa14] ;  /* 0x000a14247e817981 */ /* 0x000f28000c1e1100 */
[----:B------:R-:W4:Y:S04]  /*1fce0*/  LDG.E.U8 R130, desc[UR36][R126.64+0xa15] ;  /* 0x000a15247e827981 */ /* 0x000f28000c1e1100 */
[----:B------:R-:W4:Y:S04]  /*1fcf0*/  LDG.E.U8 R131, desc[UR36][R126.64+0xa16] ;  /* 0x000a16247e837981 */ /* 0x000f28000c1e1100 */
[----:B------:R-:W4:Y:S01]  /*1fd00*/  LDG.E.U8 R132, desc[UR36][R126.64+0xa17] ;  /* 0x000a17247e847981 */ /* 0x000f22000c1e1100 */
[----:B--2---:R-:W-:Y:S01]  /*1fd10*/  IMAD R2, R2, 0x100, R0 ;  /* 0x0000010002027824 */ /* 0x004fe200078e0200 */
[----:B-----5:R-:W-:Y:S01]  /*1fd20*/  LEA R0, R4, R3, 0x8 ;  /* 0x0000000304007211 */ /* 0x020fe200078e40ff */
[----:B------:R-:W-:Y:S01]  /*1fd30*/  IMAD R3, R6, 0x100, R5 ;  /* 0x0000010006037824 */ /* 0x000fe200078e0205 */
[----:B------:R-:W2:Y:S04]  /*1fd40*/  LDL.LU R4, [R1+0x3110] ;  /* 0x0031100001047983 */ /* 0x000ea80000300800 */
[----:B------:R0:W-:Y:S04]  /*1fd50*/  STL [R1+0x26c4], R2 ;  /* 0x0026c40201007387 */ /* 0x0001e80000100800 */
[----:B------:R1:W-:Y:S04]  /*1fd60*/  STL [R1+0x26c0], R0 ;  /* 0x0026c00001007387 */ /* 0x0003e80000100800 */
[----:B------:R-:W5:Y:S01]  /*1fd70*/  LDL.LU R236, [R1+0x30e0] ;  /* 0x0030e00001ec7983 */ /* 0x000f620000300800 */
[----:B0-----:R-:W-:-:S03]  /*1fd80*/  IMAD R2, R8, 0x100, R7 ;  /* 0x0000010008027824 */ /* 0x001fc600078e0207 */
[----:B------:R0:W-:Y:S01]  /*1fd90*/  STL [R1+0x26b4], R3 ;  /* 0x0026b40301007387 */ /* 0x0001e20000100800 */
[----:B-1----:R-:W-:-:S03]  /*1fda0*/  IMAD R0, R10, 0x100, R9 ;  /* 0x000001000a007824 */ /* 0x002fc600078e0209 */
[----:B------:R1:W-:Y:S04]  /*1fdb0*/  STL [R1+0x26a4], R2 ;  /* 0x0026a40201007387 */ /* 0x0003e80000100800 */
[----:B------:R3:W-:Y:S01]  /*1fdc0*/  STL [R1+0x2698], R0 ;  /* 0x0026980001007387 */ /* 0x0007e20000100800 */
[----:B0-----:R-:W-:-:S03]  /*1fdd0*/  LEA R3, R12, R11, 0x8 ;  /* 0x0000000b0c037211 */ /* 0x001fc600078e40ff */
[----:B------:R-:W5:Y:S01]  /*1fde0*/  LDL.LU R224, [R1+0x30d4] ;  /* 0x0030d40001e07983 */ /* 0x000f620000300800 */
[----:B-1----:R-:W-:-:S03]  /*1fdf0*/  IMAD R2, R14, 0x100, R13 ;  /* 0x000001000e027824 */ /* 0x002fc600078e020d */
[----:B------:R-:W5:Y:S01]  /*1fe00*/  LDL.LU R220, [R1+0x30c8] ;  /* 0x0030c80001dc7983 */ /* 0x000f620000300800 */
[----:B---3--:R-:W-:-:S03]  /*1fe10*/  IMAD R0, R16, 0x100, R15 ;  /* 0x0000010010007824 */ /* 0x008fc600078e020f */
[----:B------:R0:W-:Y:S04]  /*1fe20*/  STL [R1+0x2690], R3 ;  /* 0x0026900301007387 */ /* 0x0001e80000100800 */
[----:B------:R1:W-:Y:S04]  /*1fe30*/  STL [R1+0x268c], R2 ;  /* 0x00268c0201007387 */ /* 0x0003e80000100800 */
[----:B------:R3:W-:Y:S01]  /*1fe40*/  STL [R1+0x267c], R0 ;  /* 0x00267c0001007387 */ /* 0x0007e20000100800 */
[----:B0-----:R-:W-:-:S03]  /*1fe50*/  IMAD R3, R18, 0x100, R17 ;  /* 0x0000010012037824 */ /* 0x001fc600078e0211 */
[----:B------:R-:W5:Y:S01]  /*1fe60*/  LDL.LU R208, [R1+0x30bc] ;  /* 0x0030bc0001d07983 */ /* 0x000f620000300800 */
[----:B-1----:R-:W-:-:S03]  /*1fe70*/  LEA R2, R20, R19, 0x8 ;  /* 0x0000001314027211 */ /* 0x002fc600078e40ff */
[----:B------:R-:W2:Y:S01]  /*1fe80*/  LDL.LU R12, [R1+0x3170] ;  /* 0x00317000010c7983 */ /* 0x000ea20000300800 */
[----:B---3--:R-:W-:-:S03]  /*1fe90*/  IMAD R0, R22, 0x100, R21 ;  /* 0x0000010016007824 */ /* 0x008fc600078e0215 */
[----:B------:R4:W-:Y:S04]  /*1fea0*/  STL [R1+0x24dc], R3 ;  /* 0x0024dc0301007387 */ /* 0x0009e80000100800 */
[----:B------:R0:W-:Y:S04]  /*1feb0*/  STL [R1+0x24d0], R2 ;  /* 0x0024d00201007387 */ /* 0x0001e80000100800 */
[----:B------:R1:W-:Y:S01]  /*1fec0*/  STL [R1+0x24bc], R0 ;  /* 0x0024bc0001007387 */ /* 0x0003e20000100800 */
[----:B----4-:R-:W-:-:S03]  /*1fed0*/  IMAD R3, R24, 0x100, R23 ;  /* 0x0000010018037824 */ /* 0x010fc600078e0217 */
[----:B------:R-:W2:Y:S01]  /*1fee0*/  LDL.LU R11, [R1+0x3164] ;  /* 0x00316400010b7983 */ /* 0x000ea20000300800 */
[----:B0-----:R-:W-:-:S03]  /*1fef0*/  IMAD R2, R26, 0x100, R25 ;  /* 0x000001001a027824 */ /* 0x001fc600078e0219 */
[----:B------:R-:W3:Y:S01]  /*1ff00*/  LDL.LU R10, [R1+0x3158] ;  /* 0x00315800010a7983 */ /* 0x000ee20000300800 */
[----:B-1----:R-:W-:-:S03]  /*1ff10*/  LEA R0, R28, R27, 0x8 ;  /* 0x0000001b1c007211 */ /* 0x002fc600078e40ff */
[----:B------:R0:W-:Y:S04]  /*1ff20*/  STL [R1+0x24b0], R3 ;  /* 0x0024b00301007387 */ /* 0x0001e80000100800 */
[----:B------:R1:W-:Y:S04]  /*1ff30*/  STL [R1+0x249c], R2 ;  /* 0x00249c0201007387 */ /* 0x0003e80000100800 */
[----:B------:R4:W-:Y:S01]  /*1ff40*/  STL [R1+0x2490], R0 ;  /* 0x0024900001007387 */ /* 0x0009e20000100800 */
[----:B0-----:R-:W-:-:S03]  /*1ff50*/  IMAD R3, R30, 0x100, R29 ;  /* 0x000001001e037824 */ /* 0x001fc600078e021d */
[----:B------:R-:W3:Y:S01]  /*1ff60*/  LDL.LU R9, [R1+0x314c] ;  /* 0x00314c0001097983 */ /* 0x000ee20000300800 */
        /* <DEDUP_REMOVED lines=9> */
[----:B------:R-:W3:Y:S01]  /*20000*/  LDL.LU R6, [R1+0x3128] ;  /* 0x0031280001067983 */ /* 0x000ee20000300800 */
[----:B----4-:R-:W-:-:S03]  /*20010*/  IMAD R0, R40, 0x100, R39 ;  /* 0x0000010028007824 */ /* 0x010fc600078e0227 */
[----:B------:R0:W-:Y:S04]  /*20020*/  STL [R1+0x2450], R3 ;  /* 0x0024500301007387 */ /* 0x0001e80000100800 */
[----:B------:R1:W-:Y:S04]  /*20030*/  STL [R1+0x243c], R2 ;  /* 0x00243c0201007387 */ /* 0x0003e80000100800 */
[----:B------:R4:W-:Y:S01]  /*20040*/  STL [R1+0x2430], R0 ;  /* 0x0024300001007387 */ /* 0x0009e20000100800 */
[----:B0-----:R-:W-:-:S03]  /*20050*/  IMAD R3, R42, 0x100, R41 ;  /* 0x000001002a037824 */ /* 0x001fc600078e0229 */
[----:B------:R-:W3:Y:S01]  /*20060*/  LDL.LU R5, [R1+0x311c] ;  /* 0x00311c0001057983 */ /* 0x000ee20000300800 */
[----:B-1----:R-:W-:-:S03]  /*20070*/  LEA R2, R44, R43, 0x8 ;  /* 0x0000002b2c027211 */ /* 0x002fc600078e40ff */
[----:B------:R-:W3:Y:S01]  /*20080*/  LDL.LU R204, [R1+0x30b0] ;  /* 0x0030b00001cc7983 */ /* 0x000ee20000300800 */
[----:B----4-:R-:W-:-:S03]  /*20090*/  IMAD R0, R46, 0x100, R45 ;  /* 0x000001002e007824 */ /* 0x010fc600078e022d */
[----:B------:R0:W-:Y:S04]  /*200a0*/  STL [R1+0x241c], R3 ;  /* 0x00241c0301007387 */ /* 0x0001e80000100800 */
[----:B------:R1:W-:Y:S04]  /*200b0*/  STL [R1+0x2410], R2 ;  /* 0x0024100201007387 */ /* 0x0003e80000100800 */
[----:B------:R4:W-:Y:S01]  /*200c0*/  STL [R1+0x23fc], R0 ;  /* 0x0023fc0001007387 */ /* 0x0009e20000100800 */
[----:B0-----:R-:W-:-:S03]  /*200d0*/  IMAD R3, R48, 0x100, R47 ;  /* 0x0000010030037824 */ /* 0x001fc600078e022f */
[----:B------:R-:W3:Y:S01]  /*200e0*/  LDL.LU R192, [R1+0x30a4] ;  /* 0x0030a40001c07983 */ /* 0x000ee20000300800 */
[----:B-1----:R-:W-:-:S03]  /*200f0*/  IMAD R2, R50, 0x100, R49 ;  /* 0x0000010032027824 */ /* 0x002fc600078e0231 */
[----:B------:R-:W2:Y:S01]  /*20100*/  LDG.E.U8 R133, desc[UR36][R126.64+0xa18] ;  /* 0x000a18247e857981 */ /* 0x000ea2000c1e1100 */
[----:B----4-:R-:W-:-:S03]  /*20110*/  LEA R0, R52, R51, 0x8 ;  /* 0x0000003334007211 */ /* 0x010fc600078e40ff */
[----:B------:R0:W-:Y:S04]  /*20120*/  STL [R1+0x23f0], R3 ;  /* 0x0023f00301007387 */ /* 0x0001e80000100800 */
[----:B------:R1:W-:Y:S04]  /*20130*/  STL [R1+0x23dc], R2 ;  /* 0x0023dc0201007387 */ /* 0x0003e80000100800 */
[----:B------:R4:W-:Y:S01]  /*20140*/  STL [R1+0x23d0], R0 ;  /* 0x0023d00001007387 */ /* 0x0009e20000100800 */
[----:B0-----:R-:W-:-:S03]  /*20150*/  IMAD R3, R54, 0x100, R53 ;  /* 0x0000010036037824 */ /* 0x001fc600078e0235 */
[----:B------:R-:W2:Y:S01]  /*20160*/  LDG.E.U8 R134, desc[UR36][R126.64+0xa19] ;  /* 0x000a19247e867981 */ /* 0x000ea2000c1e1100 */
[----:B-1----:R-:W-:-:S03]  /*20170*/  IMAD R2, R56, 0x100, R55 ;  /* 0x0000010038027824 */ /* 0x002fc600078e0237 */
[----:B------:R-:W5:Y:S01]  /*20180*/  LDG.E.U8 R135, desc[UR36][R126.64+0xa1a] ;  /* 0x000a1a247e877981 */ /* 0x000f62000c1e1100 */
[----:B----4-:R-:W-:-:S03]  /*20190*/  IMAD R0, R58, 0x100, R57 ;  /* 0x000001003a007824 */ /* 0x010fc600078e0239 */
[----:B------:R0:W-:Y:S04]  /*201a0*/  STL [R1+0x23bc], R3 ;  /* 0x0023bc0301007387 */ /* 0x0001e80000100800 */
[----:B------:R1:W-:Y:S04]  /*201b0*/  STL [R1+0x23b0], R2 ;  /* 0x0023b00201007387 */ /* 0x0003e80000100800 */
[----:B------:R4:W-:Y:S01]  /*201c0*/  STL [R1+0x239c], R0 ;  /* 0x00239c0001007387 */ /* 0x0009e20000100800 */
[----:B0-----:R-:W-:-:S03]  /*201d0*/  LEA R3, R60, R59, 0x8 ;  /* 0x0000003b3c037211 */ /* 0x001fc600078e40ff */
[----:B------:R-:W5:Y:S01]  /*201e0*/  LDG.E.U8 R136, desc[UR36][R126.64+0xa1b] ;  /* 0x000a1b247e887981 */ /* 0x000f62000c1e1100 */
[----:B-1----:R-:W-:-:S03]  /*201f0*/  IMAD R2, R62, 0x100, R61 ;  /* 0x000001003e027824 */ /* 0x002fc600078e023d */
[----:B------:R-:W3:Y:S01]  /*20200*/  LDG.E.U8 R137, desc[UR36][R126.64+0xa1c] ;  /* 0x000a1c247e897981 */ /* 0x000ee2000c1e1100 */
[----:B----4-:R-:W-:-:S03]  /*20210*/  IMAD R0, R64, 0x100, R63 ;  /* 0x0000010040007824 */ /* 0x010fc600078e023f */
[----:B------:R0:W-:Y:S04]  /*20220*/  STL [R1+0x2390], R3 ;  /* 0x0023900301007387 */ /* 0x0001e80000100800 */
[----:B------:R1:W-:Y:S04]  /*20230*/  STL [R1+0x237c], R2 ;  /* 0x00237c0201007387 */ /* 0x0003e80000100800 */
[----:B------:R4:W-:Y:S01]  /*20240*/  STL [R1+0x2374], R0 ;  /* 0x0023740001007387 */ /* 0x0009e20000100800 */
[----:B0-----:R-:W-:-:S03]  /*20250*/  IMAD R3, R66, 0x100, R65 ;  /* 0x0000010042037824 */ /* 0x001fc600078e0241 */
[----:B------:R-:W3:Y:S01]  /*20260*/  LDG.E.U8 R138, desc[UR36][R126.64+0xa1d] ;  /* 0x000a1d247e8a7981 */ /* 0x000ee2000c1e1100 */
[----:B-1----:R-:W-:-:S03]  /*20270*/  LEA R2, R68, R67, 0x8 ;  /* 0x0000004344027211 */ /* 0x002fc600078e40ff */
[----:B------:R-:W3:Y:S01]  /*20280*/  LDG.E.U8 R139, desc[UR36][R126.64+0xa1e] ;  /* 0x000a1e247e8b7981 */ /* 0x000ee2000c1e1100 */
[----:B----4-:R-:W-:-:S03]  /*20290*/  IMAD R0, R70, 0x100, R69 ;  /* 0x0000010046007824 */ /* 0x010fc600078e0245 */
[----:B------:R0:W-:Y:S04]  /*202a0*/  STL [R1+0x2364], R3 ;  /* 0x0023640301007387 */ /* 0x0001e80000100800 */
[----:B------:R1:W-:Y:S04]  /*202b0*/  STL [R1+0x235c], R2 ;  /* 0x00235c0201007387 */ /* 0x0003e80000100800 */
[----:B------:R4:W-:Y:S01]  /*202c0*/  STL [R1+0x234c], R0 ;  /* 0x00234c0001007387 */ /* 0x0009e20000100800 */
[----:B0-----:R-:W-:-:S03]  /*202d0*/  IMAD R3, R72, 0x100, R71 ;  /* 0x0000010048037824 */ /* 0x001fc600078e0247 */
[----:B------:R-:W3:Y:S01]  /*202e0*/  LDG.E.U8 R140, desc[UR36][R126.64+0xa1f] ;  /* 0x000a1f247e8c7981 */ /* 0x000ee2000c1e1100 */
[----:B-1----:R-:W-:-:S03]  /*202f0*/  IMAD R2, R74, 0x100, R73 ;  /* 0x000001004a027824 */ /* 0x002fc600078e0249 */
[----:B------:R-:W3:Y:S01]  /*20300*/  LDG.E.U8 R141, desc[UR36][R126.64+0xa20] ;  /* 0x000a20247e8d7981 */ /* 0x000ee2000c1e1100 */
[----:B----4-:R-:W-:-:S03]  /*20310*/  LEA R0, R76, R75, 0x8 ;  /* 0x0000004b4c007211 */ /* 0x010fc600078e40ff */
[----:B------:R0:W-:Y:S04]  /*20320*/  STL [R1+0x2344], R3 ;  /* 0x0023440301007387 */ /* 0x0001e80000100800 */
[----:B------:R1:W-:Y:S04]  /*20330*/  STL [R1+0x2308], R2 ;  /* 0x0023080201007387 */ /* 0x0003e80000100800 */
[----:B------:R4:W-:Y:S01]  /*20340*/  STL [R1+0x2300], R0 ;  /* 0x0023000001007387 */ /* 0x0009e20000100800 */
[----:B0-----:R-:W-:-:S03]  /*20350*/  IMAD R3, R78, 0x100, R77 ;  /* 0x000001004e037824 */ /* 0x001fc600078e024d */
[----:B------:R-:W3:Y:S01]  /*20360*/  LDG.E.U8 R142, desc[UR36][R126.64+0xa21] ;  /* 0x000a21247e8e7981 */ /* 0x000ee2000c1e1100 */
[----:B-1----:R-:W-:-:S03]  /*20370*/  IMAD R2, R80, 0x100, R79 ;  /* 0x0000010050027824 */ /* 0x002fc600078e024f */
[----:B------:R-:W3:Y:S01]  /*20380*/  LDG.E.U8 R143, desc[UR36][R126.64+0xa22] ;  /* 0x000a22247e8f7981 */ /* 0x000ee2000c1e1100 */
[----:B----4-:R-:W-:-:S03]  /*20390*/  IMAD R0, R82, 0x100, R81 ;  /* 0x0000010052007824 */ /* 0x010fc600078e0251 */
[----:B------:R0:W-:Y:S04]  /*203a0*/  STL [R1+0x22f8], R3 ;  /* 0x0022f80301007387 */ /* 0x0001e80000100800 */
[----:B------:R1:W-:Y:S04]  /*203b0*/  STL [R1+0x22f0], R2 ;  /* 0x0022f00201007387 */ /* 0x0003e80000100800 */
[----:B------:R4:W-:Y:S01]  /*203c0*/  STL [R1+0x22e8], R0 ;  /* 0x0022e80001007387 */ /* 0x0009e20000100800 */
[----:B0-----:R-:W-:-:S03]  /*203d0*/  LEA R3, R84, R83, 0x8 ;  /* 0x0000005354037211 */ /* 0x001fc600078e40ff */
[----:B------:R-:W3:Y:S01]  /*203e0*/  LDG.E.U8 R144, desc[UR36][R126.64+0xa23] ;  /* 0x000a23247e907981 */ /* 0x000ee2000c1e1100 */
        /* <DEDUP_REMOVED lines=61> */
[----:B------:R4:W-:Y:S04]  /*207c0*/  STL [R1+0x2168], R0 ;  /* 0x0021680001007387 */ /* 0x0009e80000100800 */
[----:B0-----:R-:W3:Y:S04]  /*207d0*/  LDL.LU R3, [R1+0x3104] ;  /* 0x0031040001037983 */ /* 0x001ee80000300800 */
[----:B-1----:R-:W3:Y:S04]  /*207e0*/  LDL.LU R2, [R1+0x30f8] ;  /* 0x0030f80001027983 */ /* 0x002ee80000300800 */
        /* <DEDUP_REMOVED lines=17> */
[----:B------:R-:W4:Y:S01]  /*20900*/  LDG.E.U8 R160, desc[UR36][R126.64+0xa33] ;  /* 0x000a33247ea07981 */ /* 0x000f22000c1e1100 */
[----:B--2---:R-:W-:Y:S01]  /*20910*/  LEA R14, R134, R133, 0x8 ;  /* 0x00000085860e7211 */ /* 0x004fe200078e40ff */
[----:B-----5:R-:W-:-:S02]  /*20920*/  IMAD R13, R136, 0x100, R135 ;  /* 0x00000100880d7824 */ /* 0x020fc400078e0287 */
[----:B---3--:R-:W-:Y:S01]  /*20930*/  IMAD R15, R138, 0x100, R137 ;  /* 0x000001008a0f7824 */ /* 0x008fe200078e0289 */
[----:B------:R-:W-:Y:S01]  /*20940*/  LEA R7, R7, R8, 0x10 ;  /* 0x0000000807077211 */ /* 0x000fe200078e80ff */
[----:B------:R0:W-:Y:S04]  /*20950*/  STL [R1+0x2160], R14 ;  /* 0x0021600e01007387 */ /* 0x0001e80000100800 */
[----:B------:R1:W-:Y:S04]  /*20960*/  STL [R1+0x2158], R13 ;  /* 0x0021580d01007387 */ /* 0x0003e80000100800 */
[----:B------:R2:W-:Y:S01]  /*20970*/  STL [R1+0x2150], R15 ;  /* 0x0021500f01007387 */ /* 0x0005e20000100800 */
[----:B------:R-:W-:-:S02]  /*20980*/  IMAD.U32 R11, R11, 0x10000, R12 ;  /* 0x000100000b0b7824 */ /* 0x000fc400078e000c */
[----:B------:R-:W-:Y:S01]  /*20990*/  IMAD.U32 R9, R9, 0x10000, R10 ;  /* 0x0001000009097824 */ /* 0x000fe200078e000a */
[----:B------:R-:W3:Y:S01]  /*209a0*/  LDG.E.U8 R41, desc[UR36][R126.64+0xa5c] ;  /* 0x000a5c247e297981 */ /* 0x000ee2000c1e1100 */
[----:B------:R-:W-:-:S03]  /*209b0*/  IMAD.U32 R5, R5, 0x10000, R6 ;  /* 0x0001000005057824 */ /* 0x000fc600078e0006 */
[----:B------:R-:W5:Y:S01]  /*209c0*/  LDL.LU R40, [R1+0x2fb4] ;  /* 0x002fb40001287983 */ /* 0x000f620000300800 */
[----:B0-----:R-:W-:-:S03]  /*209d0*/  IMAD R14, R140, 0x100, R139 ;  /* 0x000001008c0e7824 */ /* 0x001fc600078e028b */
[----:B------:R-:W5:Y:S04]  /*209e0*/  LDL.LU R39, [R1+0x2fa4] ;  /* 0x002fa40001277983 */ /* 0x000f680000300800 */
[----:B------:R0:W-:Y:S04]  /*209f0*/  STL [R1+0x2148], R14 ;  /* 0x0021480e01007387 */ /* 0x0001e80000100800 */
[----:B------:R-:W3:Y:S04]  /*20a00*/  LDL.LU R38, [R1+0x2f94] ;  /* 0x002f940001267983 */ /* 0x000ee80000300800 */
[----:B------:R-:W3:Y:S04]  /*20a10*/  LDL.LU R37, [R1+0x2f84] ;  /* 0x002f840001257983 */ /* 0x000ee80000300800 */
[----:B------:R-:W3:Y:S01]  /*20a20*/  LDL.LU R36, [R1+0x2f74] ;  /* 0x002f740001247983 */ /* 0x000ee20000300800 */
[----:B-1----:R-:W-:-:S03]  /*20a30*/  LEA R13, R142, R141, 0x8 ;  /* 0x0000008d8e0d7211 */ /* 0x002fc600078e40ff */
[----:B------:R-:W-:Y:S04]  /*20a40*/  STL [R1+0x32d4], R11 ;  /* 0x0032d40b01007387 */ /* 0x000fe80000100800 */
[----:B------:R1:W-:Y:S04]  /*20a50*/  STL [R1+0x2140], R13 ;  /* 0x0021400d01007387 */ /* 0x0003e80000100800 */
[----:B------:R-:W3:Y:S04]  /*20a60*/  LDL.LU R35, [R1+0x2f64] ;  /* 0x002f640001237983 */ /* 0x000ee80000300800 */
[----:B------:R-:W3:Y:S04]  /*20a70*/  LDL.LU R34, [R1+0x2f54] ;  /* 0x002f540001227983 */ /* 0x000ee80000300800 */
[----:B------:R-:W3:Y:S01]  /*20a80*/  LDL.LU R33, [R1+0x2f44] ;  /* 0x002f440001217983 */ /* 0x000ee20000300800 */
[----:B--2---:R-:W-:-:S03]  /*20a90*/  IMAD R15, R144, 0x100, R143 ;  /* 0x00000100900f7824 */ /* 0x004fc600078e028f */
[----:B------:R-:W-:Y:S04]  /*20aa0*/  STL [R1+0x32d8], R9 ;  /* 0x0032d80901007387 */ /* 0x000fe80000100800 */
[----:B------:R2:W-:Y:S04]  /*20ab0*/  STL [R1+0x2138], R15 ;  /* 0x0021380f01007387 */ /* 0x0005e80000100800 */
[----:B------:R-:W-:Y:S04]  /*20ac0*/  STL [R1+0x32dc], R7 ;  /* 0x0032dc0701007387 */ /* 0x000fe80000100800 */
[----:B------:R-:W-:Y:S04]  /*20ad0*/  STL [R1+0x32c0], R5 ;  /* 0x0032c00501007387 */ /* 0x000fe80000100800 */
[----:B------:R-:W3:Y:S01]  /*20ae0*/  LDL.LU R32, [R1+0x2f34] ;  /* 0x002f340001207983 */ /* 0x000ee20000300800 */
[----:B0-----:R-:W-:-:S03]  /*20af0*/  IMAD R14, R146, 0x100, R145 ;  /* 0x00000100920e7824 */ /* 0x001fc600078e0291 */
[----:B------:R-:W3:Y:S04]  /*20b00*/  LDL.LU R31, [R1+0x2f24] ;  /* 0x002f2400011f7983 */ /* 0x000ee80000300800 */
[----:B------:R0:W-:Y:S04]  /*20b10*/  STL [R1+0x2130], R14 ;  /* 0x0021300e01007387 */ /* 0x0001e80000100800 */
[----:B------:R-:W3:Y:S04]  /*20b20*/  LDL.LU R30, [R1+0x2f14] ;  /* 0x002f1400011e7983 */ /* 0x000ee80000300800 */
[----:B------:R-:W3:Y:S04]  /*20b30*/  LDL.LU R29, [R1+0x2f04] ;  /* 0x002f0400011d7983 */ /* 0x000ee80000300800 */
[----:B------:R-:W3:Y:S01]  /*20b40*/  LDL.LU R28, [R1+0x2ef4] ;  /* 0x002ef400011c7983 */ /* 0x000ee20000300800 */
[----:B-1----:R-:W-:-:S03]  /*20b50*/  IMAD R13, R148, 0x100, R147 ;  /* 0x00000100940d7824 */ /* 0x002fc600078e0293 */
[----:B------:R-:W3:Y:S04]  /*20b60*/  LDL.LU R27, [R1+0x2ee4] ;  /* 0x002ee400011b7983 */ /* 0x000ee80000300800 */
[----:B------:R1:W-:Y:S04]  /*20b70*/  STL [R1+0x2128], R13 ;  /* 0x0021280d01007387 */ /* 0x0003e80000100800 */
[----:B------:R-:W3:Y:S04]  /*20b80*/  LDL.LU R26, [R1+0x2ed4] ;  /* 0x002ed400011a7983 */ /* 0x000ee80000300800 */
[----:B------:R-:W3:Y:S04]  /*20b90*/  LDL.LU R25, [R1+0x2ec0] ;  /* 0x002ec00001197983 */ /* 0x000ee80000300800 */
[----:B------:R-:W3:Y:S01]  /*20ba0*/  LDL.LU R24, [R1+0x2eac] ;  /* 0x002eac0001187983 */ /* 0x000ee20000300800 */
[----:B--2---:R-:W-:-:S03]  /*20bb0*/  LEA R15, R150, R149, 0x8 ;  /* 0x00000095960f7211 */ /* 0x004fc600078e40ff */
[----:B------:R-:W2:Y:S04]  /*20bc0*/  LDL.LU R23, [R1+0x2e98] ;  /* 0x002e980001177983 */ /* 0x000ea80000300800 */
[----:B------:R-:W-:Y:S04]  /*20bd0*/  STL [R1+0x2120], R15 ;  /* 0x0021200f01007387 */ /* 0x000fe80000100800 */
[----:B------:R-:W2:Y:S04]  /*20be0*/  LDL.LU R22, [R1+0x2e84] ;  /* 0x002e840001167983 */ /* 0x000ea80000300800 */
[----:B------:R-:W2:Y:S04]  /*20bf0*/  LDL.LU R21, [R1+0x2e70] ;  /* 0x002e700001157983 */ /* 0x000ea80000300800 */
[----:B------:R-:W2:Y:S01]  /*20c00*/  LDL.LU R20, [R1+0x2e5c] ;  /* 0x002e5c0001147983 */ /* 0x000ea20000300800 */
[----:B0-----:R-:W-:-:S03]  /*20c10*/  IMAD R14, R152, 0x100, R151 ;  /* 0x00000100980e7824 */ /* 0x001fc600078e0297 */
[----:B------:R-:W2:Y:S04]  /*20c20*/  LDL.LU R19, [R1+0x2e48] ;  /* 0x002e480001137983 */ /* 0x000ea80000300800 */
[----:B------:R0:W-:Y:S04]  /*20c30*/  STL [R1+0x2118], R14 ;  /* 0x0021180e01007387 */ /* 0x0001e80000100800 */
[----:B------:R-:W2:Y:S04]  /*20c40*/  LDL.LU R18, [R1+0x2e34] ;  /* 0x002e340001127983 */ /* 0x000ea80000300800 */
[----:B------:R-:W2:Y:S04]  /*20c50*/  LDL.LU R17, [R1+0x2e1c] ;  /* 0x002e1c0001117983 */ /* 0x000ea80000300800 */
[----:B------:R-:W2:Y:S01]  /*20c60*/  LDL.LU R16, [R1+0x2e0c] ;  /* 0x002e0c0001107983 */ /* 0x000ea20000300800 */
[----:B-1----:R-:W-:-:S03]  /*20c70*/  IMAD R13, R154, 0x100, R153 ;  /* 0x000001009a0d7824 */ /* 0x002fc600078e0299 */
[----:B------:R-:W2:Y:S04]  /*20c80*/  LDL.LU R12, [R1+0x2dbc] ;  /* 0x002dbc00010c7983 */ /* 0x000ea80000300800 */
        /* <DEDUP_REMOVED lines=13> */
[----:B------:R-:W2:Y:S01]  /*20d60*/  LDG.E.U8 R57, desc[UR36][R126.64+0xa6c] ;  /* 0x000a6c247e397981 */ /* 0x000ea2000c1e1100 */
[----:B------:R-:W-:Y:S01]  /*20d70*/  IMAD.U32 R4, R3, 0x10000, R4 ;  /* 0x0001000003047824 */ /* 0x000fe200078e0004 */
[----:B0-----:R-:W-:-:S02]  /*20d80*/  LEA R14, R158, R157, 0x8 ;  /* 0x0000009d9e0e7211 */ /* 0x001fc400078e40ff */
[----:B------:R-:W-:Y:S01]  /*20d90*/  STL [R1+0x2110], R13 ;  /* 0x0021100d01007387 */ /* 0x000fe20000100800 */
[----:B------:R-:W-:-:S03]  /*20da0*/  IMAD R15, R156, 0x100, R155 ;  /* 0x000001009c0f7824 */ /* 0x000fc600078e029b */
[----:B------:R-:W2:Y:S01]  /*20db0*/  LDL.LU R11, [R1+0x2da4] ;  /* 0x002da400010b7983 */ /* 0x000ea20000300800 */
[----:B----4-:R-:W-:Y:S01]  /*20dc0*/  IMAD.U32 R3, R0, 0x10000, R2 ;  /* 0x0001000000037824 */ /* 0x010fe200078e0002 */
[----:B------:R-:W-:Y:S01]  /*20dd0*/  LEA R2, R224, R236, 0x10 ;  /* 0x000000ece0027211 */ /* 0x000fe200078e80ff */
[----:B------:R-:W-:Y:S01]  /*20de0*/  IMAD.U32 R0, R208, 0x10000, R220 ;  /* 0x00010000d0007824 */ /* 0x000fe200078e00dc */
[----:B------:R-:W-:Y:S04]  /*20df0*/  STL [R1+0x32c4], R4 ;  /* 0x0032c40401007387 */ /* 0x000fe80000100800 */
[----:B------:R0:W-:Y:S04]  /*20e00*/  STL [R1+0x32c8], R3 ;  /* 0x0032c80301007387 */ /* 0x0001e80000100800 */
[----:B------:R1:W-:Y:S04]  /*20e10*/  STL [R1+0x32cc], R2 ;  /* 0x0032cc0201007387 */ /* 0x0003e80000100800 */
[----:B------:R4:W-:Y:S01]  /*20e20*/  STL [R1+0x32b0], R0 ;  /* 0x0032b00001007387 */ /* 0x0009e20000100800 */
[----:B0-----:R-:W-:-:S03]  /*20e30*/  IMAD.U32 R3, R192, 0x10000, R204 ;  /* 0x00010000c0037824 */ /* 0x001fc600078e00cc */
[----:B------:R-:W2:Y:S01]  /*20e40*/  LDL.LU R4, [R1+0x2d1c] ;  /* 0x002d1c0001047983 */ /* 0x000ea20000300800 */
[----:B-1----:R-:W-:-:S03]  /*20e50*/  IMAD.U32 R2, R181, 0x10000, R188 ;  /* 0x00010000b5027824 */ /* 0x002fc600078e00bc */
[----:B------:R-:W2:Y:S01]  /*20e60*/  LDL.LU R236, [R1+0x2ccc] ;  /* 0x002ccc0001ec7983 */ /* 0x000ea20000300800 */
[----:B----4-:R-:W-:-:S03]  /*20e70*/  LEA R0, R179, R180, 0x10 ;  /* 0x000000b4b3007211 */ /* 0x010fc600078e80ff */
[----:B------:R0:W-:Y:S04]  /*20e80*/  STL [R1+0x32b4], R3 ;  /* 0x0032b40301007387 */ /* 0x0001e80000100800 */
[----:B------:R1:W-:Y:S04]  /*20e90*/  STL [R1+0x32b8], R2 ;  /* 0x0032b80201007387 */ /* 0x0003e80000100800 */
[----:B------:R4:W-:Y:S01]  /*20ea0*/  STL [R1+0x32bc], R0 ;  /* 0x0032bc0001007387 */ /* 0x0009e20000100800 */
[----:B0-----:R-:W-:-:S03]  /*20eb0*/  IMAD.U32 R3, R177, 0x10000, R178 ;  /* 0x00010000b1037824 */ /* 0x001fc600078e00b2 */
[----:B------:R-:W2:Y:S01]  /*20ec0*/  LDL.LU R224, [R1+0x2cb4] ;  /* 0x002cb40001e07983 */ /* 0x000ea20000300800 */
[----:B-1----:R-:W-:-:S03]  /*20ed0*/  IMAD.U32 R2, R175, 0x10000, R176 ;  /* 0x00010000af027824 */ /* 0x002fc600078e00b0 */
[----:B------:R-:W2:Y:S01]  /*20ee0*/  LDL.LU R220, [R1+0x2ca4] ;  /* 0x002ca40001dc7983 */ /* 0x000ea20000300800 */
[----:B----4-:R-:W-:-:S03]  /*20ef0*/  IMAD.U32 R0, R173, 0x10000, R174 ;  /* 0x00010000ad007824 */ /* 0x010fc600078e00ae */
[----:B------:R0:W-:Y:S04]  /*20f00*/  STL [R1+0x32a0], R3 ;  /* 0x0032a00301007387 */ /* 0x0001e80000100800 */
[----:B------:R1:W-:Y:S04]  /*20f10*/  STL [R1+0x32a4], R2 ;  /* 0x0032a40201007387 */ /* 0x0003e80000100800 */
[----:B------:R4:W-:Y:S01]  /*20f20*/  STL [R1+0x32a8], R0 ;  /* 0x0032a80001007387 */ /* 0x0009e20000100800 */
[----:B0-----:R-:W-:-:S03]  /*20f30*/  LEA R3, R171, R172, 0x10 ;  /* 0x000000acab037211 */ /* 0x001fc600078e80ff */
[----:B------:R-:W2:Y:S01]  /*20f40*/  LDL.LU R208, [R1+0x2c8c] ;  /* 0x002c8c0001d07983 */ /* 0x000ea20000300800 */
[----:B-1----:R-:W-:-:S03]  /*20f50*/  IMAD.U32 R2, R169, 0x10000, R170 ;  /* 0x00010000a9027824 */ /* 0x002fc600078e00aa */
[----:B------:R-:W2:Y:S01]  /*20f60*/  LDL.LU R204, [R1+0x2c7c] ;  /* 0x002c7c0001cc7983 */ /* 0x000ea20000300800 */
[----:B----4-:R-:W-:-:S03]  /*20f70*/  IMAD.U32 R0, R252, 0x10000, R240 ;  /* 0x00010000fc007824 */ /* 0x010fc600078e00f0 */
[----:B------:R0:W-:Y:S04]  /*20f80*/  STL [R1+0x32ac], R3 ;  /* 0x0032ac0301007387 */ /* 0x0001e80000100800 */
[----:B------:R1:W-:Y:S04]  /*20f90*/  STL [R1+0x3290], R2 ;  /* 0x0032900201007387 */ /* 0x0003e80000100800 */
[----:B------:R4:W-:Y:S04]  /*20fa0*/  STL [R1+0x3294], R0 ;  /* 0x0032940001007387 */ /* 0x0009e80000100800 */
[----:B0-----:R-:W2:Y:S04]  /*20fb0*/  LDL.LU R3, [R1+0x2d04] ;  /* 0x002d040001037983 */ /* 0x001ea80000300800 */
[----:B-1----:R-:W2:Y:S04]  /*20fc0*/  LDL.LU R2, [R1+0x2cf4] ;  /* 0x002cf40001027983 */ /* 0x002ea80000300800 */
        /* <DEDUP_REMOVED lines=20> */
[----:B------:R1:W-:Y:S04]  /*21110*/  STL [R1+0x2100], R14 ;  /* 0x0021000e01007387 */ /* 0x0003e80000100800 */
[----:B------:R5:W-:Y:S04]  /*21120*/  STL [R1+0x20f8], R13 ;  /* 0x0020f80d01007387 */ /* 0x000be80000100800 */
[----:B0-----:R-:W4:Y:S04]  /*21130*/  LDL.LU R15, [R1+0x2df4] ;  /* 0x002df400010f7983 */ /* 0x001f280000300800 */
[----:B-1----:R-:W4:Y:S04]  /*21140*/  LDL.LU R14, [R1+0x2de4] ;  /* 0x002de400010e7983 */ /* 0x002f280000300800 */
[----:B-----5:R-:W5:Y:S04]  /*21150*/  LDL.LU R13, [R1+0x2dcc] ;  /* 0x002dcc00010d7983 */ /* 0x020f680000300800 */
[----:B------:R-:W5:Y:S04]  /*21160*/  LDL.LU R10, [R1+0x2d94] ;  /* 0x002d9400010a7983 */ /* 0x000f680000300800 */
[----:B------:R-:W5:Y:S04]  /*21170*/  LDL.LU R9, [R1+0x2d7c] ;  /* 0x002d7c0001097983 */ /* 0x000f680000300800 */
[----:B------:R-:W5:Y:S04]  /*21180*/  LDL.LU R8, [R1+0x2d6c] ;  /* 0x002d6c0001087983 */ /* 0x000f680000300800 */
[----:B------:R-:W5:Y:S04]  /*21190*/  LDL.LU R7, [R1+0x2d54] ;  /* 0x002d540001077983 */ /* 0x000f680000300800 */
[----:B------:R-:W5:Y:S04]  /*211a0*/  LDL.LU R6, [R1+0x2d44] ;  /* 0x002d440001067983 */ /* 0x000f680000300800 */
[----:B------:R-:W5:Y:S01]  /*211b0*/  LDL.LU R5, [R1+0x2d2c] ;  /* 0x002d2c0001057983 */ /* 0x000f620000300800 */
[----:B------:R-:W-:Y:S01]  /*211c0*/  IMAD.U32 R39, R39, 0x10000, R40 ;  /* 0x0001000027277824 */ /* 0x000fe200078e0028 */
[----:B---3--:R-:W-:Y:S01]  /*211d0*/  LEA R37, R37, R38, 0x10 ;  /* 0x0000002625257211 */ /* 0x008fe200078e80ff */
[----:B------:R-:W-:Y:S01]  /*211e0*/  IMAD.U32 R35, R35, 0x10000, R36 ;  /* 0x0001000023237824 */ /* 0x000fe200078e0024 */
[----:B------:R-:W-:Y:S01]  /*211f0*/  LEA R29, R29, R30, 0x10 ;  /* 0x0000001e1d1d7211 */ /* 0x000fe200078e80ff */
[----:B------:R-:W-:Y:S01]  /*21200*/  IMAD.U32 R33, R33, 0x10000, R34 ;  /* 0x0001000021217824 */ /* 0x000fe200078e0022 */
[----:B--2---:R-:W-:Y:S01]  /*21210*/  LEA R21, R21, R22, 0x10 ;  /* 0x0000001615157211 */ /* 0x004fe200078e80ff */
[----:B------:R-:W-:Y:S01]  /*21220*/  IMAD.U32 R31, R31, 0x10000, R32 ;  /* 0x000100001f1f7824 */ /* 0x000fe200078e0020 */
[----:B------:R-:W2:Y:S01]  /*21230*/  LDG.E.U8 R58, desc[UR36][R126.64+0xa6d] ;  /* 0x000a6d247e3a7981 */ /* 0x000ea2000c1e1100 */
[----:B------:R-:W-:-:S02]  /*21240*/  IMAD.U32 R27, R27, 0x10000, R28 ;  /* 0x000100001b1b7824 */ /* 0x000fc400078e001c */
[----:B------:R-:W-:Y:S01]  /*21250*/  IMAD.U32 R25, R25, 0x10000, R26 ;  /* 0x0001000019197824 */ /* 0x000fe200078e001a */
[----:B------:R-:W3:Y:S01]  /*21260*/  LDG.E.U8 R53, desc[UR36][R126.64+0xa68] ;  /* 0x000a68247e357981 */ /* 0x000ee2000c1e1100 */
[----:B------:R-:W-:Y:S02]  /*21270*/  IMAD.U32 R23, R23, 0x10000, R24 ;  /* 0x0001000017177824 */ /* 0x000fe400078e0018 */
[----:B------:R-:W-:Y:S01]  /*21280*/  IMAD.U32 R19, R19, 0x10000, R20 ;  /* 0x0001000013137824 */ /* 0x000fe200078e0014 */
[----:B------:R0:W-:Y:S04]  /*21290*/  STL [R1+0x3298], R39 ;  /* 0x0032982701007387 */ /* 0x0001e80000100800 */
[----:B------:R-:W3:Y:S01]  /*212a0*/  LDG.E.U8 R54, desc[UR36][R126.64+0xa69] ;  /* 0x000a69247e367981 */ /* 0x000ee2000c1e1100 */
[----:B------:R-:W-:-:S03]  /*212b0*/  IMAD.U32 R17, R17, 0x10000, R18 ;  /* 0x0001000011117824 */ /* 0x000fc600078e0012 */
        /* <DEDUP_REMOVED lines=13> */
[----:B------:R-:W3:Y:S04]  /*21390*/  LDL.LU R38, [R1+0x2adc] ;  /* 0x002adc0001267983 */ /* 0x000ee80000300800 */
[----:B-1----:R-:W3:Y:S04]  /*213a0*/  LDL.LU R37, [R1+0x2ab4] ;  /* 0x002ab40001257983 */ /* 0x002ee80000300800 */
[----:B------:R-:W3:Y:S04]  /*213b0*/  LDL.LU R36, [R1+0x2aa4] ;  /* 0x002aa40001247983 */ /* 0x000ee80000300800 */
[----:B------:R-:W3:Y:S04]  /*213c0*/  LDL.LU R35, [R1+0x2a7c] ;  /* 0x002a7c0001237983 */ /* 0x000ee80000300800 */
[----:B------:R-:W2:Y:S01]  /*213d0*/  LDL.LU R34, [R1+0x2a6c] ;  /* 0x002a6c0001227983 */ /* 0x000ea20000300800 */
[----:B------:R-:W-:-:S03]  /*213e0*/  IMAD.U32 R11, R11, 0x10000, R12 ;  /* 0x000100000b0b7824 */ /* 0x000fc600078e000c */
[----:B------:R-:W2:Y:S04]  /*213f0*/  LDL.LU R33, [R1+0x2a54] ;  /* 0x002a540001217983 */ /* 0x000ea80000300800 */
        /* <DEDUP_REMOVED lines=18> */
[----:B0-----:R-:W3:Y:S01]  /*21520*/  LDL.LU R11, [R1+0x285c] ;  /* 0x00285c00010b7983 */ /* 0x001ee20000300800 */
[----:B------:R-:W-:-:S03]  /*21530*/  IMAD.U32 R4, R3, 0x10000, R4 ;  /* 0x0001000003047824 */ /* 0x000fc600078e0004 */
[----:B------:R-:W3:Y:S04]  /*21540*/  LDG.E.U8 R61, desc[UR36][R126.64+0xa70] ;  /* 0x000a70247e3d7981 */ /* 0x000ee8000c1e1100 */
[----:B------:R-:W3:Y:S01]  /*21550*/  LDG.E.U8 R62, desc[UR36][R126.64+0xa71] ;  /* 0x000a71247e3e7981 */ /* 0x000ee2000c1e1100 */
        /* <DEDUP_REMOVED lines=8> */
[----:B------:R-:W3:Y:S01]  /*215e0*/  LDL.LU R4, [R1+0x27bc] ;  /* 0x0027bc0001047983 */ /* 0x000ee20000300800 */
[----:B-1----:R-:W-:-:S03]  /*215f0*/  IMAD.U32 R2, R181, 0x10000, R188 ;  /* 0x00010000b5027824 */ /* 0x002fc600078e00bc */
[----:B------:R0:W-:Y:S01]  /*21600*/  STL [R1+0x3230], R3 ;  /* 0x0032300301007387 */ /* 0x0001e20000100800 */
[----:B----4-:R-:W-:-:S03]  /*21610*/  IMAD.U32 R0, R179, 0x10000, R180 ;  /* 0x00010000b3007824 */ /* 0x010fc600078e00b4 */
[----:B------:R1:W-:Y:S04]  /*21620*/  STL [R1+0x3234], R2 ;  /* 0x0032340201007387 */ /* 0x0003e80000100800 */
[----:B------:R-:W4:Y:S01]  /*21630*/  LDL.LU R236, [R1+0x2754] ;  /* 0x0027540001ec7983 */ /* 0x000f220000300800 */
[----:B0-----:R-:W-:-:S03]  /*21640*/  LEA R3, R177, R178, 0x10 ;  /* 0x000000b2b1037211 */ /* 0x001fc600078e80ff */
[----:B------:R0:W-:Y:S01]  /*21650*/  STL [R1+0x3238], R0 ;  /* 0x0032380001007387 */ /* 0x0001e20000100800 */
[----:B-1----:R-:W-:-:S03]  /*21660*/  IMAD.U32 R2, R175, 0x10000, R176 ;  /* 0x00010000af027824 */ /* 0x002fc600078e00b0 */
[----:B------:R1:W-:Y:S04]  /*21670*/  STL [R1+0x323c], R3 ;  /* 0x00323c0301007387 */ /* 0x0003e80000100800 */
[----:B------:R-:W4:Y:S01]  /*21680*/  LDL.LU R224, [R1+0x2738] ;  /* 0x0027380001e07983 */ /* 0x000f220000300800 */
[----:B0-----:R-:W-:-:S03]  /*21690*/  IMAD.U32 R0, R173, 0x10000, R174 ;  /* 0x00010000ad007824 */ /* 0x001fc600078e00ae */
[----:B------:R0:W-:Y:S04]  /*216a0*/  STL [R1+0x3220], R2 ;  /* 0x0032200201007387 */ /* 0x0001e80000100800 */
[----:B------:R-:W4:Y:S01]  /*216b0*/  LDL.LU R220, [R1+0x2724] ;  /* 0x0027240001dc7983 */ /* 0x000f220000300800 */
[----:B-1----:R-:W-:-:S03]  /*216c0*/  IMAD.U32 R3, R171, 0x10000, R172 ;  /* 0x00010000ab037824 */ /* 0x002fc600078e00ac */
[----:B------:R1:W-:Y:S04]  /*216d0*/  STL [R1+0x3224], R0 ;  /* 0x0032240001007387 */ /* 0x0003e80000100800 */
[----:B------:R1:W-:Y:S01]  /*216e0*/  STL [R1+0x3228], R3 ;  /* 0x0032280301007387 */ /* 0x0003e20000100800 */
[----:B0-----:R-:W-:-:S03]  /*216f0*/  LEA R2, R169, R170, 0x10 ;  /* 0x000000aaa9027211 */ /* 0x001fc600078e80ff */
[----:B------:R-:W4:Y:S04]  /*21700*/  LDL.LU R208, [R1+0x270c] ;  /* 0x00270c0001d07983 */ /* 0x000f280000300800 */
[----:B------:R-:W4:Y:S01]  /*21710*/  LDL.LU R204, [R1+0x2700] ;  /* 0x0027000001cc7983 */ /* 0x000f220000300800 */
[----:B-1----:R-:W-:-:S03]  /*21720*/  IMAD.U32 R0, R252, 0x10000, R240 ;  /* 0x00010000fc007824 */ /* 0x002fc600078e00f0 */
[----:B------:R-:W4:Y:S04]  /*21730*/  LDL.LU R3, [R1+0x2798] ;  /* 0x0027980001037983 */ /* 0x000f280000300800 */
[----:B------:R0:W-:Y:S04]  /*21740*/  STL [R1+0x322c], R2 ;  /* 0x00322c0201007387 */ /* 0x0001e80000100800 */
[----:B------:R1:W-:Y:S04]  /*21750*/  STL [R1+0x3210], R0 ;  /* 0x0032100001007387 */ /* 0x0003e80000100800 */
[----:B------:R-:W4:Y:S04]  /*21760*/  LDL.LU R192, [R1+0x26f4] ;  /* 0x0026f40001c07983 */ /* 0x000f280000300800 */
[----:B0-----:R-:W4:Y:S04]  /*21770*/  LDL.LU R2, [R1+0x2784] ;  /* 0x0027840001027983 */ /* 0x001f280000300800 */
[----:B-1----:R-:W4:Y:S04]  /*21780*/  LDL.LU R0, [R1+0x2768] ;  /* 0x0027680001007983 */ /* 0x002f280000300800 */
[----:B------:R-:W4:Y:S04]  /*21790*/  LDL.LU R188, [R1+0x26e8] ;  /* 0x0026e80001bc7983 */ /* 0x000f280000300800 */
[----:B------:R-:W4:Y:S04]  /*217a0*/  LDL.LU R181, [R1+0x26d8] ;  /* 0x0026d80001b57983 */ /* 0x000f280000300800 */
[----:B------:R-:W4:Y:S04]  /*217b0*/  LDL.LU R180, [R1+0x26d4] ;  /* 0x0026d40001b47983 */ /* 0x000f280000300800 */
[----:B------:R-:W4:Y:S01]  /*217c0*/  LDL.LU R179, [R1+0x26c8] ;  /* 0x0026c80001b37983 */ /* 0x000f220000300800 */
[----:B------:R-:W-:Y:S01]  /*217d0*/  IMAD.U32 R15, R15, 0x10000, R16 ;  /* 0x000100000f0f7824 */ /* 0x000fe200078e0010 */
[----:B-----5:R-:W-:Y:S01]  /*217e0*/  LEA R13, R13, R14, 0x10 ;  /* 0x0000000e0d0d7211 */ /* 0x020fe200078e80ff */
[----:B------:R-:W-:Y:S01]  /*217f0*/  IMAD.U32 R9, R9, 0x10000, R10 ;  /* 0x0001000009097824 */ /* 0x000fe200078e000a */
[----:B------:R-:W5:Y:S01]  /*21800*/  LDL.LU R178, [R1+0x26bc] ;  /* 0x0026bc0001b27983 */ /* 0x000f620000300800 */
[----:B------:R-:W-:-:S03]  /*21810*/  IMAD.U32 R7, R7, 0x10000, R8 ;  /* 0x0001000007077824 */ /* 0x000fc600078e0008 */
        /* <DEDUP_REMOVED lines=27> */
[----:B--2---:R-:W-:-:S02]  /*219d0*/  IMAD.U32 R33, R33, 0x10000, R34 ;  /* 0x0001000021217824 */ /* 0x004fc400078e0022 */
[----:B------:R-:W-:Y:S01]  /*219e0*/  IMAD.U32 R39, R39, 0x10000, R40 ;  /* 0x0001000027277824 */ /* 0x000fe200078e0028 */
[----:B------:R-:W2:Y:S04]  /*219f0*/  LDG.E.U8 R34, desc[UR36][R126.64+0xa55] ;  /* 0x000a55247e227981 */ /* 0x000ea8000c1e1100 */
[----:B------:R-:W2:Y:S01]  /*21a00*/  LDG.E.U8 R63, desc[UR36][R126.64+0xa72] ;  /* 0x000a72247e3f7981 */ /* 0x000ea2000c1e1100 */
[----:B---3--:R-:W-:Y:S02]  /*21a10*/  IMAD.U32 R31, R31, 0x10000, R32 ;  /* 0x000100001f1f7824 */ /* 0x008fe400078e0020 */
[----:B------:R-:W-:Y:S01]  /*21a20*/  IMAD.U32 R37, R37, 0x10000, R38 ;  /* 0x0001000025257824 */ /* 0x000fe200078e0026 */
[----:B------:R-:W-:Y:S04]  /*21a30*/  STL [R1+0x3200], R33 ;  /* 0x0032002101007387 */ /* 0x000fe80000100800 */
[----:B------:R-:W3:Y:S04]  /*21a40*/  LDG.E.U8 R64, desc[UR36][R126.64+0xa73] ;  /* 0x000a73247e407981 */ /* 0x000ee8000c1e1100 */
[----:B------:R-:W3:Y:S04]  /*21a50*/  LDG.E.U8 R59, desc[UR36][R126.64+0xa6e] ;  /* 0x000a6e247e3b7981 */ /* 0x000ee8000c1e1100 */
[----:B------:R-:W3:Y:S01]  /*21a60*/  LDG.E.U8 R60, desc[UR36][R126.64+0xa6f] ;  /* 0x000a6f247e3c7981 */ /* 0x000ee2000c1e1100 */
[----:B------:R-:W-:-:S03]  /*21a70*/  LEA R27, R27, R28, 0x10 ;  /* 0x0000001c1b1b7211 */ /* 0x000fc600078e80ff */
[----:B------:R-:W2:Y:S04]  /*21a80*/  LDG.E.U8 R28, desc[UR36][R126.64+0xa4f] ;  /* 0x000a4f247e1c7981 */ /* 0x000ea8000c1e1100 */
[----:B------:R-:W3:Y:S01]  /*21a90*/  LDG.E.U8 R67, desc[UR36][R126.64+0xa76] ;  /* 0x000a76247e437981 */ /* 0x000ee2000c1e1100 */
[----:B------:R-:W-:-:S03]  /*21aa0*/  IMAD.U32 R25, R25, 0x10000, R26 ;  /* 0x0001000019197824 */ /* 0x000fc600078e001a */
[----:B------:R-:W-:Y:S04]  /*21ab0*/  STL [R1+0x320c], R27 ;  /* 0x00320c1b01007387 */ /* 0x000fe80000100800 */
[----:B------:R-:W3:Y:S04]  /*21ac0*/  LDG.E.U8 R68, desc[UR36][R126.64+0xa77] ;  /* 0x000a77247e447981 */ /* 0x000ee8000c1e1100 */
[----:B------:R-:W3:Y:S04]  /*21ad0*/  LDG.E.U8 R69, desc[UR36][R126.64+0xa78] ;  /* 0x000a78247e457981 */ /* 0x000ee8000c1e1100 */
[----:B------:R-:W3:Y:S01]  /*21ae0*/  LDG.E.U8 R70, desc[UR36][R126.64+0xa79] ;  /* 0x000a79247e467981 */ /* 0x000ee2000c1e1100 */
[----:B------:R-:W-:-:S03]  /*21af0*/  IMAD.U32 R21, R21, 0x10000, R22 ;  /* 0x0001000015157824 */ /* 0x000fc600078e0016 */
[----:B------:R-:W2:Y:S04]  /*21b00*/  LDG.E.U8 R22, desc[UR36][R126.64+0xa49] ;  /* 0x000a49247e167981 */ /* 0x000ea8000c1e1100 */
[----:B------:R-:W3:Y:S01]  /*21b10*/  LDG.E.U8 R65, desc[UR36][R126.64+0xa74] ;  /* 0x000a74247e417981 */ /* 0x000ee2000c1e1100 */
[----:B------:R-:W-:-:S03]  /*21b20*/  LEA R19, R19, R20, 0x10 ;  /* 0x0000001413137211 */ /* 0x000fc600078e80ff */
[----:B------:R0:W-:Y:S04]  /*21b30*/  STL [R1+0x31f8], R21 ;  /* 0x0031f81501007387 */ /* 0x0001e80000100800 */
[----:B------:R1:W-:Y:S01]  /*21b40*/  STL [R1+0x31fc], R19 ;  /* 0x0031fc1301007387 */ /* 0x0003e20000100800 */
[----:B------:R-:W-:-:S03]  /*21b50*/  IMAD.U32 R17, R17, 0x10000, R18 ;  /* 0x0001000011117824 */ /* 0x000fc600078e0012 */
[----:B------:R-:W2:Y:S04]  /*21b60*/  LDG.E.U8 R20, desc[UR36][R126.64+0xa47] ;  /* 0x000a47247e147981 */ /* 0x000ea8000c1e1100 */
[----:B0-----:R-:W3:Y:S01]  /*21b70*/  LDG.E.U8 R21, desc[UR36][R126.64+0xa48] ;  /* 0x000a48247e157981 */ /* 0x001ee2000c1e1100 */
[----:B------:R-:W-:-:S03]  /*21b80*/  LEA R11, R11, R12, 0x10 ;  /* 0x0000000c0b0b7211 */ /* 0x000fc600078e80ff */
[----:B------:R-:W2:Y:S04]  /*21b90*/  LDG.E.U8 R12, desc[UR36][R126.64+0xa3f] ;  /* 0x000a3f247e0c7981 */ /* 0x000ea8000c1e1100 */
[----:B------:R0:W-:Y:S04]  /*21ba0*/  STL [R1+0x31ec], R11 ;  /* 0x0031ec0b01007387 */ /* 0x0001e80000100800 */
[----:B-1----:R-:W3:Y:S01]  /*21bb0*/  LDG.E.U8 R19, desc[UR36][R126.64+0xa46] ;  /* 0x000a46247e137981 */ /* 0x002ee2000c1e1100 */
[----:B------:R-:W-:-:S03]  /*21bc0*/  IMAD.U32 R23, R23, 0x10000, R24 ;  /* 0x0001000017177824 */ /* 0x000fc600078e0018 */
[----:B------:R1:W-:Y:S04]  /*21bd0*/  STL [R1+0x31e0], R17 ;  /* 0x0031e01101007387 */ /* 0x0003e80000100800 */
[----:B0-----:R-:W2:Y:S04]  /*21be0*/  LDG.E.U8 R11, desc[UR36][R126.64+0xa3e] ;  /* 0x000a3e247e0b7981 */ /* 0x001ea8000c1e1100 */
        /* <DEDUP_REMOVED lines=15> */
[----:B----4-:R-:W-:-:S03]  /*21ce0*/  LEA R3, R3, R4, 0x10 ;  /* 0x0000000403037211 */ /* 0x010fc600078e80ff */
[----:B------:R-:W4:Y:S04]  /*21cf0*/  LDG.E.U8 R123, desc[UR36][R126.64+0xaae] ;  /* 0x000aae247e7b7981 */ /* 0x000f28000c1e1100 */
[----:B------:R0:W-:Y:S04]  /*21d00*/  STL [R1+0x31dc], R3 ;  /* 0x0031dc0301007387 */ /* 0x0001e80000100800 */
[----:B------:R-:W2:Y:S04]  /*21d10*/  LDG.E.U8 R4, desc[UR36][R126.64+0xa37] ;  /* 0x000a37247e047981 */ /* 0x000ea8000c1e1100 */
[----:B------:R-:W4:Y:S01]  /*21d20*/  LDG.E.U8 R124, desc[UR36][R126.64+0xaaf] ;  /* 0x000aaf247e7c7981 */ /* 0x000f22000c1e1100 */
[----:B0-----:R-:W-:-:S03]  /*21d30*/  IMAD.U32 R3, R208, 0x10000, R220 ;  /* 0x00010000d0037824 */ /* 0x001fc600078e00dc */
[----:B------:R-:W4:Y:S01]  /*21d40*/  LDG.E.U8 R125, desc[UR36][R126.64+0xab0] ;  /* 0x000ab0247e7d7981 */ /* 0x000f22000c1e1100 */
[----:B------:R-:W-:-:S03]  /*21d50*/  IMAD.U32 R0, R0, 0x10000, R2 ;  /* 0x0001000000007824 */ /* 0x000fc600078e0002 */
[----:B------:R-:W-:Y:S01]  /*21d60*/  STL [R1+0x3204], R31 ;  /* 0x0032041f01007387 */ /* 0x000fe20000100800 */
[----:B------:R-:W-:-:S03]  /*21d70*/  IMAD.U32 R2, R224, 0x10000, R236 ;  /* 0x00010000e0027824 */ /* 0x000fc600078e00ec */
[----:B------:R0:W-:Y:S04]  /*21d80*/  STL [R1+0x31c0], R0 ;  /* 0x0031c00001007387 */ /* 0x0001e80000100800 */
[----:B------:R1:W-:Y:S04]  /*21d90*/  STL [R1+0x31c4], R2 ;  /* 0x0031c40201007387 */ /* 0x0003e80000100800 */
[----:B------:R1:W-:Y:S01]  /*21da0*/  STL [R1+0x31c8], R3 ;  /* 0x0031c80301007387 */ /* 0x0003e20000100800 */
[----:B0-----:R-:W-:Y:S01]  /*21db0*/  LEA R0, R192, R204, 0x10 ;  /* 0x000000ccc0007211 */ /* 0x001fe200078e80ff */
[----:B------:R-:W-:-:S02]  /*21dc0*/  IMAD.U32 R29, R29, 0x10000, R30 ;  /* 0x000100001d1d7824 */ /* 0x000fc400078e001e */
[----:B------:R-:W-:Y:S01]  /*21dd0*/  STL [R1+0x31f4], R23 ;  /* 0x0031f41701007387 */ /* 0x000fe20000100800 */
[----:B-1----:R-:W-:-:S03]  /*21de0*/  IMAD.U32 R2, R181, 0x10000, R188 ;  /* 0x00010000b5027824 */ /* 0x002fc600078e00bc */
[----:B------:R-:W4:Y:S01]  /*21df0*/  LDG.E.U8 R24, desc[UR36][R126.64+0xa4b] ;  /* 0x000a4b247e187981 */ /* 0x000f22000c1e1100 */
[----:B------:R-:W-:-:S03]  /*21e00*/  IMAD.U32 R3, R179, 0x10000, R180 ;  /* 0x00010000b3037824 */ /* 0x000fc600078e00b4 */
[----:B------:R5:W-:Y:S04]  /*21e10*/  STL [R1+0x31cc], R0 ;  /* 0x0031cc0001007387 */ /* 0x000be80000100800 */
[----:B------:R0:W-:Y:S04]  /*21e20*/  STL [R1+0x31b0], R2 ;  /* 0x0031b00201007387 */ /* 0x0001e80000100800 */
[----:B------:R1:W-:Y:S01]  /*21e30*/  STL [R1+0x31b4], R3 ;  /* 0x0031b40301007387 */ /* 0x0003e20000100800 */
[----:B-----5:R-:W-:-:S03]  /*21e40*/  IMAD.U32 R0, R177, 0x10000, R178 ;  /* 0x00010000b1007824 */ /* 0x020fc600078e00b2 */
[----:B------:R-:W4:Y:S01]  /*21e50*/  LDG.E.U8 R23, desc[UR36][R126.64+0xa4a] ;  /* 0x000a4a247e177981 */ /* 0x000f22000c1e1100 */
[----:B0-----:R-:W-:-:S03]  /*21e60*/  LEA R2, R175, R176, 0x10 ;  /* 0x000000b0af027211 */ /* 0x001fc600078e80ff */
[----:B------:R-:W5:Y:S01]  /*21e70*/  LDG.E.U8 R31, desc[UR36][R126.64+0xa52] ;  /* 0x000a52247e1f7981 */ /* 0x000f62000c1e1100 */
[----:B-1----:R-:W-:-:S03]  /*21e80*/  IMAD.U32 R3, R173, 0x10000, R174 ;  /* 0x00010000ad037824 */ /* 0x002fc600078e00ae */
[----:B------:R0:W-:Y:S04]  /*21e90*/  STL [R1+0x31b8], R0 ;  /* 0x0031b80001007387 */ /* 0x0001e80000100800 */
[----:B------:R1:W-:Y:S04]  /*21ea0*/  STL [R1+0x31bc], R2 ;  /* 0x0031bc0201007387 */ /* 0x0003e80000100800 */
[----:B------:R1:W-:Y:S04]  /*21eb0*/  STL [R1+0x31a0], R3 ;  /* 0x0031a00301007387 */ /* 0x0003e80000100800 */
[----:B------:R-:W5:Y:S04]  /*21ec0*/  LDG.E.U8 R32, desc[UR36][R126.64+0xa53] ;  /* 0x000a53247e207981 */ /* 0x000f68000c1e1100 */
[----:B------:R-:W5:Y:S04]  /*21ed0*/  LDG.E.U8 R33, desc[UR36][R126.64+0xa54] ;  /* 0x000a54247e217981 */ /* 0x000f68000c1e1100 */
[----:B------:R-:W5:Y:S01]  /*21ee0*/  LDG.E.U8 R128, desc[UR36][R126.64+0xab1] ;  /* 0x000ab1247e807981 */ /* 0x000f62000c1e1100 */
[----:B------:R-:W-:-:S03]  /*21ef0*/  IMAD.U32 R15, R15, 0x10000, R16 ;  /* 0x000100000f0f7824 */ /* 0x000fc600078e0010 */
        /* <DEDUP_REMOVED lines=9> */
[----:B------:R-:W-:Y:S04]  /*21f90*/  STL [R1+0x31d0], R9 ;  /* 0x0031d00901007387 */ /* 0x000fe80000100800 */
[----:B------:R-:W5:Y:S01]  /*21fa0*/  LDG.E.U8 R135, desc[UR36][R126.64+0xab8] ;  /* 0x000ab8247e877981 */ /* 0x000f62000c1e1100 */
[----:B------:R-:W-:Y:S01]  /*21fb0*/  IMAD.U32 R5, R5, 0x10000, R6 ;  /* 0x0001000005057824 */ /* 0x000fe200078e0006 */
[----:B------:R-:W-:Y:S02]  /*21fc0*/  LEA R35, R35, R36, 0x10 ;  /* 0x0000002423237211 */ /* 0x000fe400078e80ff */
[----:B------:R-:W-:Y:S04]  /*21fd0*/  STL [R1+0x3214], R39 ;  /* 0x0032142701007387 */ /* 0x000fe80000100800 */
[----:B------:R-:W-:Y:S01]  /*21fe0*/  STL [R1+0x3218], R37 ;  /* 0x0032182501007387 */ /* 0x000fe20000100800 */
[----:B0-----:R-:W-:-:S03]  /*21ff0*/  IMAD.U32 R0, R171, 0x10000, R172 ;  /* 0x00010000ab007824 */ /* 0x001fc600078e00ac */
[----:B------:R-:W5:Y:S04]  /*22000*/  LDG.E.U8 R30, desc[UR36][R126.64+0xa51] ;  /* 0x000a51247e1e7981 */ /* 0x000f68000c1e1100 */
[----:B------:R-:W5:Y:S01]  /*22010*/  LDG.E.U8 R38, desc[UR36][R126.64+0xa59] ;  /* 0x000a59247e267981 */ /* 0x000f62000c1e1100 */
[----:B-1----:R-:W-:-:S03]  /*22020*/  IMAD.U32 R2, R169, 0x10000, R170 ;  /* 0x00010000a9027824 */ /* 0x002fc600078e00aa */
[----:B------:R0:W-:Y:S04]  /*22030*/  STL [R1+0x31a4], R0 ;  /* 0x0031a40001007387 */ /* 0x0001e80000100800 */
[----:B------:R-:W5:Y:S01]  /*22040*/  LDG.E.U8 R40, desc[UR36][R126.64+0xa5b] ;  /* 0x000a5b247e287981 */ /* 0x000f62000c1e1100 */
[----:B------:R-:W-:-:S03]  /*22050*/  LEA R3, R252, R240, 0x10 ;  /* 0x000000f0fc037211 */ /* 0x000fc600078e80ff */
[----:B------:R1:W-:Y:S04]  /*22060*/  STL [R1+0x31a8], R2 ;  /* 0x0031a80201007387 */ /* 0x0003e80000100800 */
[----:B0-----:R-:W3:Y:S04]  /*22070*/  LDG.E.U8 R0, desc[UR36][R126.64+0xa34] ;  /* 0x000a34247e007981 */ /* 0x001ee8000c1e1100 */
[----:B------:R0:W-:Y:S04]  /*22080*/  STL [R1+0x31ac], R3 ;  /* 0x0031ac0301007387 */ /* 0x0001e80000100800 */
[----:B-1----:R-:W3:Y:S04]  /*22090*/  LDG.E.U8 R2, desc[UR36][R126.64+0xa35] ;  /* 0x000a35247e027981 */ /* 0x002ee8000c1e1100 */
[----:B------:R1:W-:Y:S04]  /*220a0*/  STL [R1+0x31d4], R7 ;  /* 0x0031d40701007387 */ /* 0x0003e80000100800 */
[----:B0-----:R-:W2:Y:S04]  /*220b0*/  LDG.E.U8 R3, desc[UR36][R126.64+0xa36] ;  /* 0x000a36247e037981 */ /* 0x001ea8000c1e1100 */
[----:B------:R-:W4:Y:S04]  /*220c0*/  LDG.E.U8 R8, desc[UR36][R126.64+0xa3b] ;  /* 0x000a3b247e087981 */ /* 0x000f28000c1e1100 */
[----:B-1----:R-:W4:Y:S04]  /*220d0*/  LDG.E.U8 R7, desc[UR36][R126.64+0xa3a] ;  /* 0x000a3a247e077981 */ /* 0x002f28000c1e1100 */
[----:B------:R-:W5:Y:S04]  /*220e0*/  LDG.E.U8 R9, desc[UR36][R126.64+0xa3c] ;  /* 0x000a3c247e097981 */ /* 0x000f68000c1e1100 */
[----:B------:R-:W5:Y:S04]  /*220f0*/  LDG.E.U8 R10, desc[UR36][R126.64+0xa3d] ;  /* 0x000a3d247e0a7981 */ /* 0x000f68000c1e1100 */
[----:B------:R0:W-:Y:S04]  /*22100*/  STL [R1+0x31d8], R5 ;  /* 0x0031d80501007387 */ /* 0x0001e80000100800 */
[----:B------:R-:W-:Y:S04]  /*22110*/  STL [R1+0x31e4], R15 ;  /* 0x0031e40f01007387 */ /* 0x000fe80000100800 */
[----:B------:R1:W-:Y:S04]  /*22120*/  STL [R1+0x31e8], R13 ;  /* 0x0031e80d01007387 */ /* 0x0003e80000100800 */
[----:B0-----:R-:W5:Y:S04]  /*22130*/  LDG.E.U8 R5, desc[UR36][R126.64+0xa38] ;  /* 0x000a38247e057981 */ /* 0x001f68000c1e1100 */
[----:B------:R-:W5:Y:S04]  /*22140*/  LDG.E.U8 R6, desc[UR36][R126.64+0xa39] ;  /* 0x000a39247e067981 */ /* 0x000f68000c1e1100 */
[----:B-1----:R-:W5:Y:S04]  /*22150*/  LDG.E.U8 R13, desc[UR36][R126.64+0xa40] ;  /* 0x000a40247e0d7981 */ /* 0x002f68000c1e1100 */
[----:B------:R-:W5:Y:S04]  /*22160*/  LDG.E.U8 R14, desc[UR36][R126.64+0xa41] ;  /* 0x000a41247e0e7981 */ /* 0x000f68000c1e1100 */
[----:B------:R-:W5:Y:S04]  /*22170*/  LDG.E.U8 R15, desc[UR36][R126.64+0xa42] ;  /* 0x000a42247e0f7981 */ /* 0x000f68000c1e1100 */
[----:B------:R-:W5:Y:S04]  /*22180*/  LDG.E.U8 R16, desc[UR36][R126.64+0xa43] ;  /* 0x000a43247e107981 */ /* 0x000f68000c1e1100 */
[----:B------:R0:W-:Y:S04]  /*22190*/  STL [R1+0x3208], R29 ;  /* 0x0032081d01007387 */ /* 0x0001e80000100800 */
[----:B------:R-:W5:Y:S04]  /*221a0*/  LDG.E.U8 R37, desc[UR36][R126.64+0xa58] ;  /* 0x000a58247e257981 */ /* 0x000f68000c1e1100 */
[----:B------:R-:W5:Y:S04]  /*221b0*/  LDG.E.U8 R39, desc[UR36][R126.64+0xa5a] ;  /* 0x000a5a247e277981 */ /* 0x000f68000c1e1100 */
[----:B0-----:R-:W5:Y:S04]  /*221c0*/  LDG.E.U8 R29, desc[UR36][R126.64+0xa50] ;  /* 0x000a50247e1d7981 */ /* 0x001f68000c1e1100 */
[----:B------:R0:W-:Y:S04]  /*221d0*/  STL [R1+0x321c], R35 ;  /* 0x00321c2301007387 */ /* 0x0001e80000100800 */
[----:B------:R-:W5:Y:S04]  /*221e0*/  LDG.E.U8 R36, desc[UR36][R126.64+0xa57] ;  /* 0x000a57247e247981 */ /* 0x000f68000c1e1100 */
[----:B------:R-:W5:Y:S04]  /*221f0*/  LDG.E.U8 R136, desc[UR36][R126.64+0xab9] ;  /* 0x000ab9247e887981 */ /* 0x000f68000c1e1100 */
[----:B0-----:R-:W5:Y:S04]  /*22200*/  LDG.E.U8 R35, desc[UR36][R126.64+0xa56] ;  /* 0x000a56247e237981 */ /* 0x001f68000c1e1100 */
        /* <DEDUP_REMOVED lines=51> */
[----:B---3--:R-:W-:-:S03]  /*22540*/  IMAD R2, R2, 0x100, R0 ;  /* 0x0000010002027824 */ /* 0x008fc600078e0200 */
[----:B------:R-:W3:Y:S04]  /*22550*/  LDG.E.U8 R104, desc[UR36][R126.64+0xa9b] ;  /* 0x000a9b247e687981 */ /* 0x000ee8000c1e1100 */
[----:B------:R-:W3:Y:S01]  /*22560*/  LDG.E.U8 R105, desc[UR36][R126.64+0xa9c] ;  /* 0x000a9c247e697981 */ /* 0x000ee2000c1e1100 */
[----:B--2---:R-:W-:-:S03]  /*22570*/  IMAD R0, R4, 0x100, R3 ;  /* 0x0000010004007824 */ /* 0x004fc600078e0203 */
[----:B------:R4:W-:Y:S04]  /*22580*/  STL [R1+0x20f0], R2 ;  /* 0x0020f00201007387 */ /* 0x0009e80000100800 */
[----:B------:R5:W-:Y:S04]  /*22590*/  STL [R1+0x20ec], R0 ;  /* 0x0020ec0001007387 */ /* 0x000be80000100800 */
[----:B------:R-:W2:Y:S01]  /*225a0*/  LDL.LU R4, [R1+0x2ff0] ;  /* 0x002ff00001047983 */ /* 0x000ea20000300800 */
[----:B----4-:R-:W-:-:S03]  /*225b0*/  LEA R2, R8, R7, 0x8 ;  /* 0x0000000708027211 */ /* 0x010fc600078e40ff */
[----:B------:R-:W4:Y:S01]  /*225c0*/  LDL.LU R8, [R1+0x3030] ;  /* 0x0030300001087983 */ /* 0x000f220000300800 */
[----:B-----5:R-:W-:-:S03]  /*225d0*/  IMAD R0, R10, 0x100, R9 ;  /* 0x000001000a007824 */ /* 0x020fc600078e0209 */
[----:B------:R0:W-:Y:S04]  /*225e0*/  STL [R1+0x20e4], R2 ;  /* 0x0020e40201007387 */ /* 0x0001e80000100800 */
[----:B------:R1:W-:Y:S04]  /*225f0*/  STL [R1+0x20e0], R0 ;  /* 0x0020e00001007387 */ /* 0x0003e80000100800 */
[----:B------:R-:W5:Y:S04]  /*22600*/  LDL.LU R10, [R1+0x304c] ;  /* 0x00304c00010a7983 */ /* 0x000f680000300800 */
[----:B------:R-:W5:Y:S04]  /*22610*/  LDL.LU R9, [R1+0x3040] ;  /* 0x0030400001097983 */ /* 0x000f680000300800 */
[----:B------:R-:W4:Y:S01]  /*22620*/  LDL.LU R7, [R1+0x3020] ;  /* 0x0030200001077983 */ /* 0x000f220000300800 */
[----:B------:R-:W-:-:S03]  /*22630*/  IMAD R3, R6, 0x100, R5 ;  /* 0x0000010006037824 */ /* 0x000fc600078e0205 */
[----:B------:R-:W3:Y:S04]  /*22640*/  LDG.E.U8 R106, desc[UR36][R126.64+0xa9d] ;  /* 0x000a9d247e6a7981 */ /* 0x000ee8000c1e1100 */
[----:B------:R-:W3:Y:S01]  /*22650*/  LDG.E.U8 R107, desc[UR36][R126.64+0xa9e] ;  /* 0x000a9e247e6b7981 */ /* 0x000ee2000c1e1100 */
[----:B0-----:R-:W-:-:S03]  /*22660*/  IMAD R2, R14, 0x100, R13 ;  /* 0x000001000e027824 */ /* 0x001fc600078e020d */
[----:B------:R0:W-:Y:S04]  /*22670*/  STL [R1+0x20e8], R3 ;  /* 0x0020e80301007387 */ /* 0x0001e80000100800 */
[----:B------:R-:W3:Y:S01]  /*22680*/  LDG.E.U8 R108, desc[UR36][R126.64+0xa9f] ;  /* 0x000a9f247e6c7981 */ /* 0x000ee2000c1e1100 */
[----:B-1----:R-:W-:-:S03]  /*22690*/  LEA R0, R16, R15, 0x8 ;  /* 0x0000000f10007211 */ /* 0x002fc600078e40ff */
[----:B------:R1:W-:Y:S01]  /*226a0*/  STL [R1+0x20d8], R2 ;  /* 0x0020d80201007387 */ /* 0x0003e20000100800 */
[----:B0-----:R-:W-:-:S03]  /*226b0*/  IMAD R3, R12, 0x100, R11 ;  /* 0x000001000c037824 */ /* 0x001fc600078e020b */
[----:B------:R0:W-:Y:S04]  /*226c0*/  STL [R1+0x20d4], R0 ;  /* 0x0020d40001007387 */ /* 0x0001e80000100800 */
[----:B------:R-:W2:Y:S01]  /*226d0*/  LDL.LU R16, [R1+0x3094] ;  /* 0x0030940001107983 */ /* 0x000ea20000300800 */
[----:B-1----:R-:W-:-:S03]  /*226e0*/  IMAD R2, R20, 0x100, R19 ;  /* 0x0000010014027824 */ /* 0x002fc600078e0213 */
[----:B------:R1:W-:Y:S01]  /*226f0*/  STL [R1+0x20dc], R3 ;  /* 0x0020dc0301007387 */ /* 0x0003e20000100800 */
[----:B0-----:R-:W-:-:S03]  /*22700*/  IMAD R0, R22, 0x100, R21 ;  /* 0x0000010016007824 */ /* 0x001fc600078e0215 */
[----:B------:R0:W-:Y:S04]  /*22710*/  STL [R1+0x20cc], R2 ;  /* 0x0020cc0201007387 */ /* 0x0001e80000100800 */
[----:B------:R0:W-:Y:S01]  /*22720*/  STL [R1+0x20c8], R0 ;  /* 0x0020c80001007387 */ /* 0x0001e20000100800 */
[----:B-1----:R-:W-:-:S03]  /*22730*/  IMAD R3, R18, 0x100, R17 ;  /* 0x0000010012037824 */ /* 0x002fc600078e0211 */
[----:B------:R-:W3:Y:S01]  /*22740*/  LDL.LU R22, [R1+0x30dc] ;  /* 0x0030dc0001167983 */ /* 0x000ee20000300800 */
[----:B0-----:R-:W-:-:S03]  /*22750*/  IMAD R2, R26, 0x100, R25 ;  /* 0x000001001a027824 */ /* 0x001fc600078e0219 */
[----:B------:R-:W3:Y:S01]  /*22760*/  LDL.LU R21, [R1+0x30d0] ;  /* 0x0030d00001157983 */ /* 0x000ee20000300800 */
[----:B------:R-:W-:-:S03]  /*22770*/  IMAD R0, R28, 0x100, R27 ;  /* 0x000001001c007824 */ /* 0x000fc600078e021b */
[----:B------:R0:W-:Y:S04]  /*22780*/  STL [R1+0x20d0], R3 ;  /* 0x0020d00301007387 */ /* 0x0001e80000100800 */
[----:B------:R1:W-:Y:S04]  /*22790*/  STL [R1+0x20c0], R2 ;  /* 0x0020c00201007387 */ /* 0x0003e80000100800 */
[----:B------:R1:W-:Y:S01]  /*227a0*/  STL [R1+0x20bc], R0 ;  /* 0x0020bc0001007387 */ /* 0x0003e20000100800 */
[----:B0-----:R-:W-:-:S03]  /*227b0*/  LEA R3, R24, R23, 0x8 ;  /* 0x0000001718037211 */ /* 0x001fc600078e40ff */
[----:B------:R-:W2:Y:S01]  /*227c0*/  LDL.LU R28, [R1+0x3124] ;  /* 0x00312400011c7983 */ /* 0x000ea20000300800 */
[----:B-1----:R-:W-:-:S03]  /*227d0*/  LEA R2, R32, R31, 0x8 ;  /* 0x0000001f20027211 */ /* 0x002fc600078e40ff */
[----:B------:R-:W2:Y:S01]  /*227e0*/  LDL.LU R27, [R1+0x3118] ;  /* 0x00311800011b7983 */ /* 0x000ea20000300800 */
[----:B------:R-:W-:-:S03]  /*227f0*/  IMAD R0, R34, 0x100, R33 ;  /* 0x0000010022007824 */ /* 0x000fc600078e0221 */
[----:B------:R0:W-:Y:S04]  /*22800*/  STL [R1+0x20c4], R3 ;  /* 0x0020c40301007387 */ /* 0x0001e80000100800 */
[----:B------:R1:W-:Y:S04]  /*22810*/  STL [R1+0x20b4], R2 ;  /* 0x0020b40201007387 */ /* 0x0003e80000100800 */
[----:B------:R1:W-:Y:S01]  /*22820*/  STL [R1+0x20b0], R0 ;  /* 0x0020b00001007387 */ /* 0x0003e20000100800 */
[----:B0-----:R-:W-:-:S03]  /*22830*/  IMAD R3, R30, 0x100, R29 ;  /* 0x000001001e037824 */ /* 0x001fc600078e021d */
[----:B------:R-:W2:Y:S01]  /*22840*/  LDL.LU R34, [R1+0x316c] ;  /* 0x00316c0001227983 */ /* 0x000ea20000300800 */
[----:B-1----:R-:W-:-:S03]  /*22850*/  IMAD R2, R38, 0x100, R37 ;  /* 0x0000010026027824 */ /* 0x002fc600078e0225 */
[----:B------:R-:W2:Y:S01]  /*22860*/  LDL.LU R33, [R1+0x3160] ;  /* 0x0031600001217983 */ /* 0x000ea20000300800 */
[----:B------:R-:W-:-:S03]  /*22870*/  LEA R0, R40, R39, 0x8 ;  /* 0x0000002728007211 */ /* 0x000fc600078e40ff */
[----:B------:R0:W-:Y:S04]  /*22880*/  STL [R1+0x20b8], R3 ;  /* 0x0020b80301007387 */ /* 0x0001e80000100800 */
[----:B------:R1:W-:Y:S04]  /*22890*/  STL [R1+0x20a8], R2 ;  /* 0x0020a80201007387 */ /* 0x0003e80000100800 */
[----:B------:R1:W-:Y:S01]  /*228a0*/  STL [R1+0x20a4], R0 ;  /* 0x0020a40001007387 */ /* 0x0003e20000100800 */
[----:B0-----:R-:W-:-:S03]  /*228b0*/  IMAD R3, R36, 0x100, R35 ;  /* 0x0000010024037824 */ /* 0x001fc600078e0223 */
[----:B------:R-:W2:Y:S01]  /*228c0*/  LDL.LU R32, [R1+0x3154] ;  /* 0x0031540001207983 */ /* 0x000ea20000300800 */
[----:B-1----:R-:W-:-:S03]  /*228d0*/  IMAD R2, R44, 0x100, R43 ;  /* 0x000001002c027824 */ /* 0x002fc600078e022b */
        /* <DEDUP_REMOVED lines=55> */
[----:B-1----:R-:W-:-:S03]  /*22c50*/  LEA R2, R130, R129, 0x8 ;  /* 0x0000008182027211 */ /* 0x002fc600078e40ff */
[----:B------:R-:W2:Y:S01]  /*22c60*/  LDL.LU R12, [R1+0x3064] ;  /* 0x00306400010c7983 */ /* 0x000ea20000300800 */
[----:B------:R-:W-:-:S03]  /*22c70*/  IMAD R0, R132, 0x100, R131 ;  /* 0x0000010084007824 */ /* 0x000fc600078e0283 */
[----:B------:R0:W-:Y:S04]  /*22c80*/  STL [R1+0x26e0], R3 ;  /* 0x0026e00301007387 */ /* 0x0001e80000100800 */
[----:B------:R1:W-:Y:S04]  /*22c90*/  STL [R1+0x26dc], R2 ;  /* 0x0026dc0201007387 */ /* 0x0003e80000100800 */
[----:B------:R1:W-:Y:S04]  /*22ca0*/  STL [R1+0x26d8], R0 ;  /* 0x0026d80001007387 */ /* 0x0003e80000100800 */
[----:B------:R-:W2:Y:S04]  /*22cb0*/  LDL.LU R11, [R1+0x3058] ;  /* 0x00305800010b7983 */ /* 0x000ea80000300800 */
[----:B------:R-:W2:Y:S04]  /*22cc0*/  LDL.LU R6, [R1+0x3010] ;  /* 0x0030100001067983 */ /* 0x000ea80000300800 */
[----:B------:R-:W2:Y:S04]  /*22cd0*/  LDL.LU R5, [R1+0x3000] ;  /* 0x0030000001057983 */ /* 0x000ea80000300800 */
[----:B0-----:R-:W2:Y:S04]  /*22ce0*/  LDL.LU R3, [R1+0x2fe0] ;  /* 0x002fe00001037983 */ /* 0x001ea80000300800 */
[----:B-1----:R-:W2:Y:S04]  /*22cf0*/  LDL.LU R2, [R1+0x2fd0] ;  /* 0x002fd00001027983 */ /* 0x002ea80000300800 */
[----:B------:R-:W2:Y:S01]  /*22d00*/  LDL.LU R0, [R1+0x2fc0] ;  /* 0x002fc00001007983 */ /* 0x000ea20000300800 */
[----:B------:R-:W-:-:S02]  /*22d10*/  IMAD R36, R134, 0x100, R133 ;  /* 0x0000010086247824 */ /* 0x000fc400078e0285 */
[----:B------:R-:W-:Y:S01]  /*22d20*/  IMAD R35, R136, 0x100, R135 ;  /* 0x0000010088237824 */ /* 0x000fe200078e0287 */
[----:B------:R-:W-:Y:S01]  /*22d30*/  LEA R37, R138, R137, 0x8 ;  /* 0x000000898a257211 */ /* 0x000fe200078e40ff */
[----:B------:R-:W2:Y:S04]  /*22d40*/  LDL.LU R62, [R1+0x2fb0] ;  /* 0x002fb000013e7983 */ /* 0x000ea80000300800 */
[----:B------:R0:W-:Y:S04]  /*22d50*/  STL [R1+0x26d4], R36 ;  /* 0x0026d42401007387 */ /* 0x0001e80000100800 */
[----:B------:R1:W-:Y:S01]  /*22d60*/  STL [R1+0x26d0], R35 ;  /* 0x0026d02301007387 */ /* 0x0003e20000100800 */
[----:B-----5:R-:W-:-:S03]  /*22d70*/  LEA R9, R9, R10, 0x10 ;  /* 0x0000000a09097211 */ /* 0x020fc600078e80ff */
[----:B------:R5:W-:Y:S01]  /*22d80*/  STL [R1+0x26cc], R37 ;  /* 0x0026cc2501007387 */ /* 0x000be20000100800 */
[----:B0-----:R-:W-:Y:S02]  /*22d90*/  IMAD R36, R140, 0x100, R139 ;  /* 0x000001008c247824 */ /* 0x001fe400078e028b */
[----:B----4-:R-:W-:Y:S01]  /*22da0*/  IMAD.U32 R7, R7, 0x10000, R8 ;  /* 0x0001000007077824 */ /* 0x010fe200078e0008 */
[----:B------:R-:W4:Y:S01]  /*22db0*/  LDL.LU R61, [R1+0x2fa0] ;  /* 0x002fa000013d7983 */ /* 0x000f220000300800 */
[----:B-1----:R-:W-:-:S03]  /*22dc0*/  IMAD R35, R142, 0x100, R141 ;  /* 0x000001008e237824 */ /* 0x002fc600078e028d */
[----:B------:R0:W-:Y:S01]  /*22dd0*/  STL [R1+0x26c8], R36 ;  /* 0x0026c82401007387 */ /* 0x0001e20000100800 */
[----:B-----5:R-:W-:-:S03]  /*22de0*/  IMAD R37, R144, 0x100, R143 ;  /* 0x0000010090257824 */ /* 0x020fc600078e028f */
[----:B------:R1:W-:Y:S04]  /*22df0*/  STL [R1+0x26bc], R35 ;  /* 0x0026bc2301007387 */ /* 0x0003e80000100800 */
[----:B------:R-:W-:Y:S01]  /*22e00*/  STL [R1+0x3160], R9 ;  /* 0x0031600901007387 */ /* 0x000fe20000100800 */
[----:B0-----:R-:W-:-:S03]  /*22e10*/  LEA R36, R146, R145, 0x8 ;  /* 0x0000009192247211 */ /* 0x001fc600078e40ff */
[----:B------:R0:W-:Y:S01]  /*22e20*/  STL [R1+0x26b8], R37 ;  /* 0x0026b82501007387 */ /* 0x0001e20000100800 */
[----:B-1----:R-:W-:-:S03]  /*22e30*/  IMAD R35, R148, 0x100, R147 ;  /* 0x0000010094237824 */ /* 0x002fc600078e0293 */
[----:B------:R1:W-:Y:S04]  /*22e40*/  STL [R1+0x26b0], R36 ;  /* 0x0026b02401007387 */ /* 0x0003e80000100800 */
[----:B------:R5:W-:Y:S01]  /*22e50*/  STL [R1+0x26ac], R35 ;  /* 0x0026ac2301007387 */ /* 0x000be20000100800 */
[----:B0-----:R-:W-:-:S03]  /*22e60*/  IMAD R37, R150, 0x100, R149 ;  /* 0x0000010096257824 */ /* 0x001fc600078e0295 */
[----:B------:R-:W-:Y:S01]  /*22e70*/  STL [R1+0x3164], R7 ;  /* 0x0031640701007387 */ /* 0x000fe20000100800 */
[----:B-1----:R-:W-:-:S03]  /*22e80*/  IMAD R36, R152, 0x100, R151 ;  /* 0x0000010098247824 */ /* 0x002fc600078e0297 */
[----:B------:R-:W4:Y:S01]  /*22e90*/  LDL.LU R60, [R1+0x2f90] ;  /* 0x002f9000013c7983 */ /* 0x000f220000300800 */
[----:B-----5:R-:W-:-:S03]  /*22ea0*/  LEA R35, R154, R153, 0x8 ;  /* 0x000000999a237211 */ /* 0x020fc600078e40ff */
[----:B------:R0:W-:Y:S04]  /*22eb0*/  STL [R1+0x26a8], R37 ;  /* 0x0026a82501007387 */ /* 0x0001e80000100800 */
[----:B------:R1:W-:Y:S01]  /*22ec0*/  STL [R1+0x26a0], R36 ;  /* 0x0026a02401007387 */ /* 0x0003e20000100800 */
[----:B---3--:R-:W-:-:S03]  /*22ed0*/  IMAD.U32 R21, R21, 0x10000, R22 ;  /* 0x0001000015157824 */ /* 0x008fc600078e0016 */
[----:B------:R3:W-:Y:S01]  /*22ee0*/  STL [R1+0x269c], R35 ;  /* 0x00269c2301007387 */ /* 0x0007e20000100800 */
[----:B0-----:R-:W-:-:S03]  /*22ef0*/  IMAD R37, R156, 0x100, R155 ;  /* 0x000001009c257824 */ /* 0x001fc600078e029b */
[----:B------:R-:W5:Y:S01]  /*22f00*/  LDL.LU R59, [R1+0x2f80] ;  /* 0x002f8000013b7983 */ /* 0x000f620000300800 */
[----:B-1----:R-:W-:-:S03]  /*22f10*/  IMAD R36, R158, 0x100, R157 ;  /* 0x000001009e247824 */ /* 0x002fc600078e029d */
[----:B------:R-:W5:Y:S01]  /*22f20*/  LDL.LU R58, [R1+0x2f70] ;  /* 0x002f7000013a7983 */ /* 0x000f620000300800 */
[----:B---3--:R-:W-:-:S03]  /*22f30*/  IMAD R35, R160, 0x100, R159 ;  /* 0x00000100a0237824 */ /* 0x008fc600078e029f */
[----:B------:R0:W-:Y:S04]  /*22f40*/  STL [R1+0x2694], R37 ;  /* 0x0026942501007387 */ /* 0x0001e80000100800 */
[----:B------:R-:W3:Y:S01]  /*22f50*/  LDG.E.U8 R109, desc[UR36][R126.64+0xaa0] ;  /* 0x000aa0247e6d7981 */ /* 0x000ee2000c1e1100 */
[----:B--2---:R-:W-:-:S03]  /*22f60*/  IMAD.U32 R27, R27, 0x10000, R28 ;  /* 0x000100001b1b7824 */ /* 0x004fc600078e001c */
[----:B------:R1:W-:Y:S04]  /*22f70*/  STL [R1+0x2684], R36 ;  /* 0x0026842401007387 */ /* 0x0003e80000100800 */
[----:B------:R2:W-:Y:S04]  /*22f80*/  STL [R1+0x2680], R35 ;  /* 0x0026802301007387 */ /* 0x0005e80000100800 */
[----:B------:R-:W-:Y:S04]  /*22f90*/  STL [R1+0x319c], R27 ;  /* 0x00319c1b01007387 */ /* 0x000fe80000100800 */
[----:B------:R-:W-:Y:S04]  /*22fa0*/  STL [R1+0x3188], R21 ;  /* 0x0031881501007387 */ /* 0x000fe80000100800 */
[----:B------:R-:W3:Y:S01]  /*22fb0*/  LDL.LU R57, [R1+0x2f60] ;  /* 0x002f600001397983 */ /* 0x000ee20000300800 */
[----:B------:R-:W-:-:S03]  /*22fc0*/  LEA R33, R33, R34, 0x10 ;  /* 0x0000002221217211 */ /* 0x000fc600078e80ff */
[----:B------:R-:W3:Y:S04]  /*22fd0*/  LDL.LU R56, [R1+0x2f50] ;  /* 0x002f500001387983 */ /* 0x000ee80000300800 */
[----:B------:R2:W-:Y:S04]  /*22fe0*/  STL [R1+0x3190], R33 ;  /* 0x0031902101007387 */ /* 0x0005e80000100800 */
[----:B------:R-:W3:Y:S04]  /*22ff0*/  LDL.LU R55, [R1+0x2f40] ;  /* 0x002f400001377983 */ /* 0x000ee80000300800 */
[----:B------:R-:W3:Y:S04]  /*23000*/  LDL.LU R54, [R1+0x2f30] ;  /* 0x002f300001367983 */ /* 0x000ee80000300800 */
[----:B------:R-:W3:Y:S01]  /*23010*/  LDL.LU R53, [R1+0x2f20] ;  /* 0x002f200001357983 */ /* 0x000ee20000300800 */
[----:B------:R-:W-:-:S03]  /*23020*/  IMAD.U32 R31, R31, 0x10000, R32 ;  /* 0x000100001f1f7824 */ /* 0x000fc600078e0020 */
        /* <DEDUP_REMOVED lines=22> */
[----:B0-----:R-:W3:Y:S01]  /*23190*/  LDL.LU R37, [R1+0x2df0] ;  /* 0x002df00001257983 */ /* 0x001ee20000300800 */
[----:B------:R-:W-:-:S03]  /*231a0*/  IMAD.U32 R19, R19, 0x10000, R20 ;  /* 0x0001000013137824 */ /* 0x000fc600078e0014 */
[----:B-1----:R-:W3:Y:S04]  /*231b0*/  LDL.LU R36, [R1+0x2de0] ;  /* 0x002de00001247983 */ /* 0x002ee80000300800 */
[----:B------:R0:W-:Y:S04]  /*231c0*/  STL [R1+0x318c], R19 ;  /* 0x00318c1301007387 */ /* 0x0001e80000100800 */
[----:B--2---:R-:W2:Y:S04]  /*231d0*/  LDL.LU R35, [R1+0x2dc8] ;  /* 0x002dc80001237983 */ /* 0x004ea80000300800 */
[----:B------:R-:W2:Y:S04]  /*231e0*/  LDL.LU R34, [R1+0x2db8] ;  /* 0x002db80001227983 */ /* 0x000ea80000300800 */
[----:B------:R-:W2:Y:S01]  /*231f0*/  LDL.LU R33, [R1+0x2da0] ;  /* 0x002da00001217983 */ /* 0x000ea20000300800 */
[----:B------:R-:W-:-:S03]  /*23200*/  LEA R17, R17, R18, 0x10 ;  /* 0x0000001211117211 */ /* 0x000fc600078e80ff */
[----:B------:R-:W2:Y:S04]  /*23210*/  LDL.LU R32, [R1+0x2d90] ;  /* 0x002d900001207983 */ /* 0x000ea80000300800 */
[----:B------:R1:W-:Y:S04]  /*23220*/  STL [R1+0x3170], R17 ;  /* 0x0031701101007387 */ /* 0x0003e80000100800 */
[----:B------:R-:W2:Y:S04]  /*23230*/  LDL.LU R31, [R1+0x2d78] ;  /* 0x002d7800011f7983 */ /* 0x000ea80000300800 */
[----:B------:R-:W2:Y:S01]  /*23240*/  LDL.LU R30, [R1+0x2d68] ;  /* 0x002d6800011e7983 */ /* 0x000ea20000300800 */
[----:B------:R-:W-:-:S03]  /*23250*/  IMAD.U32 R15, R15, 0x10000, R16 ;  /* 0x000100000f0f7824 */ /* 0x000fc600078e0010 */
[----:B------:R-:W2:Y:S04]  /*23260*/  LDL.LU R29, [R1+0x2d50] ;  /* 0x002d5000011d7983 */ /* 0x000ea80000300800 */
[----:B------:R1:W-:Y:S04]  /*23270*/  STL [R1+0x3174], R15 ;  /* 0x0031740f01007387 */ /* 0x0003e80000100800 */
[----:B------:R-:W2:Y:S04]  /*23280*/  LDL.LU R28, [R1+0x2d40] ;  /* 0x002d4000011c7983 */ /* 0x000ea80000300800 */
        /* <DEDUP_REMOVED lines=10> */
[----:B------:R-:W2:Y:S01]  /*23330*/  LDG.E.U8 R110, desc[UR36][R126.64+0xaa1] ;  /* 0x000aa1247e6e7981 */ /* 0x000ea2000c1e1100 */
[----:B------:R-:W-:-:S03]  /*23340*/  IMAD.U32 R5, R5, 0x10000, R6 ;  /* 0x0001000005057824 */ /* 0x000fc600078e0006 */
[----:B------:R-:W2:Y:S01]  /*23350*/  LDG.E.U8 R111, desc[UR36][R126.64+0xaa2] ;  /* 0x000aa2247e6f7981 */ /* 0x000ea2000c1e1100 */
[----:B------:R-:W-:-:S03]  /*23360*/  IMAD.U32 R3, R3, 0x10000, R4 ;  /* 0x0001000003037824 */ /* 0x000fc600078e0004 */
[----:B------:R1:W-:Y:S04]  /*23370*/  STL [R1+0x317c], R11 ;  /* 0x00317c0b01007387 */ /* 0x0003e80000100800 */
[----:B------:R-:W2:Y:S01]  /*23380*/  LDG.E.U8 R112, desc[UR36][R126.64+0xaa3] ;  /* 0x000aa3247e707981 */ /* 0x000ea2000c1e1100 */
[----:B------:R-:W-:-:S03]  /*23390*/  LEA R0, R0, R2, 0x10 ;  /* 0x0000000200007211 */ /* 0x000fc600078e80ff */
        /* <DEDUP_REMOVED lines=22> */
[----:B------:R-:W4:Y:S01]  /*23500*/  LDL.LU R0, [R1+0x2b20] ;  /* 0x002b200001007983 */ /* 0x000f220000300800 */
[----:B------:R-:W-:-:S02]  /*23510*/  IMAD.U32 R61, R61, 0x10000, R62 ;  /* 0x000100003d3d7824 */ /* 0x000fc400078e003e */
[----:B-----5:R-:W-:Y:S01]  /*23520*/  IMAD.U32 R59, R59, 0x10000, R60 ;  /* 0x000100003b3b7824 */ /* 0x020fe200078e003c */
[----:B------:R-:W5:Y:S04]  /*23530*/  LDL.LU R62, [R1+0x2b10] ;  /* 0x002b1000013e7983 */ /* 0x000f680000300800 */
[----:B------:R-:W5:Y:S01]  /*23540*/  LDG.E.U8 R113, desc[UR36][R126.64+0xaa4] ;  /* 0x000aa4247e717981 */ /* 0x000f62000c1e1100 */
[----:B---3--:R-:W-:-:S03]  /*23550*/  IMAD.U32 R57, R57, 0x10000, R58 ;  /* 0x0001000039397824 */ /* 0x008fc600078e003a */
[----:B------:R-:W-:Y:S04]  /*23560*/  STL [R1+0x3154], R61 ;  /* 0x0031543d01007387 */ /* 0x000fe80000100800 */
[----:B------:R-:W-:Y:S04]  /*23570*/  STL [R1+0x315c], R57 ;  /* 0x00315c3901007387 */ /* 0x000fe80000100800 */
[----:B------:R-:W3:Y:S01]  /*23580*/  LDL.LU R58, [R1+0x2aa0] ;  /* 0x002aa000013a7983 */ /* 0x000ee20000300800 */
[----:B------:R-:W-:-:S03]  /*23590*/  LEA R55, R55, R56, 0x10 ;  /* 0x0000003837377211 */ /* 0x000fc600078e80ff */
[----:B------:R-:W5:Y:S04]  /*235a0*/  LDG.E.U8 R114, desc[UR36][R126.64+0xaa5] ;  /* 0x000aa5247e727981 */ /* 0x000f68000c1e1100 */
[----:B------:R-:W5:Y:S01]  /*235b0*/  LDG.E.U8 R115, desc[UR36][R126.64+0xaa6] ;  /* 0x000aa6247e737981 */ /* 0x000f62000c1e1100 */
[----:B------:R-:W-:-:S03]  /*235c0*/  IMAD.U32 R53, R53, 0x10000, R54 ;  /* 0x0001000035357824 */ /* 0x000fc600078e0036 */
[----:B------:R-:W-:Y:S04]  /*235d0*/  STL [R1+0x3140], R55 ;  /* 0x0031403701007387 */ /* 0x000fe80000100800 */
[----:B------:R-:W5:Y:S04]  /*235e0*/  LDG.E.U8 R116, desc[UR36][R126.64+0xaa7] ;  /* 0x000aa7247e747981 */ /* 0x000f68000c1e1100 */
[----:B------:R-:W5:Y:S01]  /*235f0*/  LDG.E.U8 R117, desc[UR36][R126.64+0xaa8] ;  /* 0x000aa8247e757981 */ /* 0x000f62000c1e1100 */
[----:B------:R-:W-:-:S03]  /*23600*/  IMAD.U32 R51, R51, 0x10000, R52 ;  /* 0x0001000033337824 */ /* 0x000fc600078e0034 */
[----:B------:R-:W5:Y:S04]  /*23610*/  LDG.E.U8 R118, desc[UR36][R126.64+0xaa9] ;  /* 0x000aa9247e767981 */ /* 0x000f68000c1e1100 */
[----:B------:R-:W5:Y:S01]  /*23620*/  LDG.E.U8 R119, desc[UR36][R126.64+0xaaa] ;  /* 0x000aaa247e777981 */ /* 0x000f62000c1e1100 */
[----:B------:R-:W-:-:S03]  /*23630*/  IMAD.U32 R49, R49, 0x10000, R50 ;  /* 0x0001000031317824 */ /* 0x000fc600078e0032 */
[----:B------:R0:W-:Y:S04]  /*23640*/  STL [R1+0x3148], R51 ;  /* 0x0031483301007387 */ /* 0x0001e80000100800 */
[----:B------:R1:W-:Y:S04]  /*23650*/  STL [R1+0x314c], R49 ;  /* 0x00314c3101007387 */ /* 0x0003e80000100800 */
[----:B------:R-:W3:Y:S01]  /*23660*/  LDL.LU R52, [R1+0x2a18] ;  /* 0x002a180001347983 */ /* 0x000ee20000300800 */
[----:B------:R-:W-:-:S03]  /*23670*/  LEA R47, R47, R48, 0x10 ;  /* 0x000000302f2f7211 */ /* 0x000fc600078e80ff */
[----:B0-----:R-:W3:Y:S04]  /*23680*/  LDL.LU R51, [R1+0x2a00] ;  /* 0x002a000001337983 */ /* 0x001ee80000300800 */
[----:B------:R-:W5:Y:S01]  /*23690*/  LDG.E.U8 R120, desc[UR36][R126.64+0xaab] ;  /* 0x000aab247e787981 */ /* 0x000f62000c1e1100 */
[----:B------:R-:W-:-:S03]  /*236a0*/  IMAD.U32 R45, R45, 0x10000, R46 ;  /* 0x000100002d2d7824 */ /* 0x000fc600078e002e */
[----:B------:R-:W5:Y:S04]  /*236b0*/  LDL.LU R50, [R1+0x29f0] ;  /* 0x0029f00001327983 */ /* 0x000f680000300800 */
[----:B------:R-:W-:Y:S04]  /*236c0*/  STL [R1+0x3134], R45 ;  /* 0x0031342d01007387 */ /* 0x000fe80000100800 */
[----:B------:R-:W5:Y:S01]  /*236d0*/  LDL.LU R46, [R1+0x2998] ;  /* 0x00299800012e7983 */ /* 0x000f620000300800 */
[----:B------:R-:W-:-:S03]  /*236e0*/  IMAD.U32 R43, R43, 0x10000, R44 ;  /* 0x000100002b2b7824 */ /* 0x000fc600078e002c */
[----:B-1----:R-:W5:Y:S04]  /*236f0*/  LDL.LU R49, [R1+0x29d8] ;  /* 0x0029d80001317983 */ /* 0x002f680000300800 */
[----:B------:R-:W5:Y:S01]  /*23700*/  LDG.E.U8 R63, desc[UR36][R126.64+0xb10] ;  /* 0x000b10247e3f7981 */ /* 0x000f62000c1e1100 */
[----:B------:R-:W-:-:S03]  /*23710*/  IMAD.U32 R41, R41, 0x10000, R42 ;  /* 0x0001000029297824 */ /* 0x000fc600078e002a */
[----:B------:R-:W-:Y:S04]  /*23720*/  STL [R1+0x3138], R43 ;  /* 0x0031382b01007387 */ /* 0x000fe80000100800 */
[----:B------:R-:W5:Y:S04]  /*23730*/  LDG.E.U8 R64, desc[UR36][R126.64+0xb11] ;  /* 0x000b11247e407981 */ /* 0x000f68000c1e1100 */
[----:B------:R-:W5:Y:S01]  /*23740*/  LDG.E.U8 R65, desc[UR36][R126.64+0xb12] ;  /* 0x000b12247e417981 */ /* 0x000f62000c1e1100 */
[----:B------:R-:W-:-:S03]  /*23750*/  LEA R39, R39, R40, 0x10 ;  /* 0x0000002827277211 */ /* 0x000fc600078e80ff */
[----:B------:R-:W5:Y:S04]  /*23760*/  LDG.E.U8 R66, desc[UR36][R126.64+0xb13] ;  /* 0x000b13247e427981 */ /* 0x000f68000c1e1100 */
[----:B------:R-:W5:Y:S01]  /*23770*/  LDG.E.U8 R67, desc[UR36][R126.64+0xb14] ;  /* 0x000b14247e437981 */ /* 0x000f62000c1e1100 */
[----:B------:R-:W-:-:S03]  /*23780*/  IMAD.U32 R37, R37, 0x10000, R38 ;  /* 0x0001000025257824 */ /* 0x000fc600078e0026 */
[----:B------:R0:W-:Y:S04]  /*23790*/  STL [R1+0x3120], R39 ;  /* 0x0031202701007387 */ /* 0x0001e80000100800 */
[----:B------:R1:W-:Y:S04]  /*237a0*/  STL [R1+0x3124], R37 ;  /* 0x0031242501007387 */ /* 0x0003e80000100800 */
[----:B------:R-:W3:Y:S01]  /*237b0*/  LDL.LU R40, [R1+0x2908] ;  /* 0x0029080001287983 */ /* 0x000ee20000300800 */
[----:B--2---:R-:W-:-:S03]  /*237c0*/  IMAD.U32 R35, R35, 0x10000, R36 ;  /* 0x0001000023237824 */ /* 0x004fc600078e0024 */
[----:B0-----:R-:W3:Y:S04]  /*237d0*/  LDL.LU R39, [R1+0x28e8] ;  /* 0x0028e80001277983 */ /* 0x001ee80000300800 */
[----:B------:R-:W2:Y:S01]  /*237e0*/  LDG.E.U8 R68, desc[UR36][R126.64+0xb15] ;  /* 0x000b15247e447981 */ /* 0x000ea2000c1e1100 */
[----:B------:R-:W-:-:S03]  /*237f0*/  IMAD.U32 R33, R33, 0x10000, R34 ;  /* 0x0001000021217824 */ /* 0x000fc600078e0022 */
[----:B------:R-:W5:Y:S04]  /*23800*/  LDL.LU R38, [R1+0x28d8] ;  /* 0x0028d80001267983 */ /* 0x000f680000300800 */
[----:B------:R-:W-:Y:S04]  /*23810*/  STL [R1+0x312c], R33 ;  /* 0x00312c2101007387 */ /* 0x000fe80000100800 */
[----:B------:R-:W2:Y:S01]  /*23820*/  LDL.LU R34, [R1+0x2878] ;  /* 0x0028780001227983 */ /* 0x000ea20000300800 */
[----:B------:R-:W-:-:S03]  /*23830*/  LEA R31, R31, R32, 0x10 ;  /* 0x000000201f1f7211 */ /* 0x000fc600078e80ff */
[----:B-1----:R-:W5:Y:S04]  /*23840*/  LDL.LU R37, [R1+0x28b8] ;  /* 0x0028b80001257983 */ /* 0x002f680000300800 */
[----:B------:R-:W2:Y:S01]  /*23850*/  LDG.E.U8 R69, desc[UR36][R126.64+0xb16] ;  /* 0x000b16247e457981 */ /* 0x000ea2000c1e1100 */
[----:B------:R-:W-:-:S03]  /*23860*/  IMAD.U32 R29, R29, 0x10000, R30 ;  /* 0x000100001d1d7824 */ /* 0x000fc600078e001e */
[----:B------:R-:W-:Y:S04]  /*23870*/  STL [R1+0x3110], R31 ;  /* 0x0031101f01007387 */ /* 0x000fe80000100800 */
[----:B------:R-:W2:Y:S04]  /*23880*/  LDG.E.U8 R70, desc[UR36][R126.64+0xb17] ;  /* 0x000b17247e467981 */ /* 0x000ea8000c1e1100 */
[----:B------:R-:W2:Y:S01]  /*23890*/  LDG.E.U8 R71, desc[UR36][R126.64+0xb18] ;  /* 0x000b18247e477981 */ /* 0x000ea2000c1e1100 */
[----:B------:R-:W-:-:S03]  /*238a0*/  IMAD.U32 R27, R27, 0x10000, R28 ;  /* 0x000100001b1b7824 */ /* 0x000fc600078e001c */
[----:B------:R-:W2:Y:S04]  /*238b0*/  LDG.E.U8 R72, desc[UR36][R126.64+0xb19] ;  /* 0x000b19247e487981 */ /* 0x000ea8000c1e1100 */
[----:B------:R-:W2:Y:S01]  /*238c0*/  LDG.E.U8 R73, desc[UR36][R126.64+0xb1a] ;  /* 0x000b1a247e497981 */ /* 0x000ea2000c1e1100 */
[----:B------:R-:W-:-:S03]  /*238d0*/  IMAD.U32 R25, R25, 0x10000, R26 ;  /* 0x0001000019197824 */ /* 0x000fc600078e001a */
[----:B------:R0:W-:Y:S04]  /*238e0*/  STL [R1+0x3118], R27 ;  /* 0x0031181b01007387 */ /* 0x0001e80000100800 */
[----:B------:R1:W-:Y:S04]  /*238f0*/  STL [R1+0x311c], R25 ;  /* 0x00311c1901007387 */ /* 0x0003e80000100800 */
[----:B------:R-:W3:Y:S01]  /*23900*/  LDL.LU R28, [R1+0x27e8] ;  /* 0x0027e800011c7983 */ /* 0x000ee20000300800 */
[----:B------:R-:W-:-:S03]  /*23910*/  LEA R23, R23, R24, 0x10 ;  /* 0x0000001817177211 */ /* 0x000fc600078e80ff */
[----:B0-----:R-:W3:Y:S04]  /*23920*/  LDL.LU R27, [R1+0x27c8] ;  /* 0x0027c800011b7983 */ /* 0x001ee80000300800 */
[----:B------:R-:W2:Y:S01]  /*23930*/  LDG.E.U8 R74, desc[UR36][R126.64+0xb1b] ;  /* 0x000b1b247e4a7981 */ /* 0x000ea2000c1e1100 */
[----:B------:R-:W-:-:S03]  /*23940*/  IMAD.U32 R21, R21, 0x10000, R22 ;  /* 0x0001000015157824 */ /* 0x000fc600078e0016 */
[----:B------:R-:W5:Y:S04]  /*23950*/  LDL.LU R26, [R1+0x27b8] ;  /* 0x0027b800011a7983 */ /* 0x000f680000300800 */
[----:B------:R0:W-:Y:S04]  /*23960*/  STL [R1+0x3104], R21 ;  /* 0x0031041501007387 */ /* 0x0001e80000100800 */
[----:B------:R-:W3:Y:S04]  /*23970*/  LDL.LU R22, [R1+0x2750] ;  /* 0x0027500001167983 */ /* 0x000ee80000300800 */
[----:B-1----:R-:W5:Y:S04]  /*23980*/  LDL.LU R25, [R1+0x2794] ;  /* 0x0027940001197983 */ /* 0x002f680000300800 */
[----:B0-----:R-:W3:Y:S04]  /*23990*/  LDL.LU R21, [R1+0x2734] ;  /* 0x0027340001157983 */ /* 0x001ee80000300800 */
[----:B------:R0:W-:Y:S04]  /*239a0*/  STL [R1+0x3100], R23 ;  /* 0x0031001701007387 */ /* 0x0001e80000100800 */
[----:B------:R-:W2:Y:S04]  /*239b0*/  LDL.LU R24, [R1+0x2780] ;  /* 0x0027800001187983 */ /* 0x000ea80000300800 */
[----:B------:R-:W2:Y:S04]  /*239c0*/  LDG.E.U8 R75, desc[UR36][R126.64+0xb1c] ;  /* 0x000b1c247e4b7981 */ /* 0x000ea8000c1e1100 */
[----:B0-----:R-:W2:Y:S01]  /*239d0*/  LDL.LU R23, [R1+0x2764] ;  /* 0x0027640001177983 */ /* 0x001ea20000300800 */
[----:B------:R-:W-:-:S03]  /*239e0*/  IMAD.U32 R19, R19, 0x10000, R20 ;  /* 0x0001000013137824 */ /* 0x000fc600078e0014 */
[----:B------:R-:W2:Y:S01]  /*239f0*/  LDG.E.U8 R76, desc[UR36][R126.64+0xb1d] ;  /* 0x000b1d247e4c7981 */ /* 0x000ea2000c1e1100 */
        /* <DEDUP_REMOVED lines=8> */
[----:B------:R-:W-:Y:S01]  /*23a80*/  IMAD R188, R94, 0x100, R93 ;  /* 0x000001005ebc7824 */ /* 0x000fe200078e025d */
[----:B------:R-:W-:Y:S01]  /*23a90*/  LEA R181, R96, R95, 0x8 ;  /* 0x0000005f60b57211 */ /* 0x000fe200078e40ff */
[----:B------:R-:W-:Y:S01]  /*23aa0*/  IMAD R180, R98, 0x100, R97 ;  /* 0x0000010062b47824 */ /* 0x000fe200078e0261 */
[----:B------:R-:W-:Y:S01]  /*23ab0*/  LEA R15, R15, R16, 0x10 ;  /* 0x000000100f0f7211 */ /* 0x000fe200078e80ff */
[----:B------:R-:W-:Y:S01]  /*23ac0*/  IMAD.U32 R17, R17, 0x10000, R18 ;  /* 0x0001000011117824 */ /* 0x000fe200078e0012 */
[----:B------:R-:W2:Y:S01]  /*23ad0*/  LDL.LU R16, [R1+0x24ec] ;  /* 0x0024ec0001107983 */ /* 0x000ea20000300800 */
[----:B------:R-:W-:Y:S01]  /*23ae0*/  IMAD R179, R100, 0x100, R99 ;  /* 0x0000010064b37824 */ /* 0x000fe200078e0263 */
[----:B------:R-:W-:Y:S01]  /*23af0*/  LEA R177, R104, R103, 0x8 ;  /* 0x0000006768b17211 */ /* 0x000fe200078e40ff */
[----:B------:R-:W-:Y:S01]  /*23b00*/  IMAD R178, R102, 0x100, R101 ;  /* 0x0000010066b27824 */ /* 0x000fe200078e0265 */
[----:B------:R-:W2:Y:S01]  /*23b10*/  LDG.E.U8 R121, desc[UR36][R126.64+0xb4a] ;  /* 0x000b4a247e797981 */ /* 0x000ea2000c1e1100 */
[----:B------:R-:W-:-:S03]  /*23b20*/  IMAD.U32 R13, R13, 0x10000, R14 ;  /* 0x000100000d0d7824 */ /* 0x000fc600078e000e */
[----:B------:R-:W-:Y:S01]  /*23b30*/  STL [R1+0x30f0], R15 ;  /* 0x0030f00f01007387 */ /* 0x000fe20000100800 */
[----:B------:R-:W-:Y:S02]  /*23b40*/  IMAD R176, R106, 0x100, R105 ;  /* 0x000001006ab07824 */ /* 0x000fe400078e0269 */
[----:B------:R-:W-:Y:S01]  /*23b50*/  IMAD R175, R108, 0x100, R107 ;  /* 0x000001006caf7824 */ /* 0x000fe200078e026b */
[----:B------:R-:W2:Y:S01]  /*23b60*/  LDG.E.U8 R122, desc[UR36][R126.64+0xb4b] ;  /* 0x000b4b247e7a7981 */ /* 0x000ea2000c1e1100 */
[----:B------:R-:W-:-:S03]  /*23b70*/  IMAD.U32 R11, R11, 0x10000, R12 ;  /* 0x000100000b0b7824 */ /* 0x000fc600078e000c */
[----:B------:R-:W2:Y:S04]  /*23b80*/  LDG.E.U8 R123, desc[UR36][R126.64+0xb4c] ;  /* 0x000b4c247e7b7981 */ /* 0x000ea8000c1e1100 */
[----:B------:R-:W2:Y:S01]  /*23b90*/  LDG.E.U8 R124, desc[UR36][R126.64+0xb4d] ;  /* 0x000b4d247e7c7981 */ /* 0x000ea2000c1e1100 */
[----:B------:R-:W-:-:S03]  /*23ba0*/  IMAD.U32 R9, R9, 0x10000, R10 ;  /* 0x0001000009097824 */ /* 0x000fc600078e000a */
[----:B------:R-:W2:Y:S04]  /*23bb0*/  LDL.LU R10, [R1+0x248c] ;  /* 0x00248c00010a7983 */ /* 0x000ea80000300800 */
[----:B------:R-:W2:Y:S01]  /*23bc0*/  LDG.E.U8 R125, desc[UR36][R126.64+0xb4e] ;  /* 0x000b4e247e7d7981 */ /* 0x000ea2000c1e1100 */
[----:B------:R-:W-:-:S03]  /*23bd0*/  LEA R7, R7, R8, 0x10 ;  /* 0x0000000807077211 */ /* 0x000fc600078e80ff */
[----:B------:R-:W-:Y:S04]  /*23be0*/  STL [R1+0x30fc], R9 ;  /* 0x0030fc0901007387 */ /* 0x000fe80000100800 */
[----:B------:R-:W2:Y:S01]  /*23bf0*/  LDG.E.U8 R128, desc[UR36][R126.64+0xb4f] ;  /* 0x000b4f247e807981 */ /* 0x000ea2000c1e1100 */
[----:B----4-:R-:W-:-:S03]  /*23c00*/  IMAD.U32 R5, R5, 0x10000, R6 ;  /* 0x0001000005057824 */ /* 0x010fc600078e0006 */
[----:B------:R-:W4:Y:S04]  /*23c10*/  LDG.E.U8 R129, desc[UR36][R126.64+0xb50] ;  /* 0x000b50247e817981 */ /* 0x000f28000c1e1100 */
[----:B------:R-:W4:Y:S01]  /*23c20*/  LDG.E.U8 R130, desc[UR36][R126.64+0xb51] ;  /* 0x000b51247e827981 */ /* 0x000f22000c1e1100 */
[----:B------:R-:W-:-:S03]  /*23c30*/  IMAD.U32 R3, R3, 0x10000, R4 ;  /* 0x0001000003037824 */ /* 0x000fc600078e0004 */
[----:B------:R-:W4:Y:S04]  /*23c40*/  LDL.LU R4, [R1+0x242c] ;  /* 0x00242c0001047983 */ /* 0x000f280000300800 */
[----:B------:R-:W4:Y:S01]  /*23c50*/  LDG.E.U8 R131, desc[UR36][R126.64+0xb52] ;  /* 0x000b52247e837981 */ /* 0x000f22000c1e1100 */
[----:B------:R-:W-:-:S03]  /*23c60*/  IMAD.U32 R0, R0, 0x10000, R2 ;  /* 0x0001000000007824 */ /* 0x000fc600078e0002 */
[----:B------:R0:W-:Y:S04]  /*23c70*/  STL [R1+0x30e8], R3 ;  /* 0x0030e80301007387 */ /* 0x0001e80000100800 */
[----:B------:R1:W-:Y:S04]  /*23c80*/  STL [R1+0x30ec], R0 ;  /* 0x0030ec0001007387 */ /* 0x0003e80000100800 */
[----:B------:R-:W4:Y:S04]  /*23c90*/  LDL.LU R2, [R1+0x240c] ;  /* 0x00240c0001027983 */ /* 0x000f280000300800 */
[----:B0-----:R-:W4:Y:S04]  /*23ca0*/  LDL.LU R3, [R1+0x2418] ;  /* 0x0024180001037983 */ /* 0x001f280000300800 */
[----:B-1----:R-:W4:Y:S04]  /*23cb0*/  LDL.LU R0, [R1+0x23f8] ;  /* 0x0023f80001007983 */ /* 0x002f280000300800 */
[----:B------:R0:W-:Y:S04]  /*23cc0*/  STL [R1+0x30e0], R7 ;  /* 0x0030e00701007387 */ /* 0x0001e80000100800 */
[----:B------:R1:W-:Y:S04]  /*23cd0*/  STL [R1+0x30e4], R5 ;  /* 0x0030e40501007387 */ /* 0x0003e80000100800 */
[----:B------:R-:W4:Y:S04]  /*23ce0*/  LDL.LU R9, [R1+0x2478] ;  /* 0x0024780001097983 */ /* 0x000f280000300800 */
[----:B------:R-:W4:Y:S04]  /*23cf0*/  LDL.LU R8, [R1+0x246c] ;  /* 0x00246c0001087983 */ /* 0x000f280000300800 */
[----:B0-----:R-:W4:Y:S04]  /*23d00*/  LDL.LU R7, [R1+0x2458] ;  /* 0x0024580001077983 */ /* 0x001f280000300800 */
[----:B------:R-:W4:Y:S04]  /*23d10*/  LDL.LU R6, [R1+0x244c] ;  /* 0x00244c0001067983 */ /* 0x000f280000300800 */
        /* <DEDUP_REMOVED lines=11> */
[----:B0-----:R-:W4:Y:S04]  /*23dd0*/  LDL.LU R19, [R1+0x2678] ;  /* 0x0026780001137983 */ /* 0x001f280000300800 */
[----:B------:R-:W4:Y:S04]  /*23de0*/  LDL.LU R18, [R1+0x257c] ;  /* 0x00257c0001127983 */ /* 0x000f280000300800 */
[----:B-1----:R-:W4:Y:S04]  /*23df0*/  LDL.LU R17, [R1+0x24f4] ;  /* 0x0024f40001117983 */ /* 0x002f280000300800 */
[----:B------:R0:W-:Y:S04]  /*23e00*/  STL [R1+0x3114], R29 ;  /* 0x0031141d01007387 */ /* 0x0001e80000100800 */
[----:B------:R-:W4:Y:S04]  /*23e10*/  LDL.LU R33, [R1+0x2858] ;  /* 0x0028580001217983 */ /* 0x000f280000300800 */
[----:B------:R-:W4:Y:S04]  /*23e20*/  LDL.LU R32, [R1+0x2848] ;  /* 0x0028480001207983 */ /* 0x000f280000300800 */
[----:B------:R-:W4:Y:S04]  /*23e30*/  LDL.LU R31, [R1+0x2828] ;  /* 0x00282800011f7983 */ /* 0x000f280000300800 */
[----:B------:R-:W4:Y:S04]  /*23e40*/  LDL.LU R30, [R1+0x2818] ;  /* 0x00281800011e7983 */ /* 0x000f280000300800 */
[----:B0-----:R-:W4:Y:S04]  /*23e50*/  LDL.LU R29, [R1+0x27f8] ;  /* 0x0027f800011d7983 */ /* 0x001f280000300800 */
[----:B------:R0:W-:Y:S04]  /*23e60*/  STL [R1+0x3128], R35 ;  /* 0x0031282301007387 */ /* 0x0001e80000100800 */
[----:B------:R-:W4:Y:S04]  /*23e70*/  LDL.LU R36, [R1+0x28a8] ;  /* 0x0028a80001247983 */ /* 0x000f280000300800 */
[----:B------:R1:W-:Y:S04]  /*23e80*/  STL [R1+0x313c], R41 ;  /* 0x00313c2901007387 */ /* 0x0003e80000100800 */
[----:B0-----:R-:W4:Y:S04]  /*23e90*/  LDL.LU R35, [R1+0x2888] ;  /* 0x0028880001237983 */ /* 0x001f280000300800 */
[----:B------:R-:W4:Y:S04]  /*23ea0*/  LDL.LU R45, [R1+0x2978] ;  /* 0x00297800012d7983 */ /* 0x000f280000300800 */
[----:B------:R-:W4:Y:S04]  /*23eb0*/  LDL.LU R44, [R1+0x2968] ;  /* 0x00296800012c7983 */ /* 0x000f280000300800 */
[----:B------:R-:W4:Y:S04]  /*23ec0*/  LDL.LU R43, [R1+0x2948] ;  /* 0x00294800012b7983 */ /* 0x000f280000300800 */
[----:B------:R-:W4:Y:S04]  /*23ed0*/  LDL.LU R42, [R1+0x2938] ;  /* 0x00293800012a7983 */ /* 0x000f280000300800 */
[----:B-1----:R-:W4:Y:S04]  /*23ee0*/  LDL.LU R41, [R1+0x2918] ;  /* 0x0029180001297983 */ /* 0x002f280000300800 */
        /* <DEDUP_REMOVED lines=11> */
[----:B------:R-:W4:Y:S04]  /*23fa0*/  LDL.LU R60, [R1+0x2ad8] ;  /* 0x002ad800013c7983 */ /* 0x000f280000300800 */
[----:B0-----:R-:W4:Y:S01]  /*23fb0*/  LDL.LU R59, [R1+0x2ab0] ;  /* 0x002ab000013b7983 */ /* 0x001f220000300800 */
[----:B---3--:R-:W-:Y:S01]  /*23fc0*/  LEA R21, R21, R22, 0x10 ;  /* 0x0000001615157211 */ /* 0x008fe200078e80ff */
[----:B------:R-:W-:-:S02]  /*23fd0*/  IMAD.U32 R27, R27, 0x10000, R28 ;  /* 0x000100001b1b7824 */ /* 0x000fc400078e001c */
[----:B-----5:R-:W-:Y:S01]  /*23fe0*/  IMAD.U32 R25, R25, 0x10000, R26 ;  /* 0x0001000019197824 */ /* 0x020fe200078e001a */
[----:B------:R-:W3:Y:S04]  /*23ff0*/  LDG.E.U8 R22, desc[UR36][R126.64+0xae7] ;  /* 0x000ae7247e167981 */ /* 0x000ee8000c1e1100 */
[----:B------:R0:W-:Y:S04]  /*24000*/  STL [R1+0x3080], R21 ;  /* 0x0030801501007387 */ /* 0x0001e80000100800 */
[----:B------:R-:W5:Y:S01]  /*24010*/  LDG.E.U8 R132, desc[UR36][R126.64+0xb53] ;  /* 0x000b53247e847981 */ /* 0x000f62000c1e1100 */
[----:B--2---:R-:W-:-:S03]  /*24020*/  IMAD.U32 R23, R23, 0x10000, R24 ;  /* 0x0001000017177824 */ /* 0x004fc600078e0018 */
[----:B------:R-:W-:Y:S04]  /*24030*/  STL [R1+0x3094], R27 ;  /* 0x0030941b01007387 */ /* 0x000fe80000100800 */
[----:B0-----:R-:W3:Y:S04]  /*24040*/  LDG.E.U8 R21, desc[UR36][R126.64+0xae6] ;  /* 0x000ae6247e157981 */ /* 0x001ee8000c1e1100 */
[----:B------:R0:W-:Y:S04]  /*24050*/  STL [R1+0x3098], R25 ;  /* 0x0030981901007387 */ /* 0x0001e80000100800 */
[----:B------:R1:W-:Y:S04]  /*24060*/  STL [R1+0x309c], R23 ;  /* 0x00309c1701007387 */ /* 0x0003e80000100800 */
[----:B------:R-:W2:Y:S04]  /*24070*/  LDG.E.U8 R24, desc[UR36][R126.64+0xae9] ;  /* 0x000ae9247e187981 */ /* 0x000ea8000c1e1100 */
[----:B0-----:R-:W5:Y:S04]  /*24080*/  LDG.E.U8 R25, desc[UR36][R126.64+0xaea] ;  /* 0x000aea247e197981 */ /* 0x001f68000c1e1100 */
[----:B-1----:R-:W2:Y:S04]  /*24090*/  LDG.E.U8 R23, desc[UR36][R126.64+0xae8] ;  /* 0x000ae8247e177981 */ /* 0x002ea8000c1e1100 */
[----:B------:R-:W5:Y:S04]  /*240a0*/  LDG.E.U8 R26, desc[UR36][R126.64+0xaeb] ;  /* 0x000aeb247e1a7981 */ /* 0x000f68000c1e1100 */
[----:B------:R-:W5:Y:S04]  /*240b0*/  LDG.E.U8 R27, desc[UR36][R126.64+0xaec] ;  /* 0x000aec247e1b7981 */ /* 0x000f68000c1e1100 */
[----:B------:R-:W5:Y:S01]  /*240c0*/  LDG.E.U8 R28, desc[UR36][R126.64+0xaed] ;  /* 0x000aed247e1c7981 */ /* 0x000f62000c1e1100 */
[----:B------:R-:W-:Y:S01]  /*240d0*/  IMAD.U32 R39, R39, 0x10000, R40 ;  /* 0x0001000027277824 */ /* 0x000fe200078e0028 */
[----:B------:R-:W-:-:S02]  /*240e0*/  LEA R37, R37, R38, 0x10 ;  /* 0x0000002625257211 */ /* 0x000fc400078e80ff */
[----:B------:R-:W5:Y:S04]  /*240f0*/  LDG.E.U8 R38, desc[UR36][R126.64+0xaf7] ;  /* 0x000af7247e267981 */ /* 0x000f68000c1e1100 */
[----:B------:R-:W-:Y:S01]  /*24100*/  STL [R1+0x30bc], R39 ;  /* 0x0030bc2701007387 */ /* 0x000fe20000100800 */
[----:B------:R-:W-:Y:S02]  /*24110*/  IMAD.U32 R51, R51, 0x10000, R52 ;  /* 0x0001000033337824 */ /* 0x000fe400078e0034 */
[----:B------:R-:W-:Y:S01]  /*24120*/  IMAD.U32 R49, R49, 0x10000, R50 ;  /* 0x0001000031317824 */ /* 0x000fe200078e0032 */
        /* <DEDUP_REMOVED lines=10> */
[----:B----4-:R-:W-:-:S03]  /*241d0*/  IMAD.U32 R4, R3, 0x10000, R4 ;  /* 0x0001000003047824 */ /* 0x010fc600078e0004 */
[----:B------:R-:W4:Y:S01]  /*241e0*/  LDG.E.U8 R87, desc[UR36][R126.64+0xb28] ;  /* 0x000b28247e577981 */ /* 0x000f22000c1e1100 */
[----:B------:R-:W-:-:S03]  /*241f0*/  IMAD.U32 R3, R0, 0x10000, R2 ;  /* 0x0001000000037824 */ /* 0x000fc600078e0002 */
[----:B------:R0:W-:Y:S04]  /*24200*/  STL [R1+0x3064], R4 ;  /* 0x0030640401007387 */ /* 0x0001e80000100800 */
[----:B------:R-:W3:Y:S04]  /*24210*/  LDG.E.U8 R0, desc[UR36][R126.64+0xad2] ;  /* 0x000ad2247e007981 */ /* 0x000ee8000c1e1100 */
[----:B------:R-:W3:Y:S01]  /*24220*/  LDG.E.U8 R2, desc[UR36][R126.64+0xad3] ;  /* 0x000ad3247e027981 */ /* 0x000ee2000c1e1100 */
[----:B------:R-:W-:-:S03]  /*24230*/  IMAD.U32 R9, R9, 0x10000, R10 ;  /* 0x0001000009097824 */ /* 0x000fc600078e000a */
[----:B------:R1:W-:Y:S04]  /*24240*/  STL [R1+0x3068], R3 ;  /* 0x0030680301007387 */ /* 0x0003e80000100800 */
[----:B0-----:R-:W2:Y:S01]  /*24250*/  LDG.E.U8 R4, desc[UR36][R126.64+0xad5] ;  /* 0x000ad5247e047981 */ /* 0x001ea2000c1e1100 */
[----:B------:R-:W-:-:S03]  /*24260*/  IMAD.U32 R7, R7, 0x10000, R8 ;  /* 0x0001000007077824 */ /* 0x000fc600078e0008 */
[----:B------:R-:W-:Y:S04]  /*24270*/  STL [R1+0x3078], R9 ;  /* 0x0030780901007387 */ /* 0x000fe80000100800 */
[----:B-1----:R-:W2:Y:S01]  /*24280*/  LDG.E.U8 R3, desc[UR36][R126.64+0xad4] ;  /* 0x000ad4247e037981 */ /* 0x002ea2000c1e1100 */
[----:B------:R-:W-:-:S03]  /*24290*/  LEA R5, R5, R6, 0x10 ;  /* 0x0000000605057211 */ /* 0x000fc600078e80ff */
[----:B------:R0:W-:Y:S04]  /*242a0*/  STL [R1+0x307c], R7 ;  /* 0x00307c0701007387 */ /* 0x0001e80000100800 */
[----:B------:R1:W-:Y:S04]  /*242b0*/  STL [R1+0x3060], R5 ;  /* 0x0030600501007387 */ /* 0x0003e80000100800 */
[----:B------:R-:W5:Y:S01]  /*242c0*/  LDG.E.U8 R6, desc[UR36][R126.64+0xad7] ;  /* 0x000ad7247e067981 */ /* 0x000f62000c1e1100 */
[----:B------:R-:W-:-:S03]  /*242d0*/  IMAD.U32 R15, R15, 0x10000, R16 ;  /* 0x000100000f0f7824 */ /* 0x000fc600078e0010 */
[----:B0-----:R-:W4:Y:S04]  /*242e0*/  LDG.E.U8 R7, desc[UR36][R126.64+0xad8] ;  /* 0x000ad8247e077981 */ /* 0x001f28000c1e1100 */
[----:B-1----:R-:W5:Y:S01]  /*242f0*/  LDG.E.U8 R5, desc[UR36][R126.64+0xad6] ;  /* 0x000ad6247e057981 */ /* 0x002f62000c1e1100 */
[----:B------:R-:W-:-:S03]  /*24300*/  LEA R13, R13, R14, 0x10 ;  /* 0x0000000e0d0d7211 */ /* 0x000fc600078e80ff */
[----:B------:R-:W4:Y:S04]  /*24310*/  LDG.E.U8 R8, desc[UR36][R126.64+0xad9] ;  /* 0x000ad9247e087981 */ /* 0x000f28000c1e1100 */
[----:B------:R-:W4:Y:S01]  /*24320*/  LDG.E.U8 R9, desc[UR36][R126.64+0xada] ;  /* 0x000ada247e097981 */ /* 0x000f22000c1e1100 */
[----:B------:R-:W-:-:S03]  /*24330*/  IMAD.U32 R11, R11, 0x10000, R12 ;  /* 0x000100000b0b7824 */ /* 0x000fc600078e000c */
[----:B------:R-:W4:Y:S04]  /*24340*/  LDG.E.U8 R10, desc[UR36][R126.64+0xadb] ;  /* 0x000adb247e0a7981 */ /* 0x000f28000c1e1100 */
[----:B------:R-:W-:Y:S04]  /*24350*/  STL [R1+0x308c], R15 ;  /* 0x00308c0f01007387 */ /* 0x000fe80000100800 */
[----:B------:R0:W-:Y:S04]  /*24360*/  STL [R1+0x3070], R13 ;  /* 0x0030700d01007387 */ /* 0x0001e80000100800 */
[----:B------:R1:W-:Y:S01]  /*24370*/  STL [R1+0x3074], R11 ;  /* 0x0030740b01007387 */ /* 0x0003e20000100800 */
[----:B------:R-:W-:-:S03]  /*24380*/  IMAD.U32 R19, R19, 0x10000, R20 ;  /* 0x0001000013137824 */ /* 0x000fc600078e0014 */
[----:B------:R-:W4:Y:S04]  /*24390*/  LDG.E.U8 R12, desc[UR36][R126.64+0xadd] ;  /* 0x000add247e0c7981 */ /* 0x000f28000c1e1100 */
[----:B0-----:R-:W4:Y:S01]  /*243a0*/  LDG.E.U8 R13, desc[UR36][R126.64+0xade] ;  /* 0x000ade247e0d7981 */ /* 0x001f22000c1e1100 */
[----:B------:R-:W-:-:S03]  /*243b0*/  IMAD.U32 R17, R17, 0x10000, R18 ;  /* 0x0001000011117824 */ /* 0x000fc600078e0012 */
[----:B-1----:R-:W4:Y:S04]  /*243c0*/  LDG.E.U8 R11, desc[UR36][R126.64+0xadc] ;  /* 0x000adc247e0b7981 */ /* 0x002f28000c1e1100 */
[----:B------:R-:W4:Y:S04]  /*243d0*/  LDG.E.U8 R14, desc[UR36][R126.64+0xadf] ;  /* 0x000adf247e0e7981 */ /* 0x000f28000c1e1100 */
[----:B------:R-:W4:Y:S04]  /*243e0*/  LDG.E.U8 R15, desc[UR36][R126.64+0xae0] ;  /* 0x000ae0247e0f7981 */ /* 0x000f28000c1e1100 */
[----:B------:R-:W4:Y:S04]  /*243f0*/  LDG.E.U8 R16, desc[UR36][R126.64+0xae1] ;  /* 0x000ae1247e107981 */ /* 0x000f28000c1e1100 */
[----:B------:R0:W-:Y:S04]  /*24400*/  STL [R1+0x3084], R19 ;  /* 0x0030841301007387 */ /* 0x0001e80000100800 */
[----:B------:R1:W-:Y:S04]  /*24410*/  STL [R1+0x3088], R17 ;  /* 0x0030881101007387 */ /* 0x0003e80000100800 */
[----:B------:R-:W4:Y:S04]  /*24420*/  LDG.E.U8 R18, desc[UR36][R126.64+0xae3] ;  /* 0x000ae3247e127981 */ /* 0x000f28000c1e1100 */
[----:B0-----:R-:W4:Y:S04]  /*24430*/  LDG.E.U8 R19, desc[UR36][R126.64+0xae4] ;  /* 0x000ae4247e137981 */ /* 0x001f28000c1e1100 */
[----:B-1----:R-:W4:Y:S04]  /*24440*/  LDG.E.U8 R17, desc[UR36][R126.64+0xae2] ;  /* 0x000ae2247e117981 */ /* 0x002f28000c1e1100 */
[----:B------:R-:W4:Y:S01]  /*24450*/  LDG.E.U8 R20, desc[UR36][R126.64+0xae5] ;  /* 0x000ae5247e147981 */ /* 0x000f22000c1e1100 */
[----:B------:R-:W-:Y:S01]  /*24460*/  IMAD.U32 R33, R33, 0x10000, R34 ;  /* 0x0001000021217824 */ /* 0x000fe200078e0022 */
[----:B------:R-:W-:Y:S01]  /*24470*/  LEA R29, R29, R30, 0x10 ;  /* 0x0000001e1d1d7211 */ /* 0x000fe200078e80ff */
[----:B------:R-:W-:Y:S01]  /*24480*/  IMAD.U32 R31, R31, 0x10000, R32 ;  /* 0x000100001f1f7824 */ /* 0x000fe200078e0020 */
[----:B------:R-:W4:Y:S01]  /*24490*/  LDG.E.U8 R30, desc[UR36][R126.64+0xaef] ;  /* 0x000aef247e1e7981 */ /* 0x000f22000c1e1100 */
[----:B------:R-:W-:-:S03]  /*244a0*/  IMAD.U32 R35, R35, 0x10000, R36 ;  /* 0x0001000023237824 */ /* 0x000fc600078e0024 */
[----:B------:R-:W-:Y:S04]  /*244b0*/  STL [R1+0x30a8], R33 ;  /* 0x0030a82101007387 */ /* 0x000fe80000100800 */
[----:B------:R0:W-:Y:S04]  /*244c0*/  STL [R1+0x30ac], R31 ;  /* 0x0030ac1f01007387 */ /* 0x0001e80000100800 */
[----:B------:R1:W-:Y:S04]  /*244d0*/  STL [R1+0x3090], R29 ;  /* 0x0030901d01007387 */ /* 0x0003e80000100800 */
[----:B------:R-:W4:Y:S04]  /*244e0*/  LDG.E.U8 R32, desc[UR36][R126.64+0xaf1] ;  /* 0x000af1247e207981 */ /* 0x000f28000c1e1100 */
[----:B0-----:R-:W4:Y:S04]  /*244f0*/  LDG.E.U8 R31, desc[UR36][R126.64+0xaf0] ;  /* 0x000af0247e1f7981 */ /* 0x001f28000c1e1100 */
[----:B-1----:R-:W4:Y:S04]  /*24500*/  LDG.E.U8 R29, desc[UR36][R126.64+0xaee] ;  /* 0x000aee247e1d7981 */ /* 0x002f28000c1e1100 */
[----:B------:R-:W4:Y:S04]  /*24510*/  LDG.E.U8 R33, desc[UR36][R126.64+0xaf2] ;  /* 0x000af2247e217981 */ /* 0x000f28000c1e1100 */
[----:B------:R-:W4:Y:S01]  /*24520*/  LDG.E.U8 R34, desc[UR36][R126.64+0xaf3] ;  /* 0x000af3247e227981 */ /* 0x000f22000c1e1100 */
[----:B------:R-:W-:Y:S01]  /*24530*/  LEA R45, R45, R46, 0x10 ;  /* 0x0000002e2d2d7211 */ /* 0x000fe200078e80ff */
[----:B------:R-:W-:-:S02]  /*24540*/  IMAD.U32 R43, R43, 0x10000, R44 ;  /* 0x000100002b2b7824 */ /* 0x000fc400078e002c */
[----:B------:R0:W-:Y:S01]  /*24550*/  STL [R1+0x30a0], R37 ;  /* 0x0030a02501007387 */ /* 0x0001e20000100800 */
[----:B------:R-:W-:-:S03]  /*24560*/  IMAD.U32 R41, R41, 0x10000, R42 ;  /* 0x0001000029297824 */ /* 0x000fc600078e002a */
[----:B------:R1:W-:Y:S04]  /*24570*/  STL [R1+0x30a4], R35 ;  /* 0x0030a42301007387 */ /* 0x0003e80000100800 */
[----:B------:R-:W4:Y:S04]  /*24580*/  LDG.E.U8 R36, desc[UR36][R126.64+0xaf5] ;  /* 0x000af5247e247981 */ /* 0x000f28000c1e1100 */
[----:B0-----:R-:W4:Y:S04]  /*24590*/  LDG.E.U8 R37, desc[UR36][R126.64+0xaf6] ;  /* 0x000af6247e257981 */ /* 0x001f28000c1e1100 */
[----:B-1----:R-:W4:Y:S04]  /*245a0*/  LDG.E.U8 R35, desc[UR36][R126.64+0xaf4] ;  /* 0x000af4247e237981 */ /* 0x002f28000c1e1100 */
[----:B------:R-:W4:Y:S04]  /*245b0*/  LDG.E.U8 R39, desc[UR36][R126.64+0xaf8] ;  /* 0x000af8247e277981 */ /* 0x000f28000c1e1100 */
        /* <DEDUP_REMOVED lines=9> */
[----:B------:R-:W4:Y:S04]  /*24650*/  LDG.E.U8 R45, desc[UR36][R126.64+0xafe] ;  /* 0x000afe247e2d7981 */ /* 0x000f28000c1e1100 */
[----:B------:R-:W4:Y:S01]  /*24660*/  LDG.E.U8 R46, desc[UR36][R126.64+0xaff] ;  /* 0x000aff247e2e7981 */ /* 0x000f22000c1e1100 */
[----:B------:R-:W-:Y:S01]  /*24670*/  IMAD.U32 R57, R57, 0x10000, R58 ;  /* 0x0001000039397824 */ /* 0x000fe200078e003a */
[----:B------:R-:W-:Y:S01]  /*24680*/  LEA R53, R53, R54, 0x10 ;  /* 0x0000003635357211 */ /* 0x000fe200078e80ff */
[----:B------:R-:W-:Y:S01]  /*24690*/  IMAD.U32 R55, R55, 0x10000, R56 ;  /* 0x0001000037377824 */ /* 0x000fe200078e0038 */
        /* <DEDUP_REMOVED lines=9> */
[----:B------:R-:W-:Y:S01]  /*24730*/  LEA R61, R61, R62, 0x10 ;  /* 0x0000003e3d3d7211 */ /* 0x000fe200078e80ff */
[----:B------:R-:W-:-:S02]  /*24740*/  IMAD.U32 R59, R59, 0x10000, R60 ;  /* 0x000100003b3b7824 */ /* 0x000fc400078e003c */
        /* <DEDUP_REMOVED lines=34> */
[----:B------:R-:W-:Y:S01]  /*24970*/  IMAD R174, R110, 0x100, R109 ;  /* 0x000001006eae7824 */ /* 0x000fe200078e026d */
[----:B------:R-:W-:-:S02]  /*24980*/  LEA R173, R112, R111, 0x8 ;  /* 0x0000006f70ad7211 */ /* 0x000fc400078e40ff */
[----:B------:R-:W4:Y:S04]  /*24990*/  LDG.E.U8 R107, desc[UR36][R126.64+0xb3c] ;  /* 0x000b3c247e6b7981 */ /* 0x000f28000c1e1100 */
[----:B------:R-:W4:Y:S04]  /*249a0*/  LDG.E.U8 R108, desc[UR36][R126.64+0xb3d] ;  /* 0x000b3d247e6c7981 */ /* 0x000f28000c1e1100 */
[----:B------:R-:W4:Y:S04]  /*249b0*/  LDG.E.U8 R109, desc[UR36][R126.64+0xb3e] ;  /* 0x000b3e247e6d7981 */ /* 0x000f28000c1e1100 */
[----:B------:R-:W4:Y:S04]  /*249c0*/  LDG.E.U8 R110, desc[UR36][R126.64+0xb3f] ;  /* 0x000b3f247e6e7981 */ /* 0x000f28000c1e1100 */
[----:B------:R-:W4:Y:S04]  /*249d0*/  LDG.E.U8 R111, desc[UR36][R126.64+0xb40] ;  /* 0x000b40247e6f7981 */ /* 0x000f28000c1e1100 */
        /* <DEDUP_REMOVED lines=10> */
[----:B------:R-:W-:-:S03]  /*24a80*/  LEA R169, R120, R119, 0x8 ;  /* 0x0000007778a97211 */ /* 0x000fc600078e40ff */
[----:B------:R-:W4:Y:S04]  /*24a90*/  LDG.E.U8 R119, desc[UR36][R126.64+0xb48] ;  /* 0x000b48247e777981 */ /* 0x000f28000c1e1100 */
[----:B------:R-:W4:Y:S01]  /*24aa0*/  LDG.E.U8 R120, desc[UR36][R126.64+0xb49] ;  /* 0x000b49247e787981 */ /* 0x000f22000c1e1100 */
[----:B---3--:R-:W-:Y:S01]  /*24ab0*/  IMAD R2, R2, 0x100, R0 ;  /* 0x0000010002027824 */ /* 0x008fe200078e0200 */
[----:B--2---:R-:W-:Y:S01]  /*24ac0*/  LEA R0, R4, R3, 0x8 ;  /* 0x0000000304007211 */ /* 0x004fe200078e40ff */
[----:B-----5:R-:W-:Y:S01]  /*24ad0*/  IMAD R3, R6, 0x100, R5 ;  /* 0x0000010006037824 */ /* 0x020fe200078e0205 */
[----:B------:R-:W2:Y:S04]  /*24ae0*/  LDG.E.U8 R133, desc[UR36][R126.64+0xb54] ;  /* 0x000b54247e857981 */ /* 0x000ea8000c1e1100 */
[----:B------:R4:W-:Y:S04]  /*24af0*/  STL [R1+0x2610], R2 ;  /* 0x0026100201007387 */ /* 0x0009e80000100800 */
[----:B------:R0:W-:Y:S04]  /*24b00*/  STL [R1+0x2600], R0 ;  /* 0x0026000001007387 */ /* 0x0001e80000100800 */
[----:B------:R-:W2:Y:S01]  /*24b10*/  LDG.E.U8 R134, desc[UR36][R126.64+0xb55] ;  /* 0x000b55247e867981 */ /* 0x000ea2000c1e1100 */
[----:B----4-:R-:W-:-:S03]  /*24b20*/  IMAD R2, R8, 0x100, R7 ;  /* 0x0000010008027824 */ /* 0x010fc600078e0207 */
[----:B------:R1:W-:Y:S01]  /*24b30*/  STL [R1+0x25e4], R3 ;  /* 0x0025e40301007387 */ /* 0x0003e20000100800 */
[----:B0-----:R-:W-:-:S03]  /*24b40*/  IMAD R0, R10, 0x100, R9 ;  /* 0x000001000a007824 */ /* 0x001fc600078e0209 */
[----:B------:R0:W-:Y:S04]  /*24b50*/  STL [R1+0x25d8], R2 ;  /* 0x0025d80201007387 */ /* 0x0001e80000100800 */
[----:B------:R3:W-:Y:S01]  /*24b60*/  STL [R1+0x25ac], R0 ;  /* 0x0025ac0001007387 */ /* 0x0007e20000100800 */
[----:B-1----:R-:W-:-:S03]  /*24b70*/  LEA R3, R12, R11, 0x8 ;  /* 0x0000000b0c037211 */ /* 0x002fc600078e40ff */
[----:B------:R-:W4:Y:S01]  /*24b80*/  LDG.E.U8 R135, desc[UR36][R126.64+0xb56] ;  /* 0x000b56247e877981 */ /* 0x000f22000c1e1100 */
[----:B0-----:R-:W-:-:S03]  /*24b90*/  IMAD R2, R14, 0x100, R13 ;  /* 0x000001000e027824 */ /* 0x001fc600078e020d */
[----:B------:R-:W4:Y:S01]  /*24ba0*/  LDG.E.U8 R136, desc[UR36][R126.64+0xb57] ;  /* 0x000b57247e887981 */ /* 0x000f22000c1e1100 */
[----:B---3--:R-:W-:-:S03]  /*24bb0*/  IMAD R0, R16, 0x100, R15 ;  /* 0x0000010010007824 */ /* 0x008fc600078e020f */
[----:B------:R0:W-:Y:S04]  /*24bc0*/  STL [R1+0x257c], R3 ;  /* 0x00257c0301007387 */ /* 0x0001e80000100800 */
[----:B------:R1:W-:Y:S04]  /*24bd0*/  STL [R1+0x24f4], R2 ;  /* 0x0024f40201007387 */ /* 0x0003e80000100800 */
[----:B------:R3:W-:Y:S01]  /*24be0*/  STL [R1+0x24ec], R0 ;  /* 0x0024ec0001007387 */ /* 0x0007e20000100800 */
[----:B0-----:R-:W-:-:S03]  /*24bf0*/  IMAD R3, R18, 0x100, R17 ;  /* 0x0000010012037824 */ /* 0x001fc600078e0211 */
[----:B------:R-:W5:Y:S01]  /*24c00*/  LDG.E.U8 R137, desc[UR36][R126.64+0xb58] ;  /* 0x000b58247e897981 */ /* 0x000f62000c1e1100 */
[----:B-1----:R-:W-:-:S03]  /*24c10*/  LEA R2, R20, R19, 0x8 ;  /* 0x0000001314027211 */ /* 0x002fc600078e40ff */
[----:B------:R-:W5:Y:S01]  /*24c20*/  LDG.E.U8 R138, desc[UR36][R126.64+0xb59] ;  /* 0x000b59247e8a7981 */ /* 0x000f62000c1e1100 */
[----:B---3--:R-:W-:-:S03]  /*24c30*/  IMAD R0, R22, 0x100, R21 ;  /* 0x0000010016007824 */ /* 0x008fc600078e0215 */
        /* <DEDUP_REMOVED lines=20> */
[----:B------:R-:W5:Y:S01]  /*24d80*/  LDG.E.U8 R143, desc[UR36][R126.64+0xb5e] ;  /* 0x000b5e247e8f7981 */ /* 0x000f62000c1e1100 */
[----:B-1----:R-:W-:-:S03]  /*24d90*/  IMAD R2, R38, 0x100, R37 ;  /* 0x0000010026027824 */ /* 0x002fc600078e0225 */
[----:B------:R-:W5:Y:S01]  /*24da0*/  LDG.E.U8 R144, desc[UR36][R126.64+0xb5f] ;  /* 0x000b5f247e907981 */ /* 0x000f62000c1e1100 */
        /* <DEDUP_REMOVED lines=69> */
[----:B------:R-:W5:Y:S01]  /*25200*/  LDL.LU R34, [R1+0x37c8] ;  /* 0x0037c80001227983 */ /* 0x000f620000300800 */
[----:B-1----:R-:W-:-:S03]  /*25210*/  LEA R2, R92, R91, 0x8 ;  /* 0x0000005b5c027211 */ /* 0x002fc600078e40ff */
[----:B------:R-:W5:Y:S01]  /*25220*/  LDL.LU R33, [R1+0x37b8] ;  /* 0x0037b80001217983 */ /* 0x000f620000300800 */
[----:B---3--:R-:W-:-:S03]  /*25230*/  IMAD R0, R94, 0x100, R93 ;  /* 0x000001005e007824 */ /* 0x008fc600078e025d */
[----:B------:R0:W-:Y:S04]  /*25240*/  STL [R1+0x22c4], R3 ;  /* 0x0022c40301007387 */ /* 0x0001e80000100800 */
[----:B------:R1:W-:Y:S04]  /*25250*/  STL [R1+0x22bc], R2 ;  /* 0x0022bc0201007387 */ /* 0x0003e80000100800 */
[----:B------:R3:W-:Y:S01]  /*25260*/  STL [R1+0x22b4], R0 ;  /* 0x0022b40001007387 */ /* 0x0007e20000100800 */
[----:B0-----:R-:W-:-:S03]  /*25270*/  IMAD R3, R96, 0x100, R95 ;  /* 0x0000010060037824 */ /* 0x001fc600078e025f */
[----:B------:R-:W5:Y:S01]  /*25280*/  LDL.LU R32, [R1+0x37a8] ;  /* 0x0037a80001207983 */ /* 0x000f620000300800 */
[----:B-1----:R-:W-:-:S03]  /*25290*/  IMAD R2, R98, 0x100, R97 ;  /* 0x0000010062027824 */ /* 0x002fc600078e0261 */
[----:B------:R-:W5:Y:S01]  /*252a0*/  LDL.LU R31, [R1+0x3798] ;  /* 0x00379800011f7983 */ /* 0x000f620000300800 */
[----:B---3--:R-:W-:-:S03]  /*252b0*/  LEA R0, R100, R99, 0x8 ;  /* 0x0000006364007211 */ /* 0x008fc600078e40ff */
[----:B------:R0:W-:Y:S04]  /*252c0*/  STL [R1+0x22ac], R3 ;  /* 0x0022ac0301007387 */ /* 0x0001e80000100800 */
[----:B------:R1:W-:Y:S04]  /*252d0*/  STL [R1+0x22a4], R2 ;  /* 0x0022a40201007387 */ /* 0x0003e80000100800 */
[----:B------:R3:W-:Y:S01]  /*252e0*/  STL [R1+0x229c], R0 ;  /* 0x00229c0001007387 */ /* 0x0007e20000100800 */
[----:B0-----:R-:W-:-:S03]  /*252f0*/  IMAD R3, R102, 0x100, R101 ;  /* 0x0000010066037824 */ /* 0x001fc600078e0265 */
[----:B------:R-:W5:Y:S01]  /*25300*/  LDL.LU R30, [R1+0x3788] ;  /* 0x00378800011e7983 */ /* 0x000f620000300800 */
[----:B-1----:R-:W-:-:S03]  /*25310*/  IMAD R2, R104, 0x100, R103 ;  /* 0x0000010068027824 */ /* 0x002fc600078e0267 */
[----:B------:R-:W5:Y:S01]  /*25320*/  LDL.LU R29, [R1+0x3778] ;  /* 0x00377800011d7983 */ /* 0x000f620000300800 */
[----:B---3--:R-:W-:-:S03]  /*25330*/  IMAD R0, R106, 0x100, R105 ;  /* 0x000001006a007824 */ /* 0x008fc600078e0269 */
[----:B------:R0:W-:Y:S04]  /*25340*/  STL [R1+0x2294], R3 ;  /* 0x0022940301007387 */ /* 0x0001e80000100800 */
        /* <DEDUP_REMOVED lines=31> */
[----:B------:R-:W-:Y:S04]  /*25540*/  STL [R1+0x2174], R3 ;  /* 0x0021740301007387 */ /* 0x000fe80000100800 */
[----:B------:R0:W-:Y:S04]  /*25550*/  STL [R1+0x216c], R2 ;  /* 0x00216c0201007387 */ /* 0x0001e80000100800 */
        /* <DEDUP_REMOVED lines=16> */
[----:B0-----:R-:W3:Y:S04]  /*25660*/  LDL.LU R2, [R1+0x2fcc] ;  /* 0x002fcc0001027983 */ /* 0x001ee80000300800 */
[----:B-1----:R-:W3:Y:S04]  /*25670*/  LDL.LU R0, [R1+0x2fbc] ;  /* 0x002fbc0001007983 */ /* 0x002ee80000300800 */
[----:B------:R-:W3:Y:S04]  /*25680*/  LDL.LU R4, [R1+0x2fec] ;  /* 0x002fec0001047983 */ /* 0x000ee80000300800 */
[----:B------:R-:W3:Y:S04]  /*25690*/  LDL.LU R3, [R1+0x2fdc] ;  /* 0x002fdc0001037983 */ /* 0x000ee80000300800 */
[----:B------:R-:W3:Y:S01]  /*256a0*/  LDL.LU R5, [R1+0x2ffc] ;  /* 0x002ffc0001057983 */ /* 0x000ee20000300800 */
[----:B--2---:R-:W-:Y:S01]  /*256b0*/  LEA R36, R134, R133, 0x8 ;  /* 0x0000008586247211 */ /* 0x004fe200078e40ff */
[----:B----4-:R-:W-:-:S02]  /*256c0*/  IMAD R35, R136, 0x100, R135 ;  /* 0x0000010088237824 */ /* 0x010fc400078e0287 */
[----:B-----5:R-:W-:Y:S01]  /*256d0*/  IMAD R37, R138, 0x100, R137 ;  /* 0x000001008a257824 */ /* 0x020fe200078e0289 */
[----:B------:R-:W2:Y:S04]  /*256e0*/  LDL.LU R62, [R1+0x2fac] ;  /* 0x002fac00013e7983 */ /* 0x000ea80000300800 */
[----:B------:R0:W-:Y:S04]  /*256f0*/  STL [R1+0x215c], R36 ;  /* 0x00215c2401007387 */ /* 0x0001e80000100800 */
[----:B------:R1:W-:Y:S04]  /*25700*/  STL [R1+0x2154], R35 ;  /* 0x0021542301007387 */ /* 0x0003e80000100800 */
[----:B------:R-:W2:Y:S01]  /*25710*/  LDL.LU R61, [R1+0x2f9c] ;  /* 0x002f9c00013d7983 */ /* 0x000ea20000300800 */
[----:B0-----:R-:W-:-:S03]  /*25720*/  IMAD R36, R140, 0x100, R139 ;  /* 0x000001008c247824 */ /* 0x001fc600078e028b */
[----:B------:R0:W-:Y:S01]  /*25730*/  STL [R1+0x214c], R37 ;  /* 0x00214c2501007387 */ /* 0x0001e20000100800 */
[----:B-1----:R-:W-:-:S03]  /*25740*/  LEA R35, R142, R141, 0x8 ;  /* 0x0000008d8e237211 */ /* 0x002fc600078e40ff */
        /* <DEDUP_REMOVED lines=24> */
[----:B------:R-:W4:Y:S01]  /*258d0*/  LDG.E.U8 R66, desc[UR36][R126.64+0xbd8] ;  /* 0x000bd8247e427981 */ /* 0x000f22000c1e1100 */
[----:B------:R-:W-:-:S03]  /*258e0*/  IMAD.U32 R33, R33, 0x10000, R34 ;  /* 0x0001000021217824 */ /* 0x000fc600078e0022 */
[----:B------:R1:W-:Y:S04]  /*258f0*/  STL [R1+0x20fc], R36 ;  /* 0x0020fc2401007387 */ /* 0x0003e80000100800 */
[----:B------:R1:W-:Y:S04]  /*25900*/  STL [R1+0x20f4], R35 ;  /* 0x0020f42301007387 */ /* 0x0003e80000100800 */
[----:B------:R1:W-:Y:S04]  /*25910*/  STL [R1+0x306c], R33 ;  /* 0x00306c2101007387 */ /* 0x0003e80000100800 */
[----:B------:R-:W4:Y:S04]  /*25920*/  LDL.LU R54, [R1+0x2f2c] ;  /* 0x002f2c0001367983 */ /* 0x000f280000300800 */
[----:B------:R-:W4:Y:S01]  /*25930*/  LDL.LU R53, [R1+0x2f1c] ;  /* 0x002f1c0001357983 */ /* 0x000f220000300800 */
[----:B------:R-:W-:-:S03]  /*25940*/  IMAD.U32 R31, R31, 0x10000, R32 ;  /* 0x000100001f1f7824 */ /* 0x000fc600078e0020 */
[----:B------:R-:W4:Y:S04]  /*25950*/  LDL.LU R52, [R1+0x2f0c] ;  /* 0x002f0c0001347983 */ /* 0x000f280000300800 */
[----:B------:R1:W-:Y:S04]  /*25960*/  STL [R1+0x3050], R31 ;  /* 0x0030501f01007387 */ /* 0x0003e80000100800 */
[----:B------:R-:W4:Y:S04]  /*25970*/  LDL.LU R51, [R1+0x2efc] ;  /* 0x002efc0001337983 */ /* 0x000f280000300800 */
[----:B------:R-:W4:Y:S04]  /*25980*/  LDL.LU R50, [R1+0x2eec] ;  /* 0x002eec0001327983 */ /* 0x000f280000300800 */
[----:B------:R-:W4:Y:S01]  /*25990*/  LDL.LU R49, [R1+0x2edc] ;  /* 0x002edc0001317983 */ /* 0x000f220000300800 */
[----:B------:R-:W-:-:S03]  /*259a0*/  LEA R29, R29, R30, 0x10 ;  /* 0x0000001e1d1d7211 */ /* 0x000fc600078e80ff */
[----:B------:R-:W4:Y:S04]  /*259b0*/  LDL.LU R48, [R1+0x2ecc] ;  /* 0x002ecc0001307983 */ /* 0x000f280000300800 */
[----:B------:R1:W-:Y:S04]  /*259c0*/  STL [R1+0x3054], R29 ;  /* 0x0030541d01007387 */ /* 0x0003e80000100800 */
[----:B------:R-:W4:Y:S04]  /*259d0*/  LDL.LU R47, [R1+0x2eb8] ;  /* 0x002eb800012f7983 */ /* 0x000f280000300800 */
        /* <DEDUP_REMOVED lines=13> */
[----:B0-----:R-:W4:Y:S04]  /*25ab0*/  LDL.LU R37, [R1+0x2dec] ;  /* 0x002dec0001257983 */ /* 0x001f280000300800 */
        /* <DEDUP_REMOVED lines=12> */
[----:B---3--:R-:W-:-:S02]  /*25b80*/  IMAD.U32 R19, R19, 0x10000, R20 ;  /* 0x0001000013137824 */ /* 0x008fc400078e0014 */
[----:B------:R-:W-:Y:S01]  /*25b90*/  IMAD.U32 R17, R17, 0x10000, R18 ;  /* 0x0001000011117824 */ /* 0x000fe200078e0012 */
[----:B------:R-:W3:Y:S04]  /*25ba0*/  LDL.LU R20, [R1+0x2c9c] ;  /* 0x002c9c0001147983 */ /* 0x000ee80000300800 */
[----:B------:R0:W-:Y:S01]  /*25bb0*/  STL [R1+0x3048], R19 ;  /* 0x0030481301007387 */ /* 0x0001e20000100800 */
[----:B------:R-:W-:Y:S01]  /*25bc0*/  IMAD.U32 R23, R23, 0x10000, R24 ;  /* 0x0001000017177824 */ /* 0x000fe200078e0018 */
[----:B------:R-:W-:Y:S02]  /*25bd0*/  LEA R21, R21, R22, 0x10 ;  /* 0x0000001615157211 */ /* 0x000fe400078e80ff */
[----:B------:R-:W3:Y:S01]  /*25be0*/  LDG.E.U8 R128, desc[UR36][R126.64+0xb90] ;  /* 0x000b90247e807981 */ /* 0x000ee2000c1e1100 */
[----:B------:R-:W-:-:S03]  /*25bf0*/  IMAD.U32 R15, R15, 0x10000, R16 ;  /* 0x000100000f0f7824 */ /* 0x000fc600078e0010 */
[----:B------:R-:W3:Y:S01]  /*25c00*/  LDG.E.U8 R125, desc[UR36][R126.64+0xb91] ;  /* 0x000b91247e7d7981 */ /* 0x000ee2000c1e1100 */
[----:B------:R-:W-:-:S03]  /*25c10*/  LEA R13, R13, R14, 0x10 ;  /* 0x0000000e0d0d7211 */ /* 0x000fc600078e80ff */
[----:B0-----:R-:W3:Y:S04]  /*25c20*/  LDL.LU R19, [R1+0x2c84] ;  /* 0x002c840001137983 */ /* 0x001ee80000300800 */
[----:B------:R0:W-:Y:S01]  /*25c30*/  STL [R1+0x3034], R13 ;  /* 0x0030340d01007387 */ /* 0x0001e20000100800 */
[----:B------:R-:W-:-:S03]  /*25c40*/  IMAD.U32 R11, R11, 0x10000, R12 ;  /* 0x000100000b0b7824 */ /* 0x000fc600078e000c */
[----:B------:R-:W3:Y:S04]  /*25c50*/  LDL.LU R14, [R1+0x2c24] ;  /* 0x002c2400010e7983 */ /* 0x000ee80000300800 */
[----:B------:R-:W3:Y:S01]  /*25c60*/  LDG.E.U8 R130, desc[UR36][R126.64+0xb8e] ;  /* 0x000b8e247e827981 */ /* 0x000ee2000c1e1100 */
[----:B------:R-:W-:-:S03]  /*25c70*/  IMAD.U32 R9, R9, 0x10000, R10 ;  /* 0x0001000009097824 */ /* 0x000fc600078e000a */
[----:B0-----:R-:W3:Y:S04]  /*25c80*/  LDL.LU R13, [R1+0x2c0c] ;  /* 0x002c0c00010d7983 */ /* 0x001ee80000300800 */
[----:B------:R-:W3:Y:S01]  /*25c90*/  LDG.E.U8 R129, desc[UR36][R126.64+0xb8f] ;  /* 0x000b8f247e817981 */ /* 0x000ee2000c1e1100 */
[----:B------:R-:W-:-:S03]  /*25ca0*/  IMAD.U32 R7, R7, 0x10000, R8 ;  /* 0x0001000007077824 */ /* 0x000fc600078e0008 */
[----:B------:R-:W3:Y:S04]  /*25cb0*/  LDG.E.U8 R132, desc[UR36][R126.64+0xb8c] ;  /* 0x000b8c247e847981 */ /* 0x000ee8000c1e1100 */
[----:B------:R-:W3:Y:S04]  /*25cc0*/  LDG.E.U8 R131, desc[UR36][R126.64+0xb8d] ;  /* 0x000b8d247e837981 */ /* 0x000ee8000c1e1100 */
[----:B------:R-:W3:Y:S01]  /*25cd0*/  LDG.E.U8 R120, desc[UR36][R126.64+0xb96] ;  /* 0x000b96247e787981 */ /* 0x000ee2000c1e1100 */
[----:B------:R-:W-:-:S03]  /*25ce0*/  IMAD.U32 R0, R0, 0x10000, R2 ;  /* 0x0001000000007824 */ /* 0x000fc600078e0002 */
[----:B------:R-:W3:Y:S04]  /*25cf0*/  LDL.LU R8, [R1+0x2bac] ;  /* 0x002bac0001087983 */ /* 0x000ee80000300800 */
[----:B------:R0:W-:Y:S04]  /*25d00*/  STL [R1+0x302c], R0 ;  /* 0x00302c0001007387 */ /* 0x0001e80000100800 */
[----:B------:R-:W3:Y:S01]  /*25d10*/  LDL.LU R2, [R1+0x2b34] ;  /* 0x002b340001027983 */ /* 0x000ee20000300800 */
[----:B------:R-:W-:Y:S01]  /*25d20*/  IMAD.U32 R3, R3, 0x10000, R4 ;  /* 0x0001000003037824 */ /* 0x000fe200078e0004 */
[----:B------:R-:W-:-:S02]  /*25d30*/  LEA R5, R5, R6, 0x10 ;  /* 0x0000000605057211 */ /* 0x000fc400078e80ff */
[----:B------:R1:W-:Y:S04]  /*25d40*/  STL [R1+0x3020], R7 ;  /* 0x0030200701007387 */ /* 0x0003e80000100800 */
[----:B0-----:R-:W3:Y:S04]  /*25d50*/  LDL.LU R0, [R1+0x2b1c] ;  /* 0x002b1c0001007983 */ /* 0x001ee80000300800 */
[----:B------:R0:W-:Y:S04]  /*25d60*/  STL [R1+0x3028], R3 ;  /* 0x0030280301007387 */ /* 0x0001e80000100800 */
[----:B-1----:R-:W3:Y:S04]  /*25d70*/  LDL.LU R7, [R1+0x2b94] ;  /* 0x002b940001077983 */ /* 0x002ee80000300800 */
[----:B------:R1:W-:Y:S04]  /*25d80*/  STL [R1+0x3024], R5 ;  /* 0x0030240501007387 */ /* 0x0003e80000100800 */
[----:B------:R-:W3:Y:S04]  /*25d90*/  LDL.LU R4, [R1+0x2b5c] ;  /* 0x002b5c0001047983 */ /* 0x000ee80000300800 */
[----:B0-----:R-:W3:Y:S04]  /*25da0*/  LDL.LU R3, [R1+0x2b44] ;  /* 0x002b440001037983 */ /* 0x001ee80000300800 */
[----:B------:R-:W3:Y:S04]  /*25db0*/  LDL.LU R6, [R1+0x2b84] ;  /* 0x002b840001067983 */ /* 0x000ee80000300800 */
[----:B-1----:R-:W3:Y:S04]  /*25dc0*/  LDL.LU R5, [R1+0x2b6c] ;  /* 0x002b6c0001057983 */ /* 0x002ee80000300800 */
[----:B------:R0:W-:Y:S04]  /*25dd0*/  STL [R1+0x3038], R11 ;  /* 0x0030380b01007387 */ /* 0x0001e80000100800 */
        /* <DEDUP_REMOVED lines=16> */
[----:B-1----:R-:W3:Y:S01]  /*25ee0*/  LDL.LU R21, [R1+0x2cac] ;  /* 0x002cac0001157983 */ /* 0x002ee20000300800 */
[----:B--2---:R-:W-:Y:S01]  /*25ef0*/  IMAD.U32 R61, R61, 0x10000, R62 ;  /* 0x000100003d3d7824 */ /* 0x004fe200078e003e */
[----:B-----5:R-:W-:Y:S01]  /*25f00*/  LEA R59, R59, R60, 0x10 ;  /* 0x0000003c3b3b7211 */ /* 0x020fe200078e80ff */
[----:B------:R-:W-:Y:S01]  /*25f10*/  IMAD.U32 R57, R57, 0x10000, R58 ;  /* 0x0001000039397824 */ /* 0x000fe200078e003a */
[----:B------:R-:W2:Y:S01]  /*25f20*/  LDL.LU R62, [R1+0x2b0c] ;  /* 0x002b0c00013e7983 */ /* 0x000ea20000300800 */
[----:B------:R-:W-:-:S02]  /*25f30*/  IMAD.U32 R55, R55, 0x10000, R56 ;  /* 0x0001000037377824 */ /* 0x000fc400078e0038 */
[----:B----4-:R-:W-:Y:S01]  /*25f40*/  IMAD.U32 R53, R53, 0x10000, R54 ;  /* 0x0001000035357824 */ /* 0x010fe200078e0036 */
[----:B------:R-:W4:Y:S01]  /*25f50*/  LDG.E.U8 R134, desc[UR36][R126.64+0xb8a] ;  /* 0x000b8a247e867981 */ /* 0x000f22000c1e1100 */
[----:B------:R-:W-:-:S03]  /*25f60*/  LEA R51, R51, R52, 0x10 ;  /* 0x0000003433337211 */ /* 0x000fc600078e80ff */
[----:B------:R0:W-:Y:S04]  /*25f70*/  STL [R1+0x3010], R61 ;  /* 0x0030103d01007387 */ /* 0x0001e80000100800 */
[----:B------:R-:W4:Y:S01]  /*25f80*/  LDG.E.U8 R133, desc[UR36][R126.64+0xb8b] ;  /* 0x000b8b247e857981 */ /* 0x000f22000c1e1100 */
[----:B------:R-:W-:-:S03]  /*25f90*/  IMAD.U32 R49, R49, 0x10000, R50 ;  /* 0x0001000031317824 */ /* 0x000fc600078e0032 */
[----:B------:R1:W-:Y:S04]  /*25fa0*/  STL [R1+0x3014], R59 ;  /* 0x0030143b01007387 */ /* 0x0003e80000100800 */
[----:B------:R5:W-:Y:S04]  /*25fb0*/  STL [R1+0x3018], R57 ;  /* 0x0030183901007387 */ /* 0x000be80000100800 */
[----:B------:R-:W4:Y:S01]  /*25fc0*/  LDG.E.U8 R136, desc[UR36][R126.64+0xb88] ;  /* 0x000b88247e887981 */ /* 0x000f22000c1e1100 */
[----:B------:R-:W-:-:S03]  /*25fd0*/  IMAD.U32 R47, R47, 0x10000, R48 ;  /* 0x000100002f2f7824 */ /* 0x000fc600078e0030 */
[----:B------:R5:W-:Y:S04]  /*25fe0*/  STL [R1+0x301c], R55 ;  /* 0x00301c3701007387 */ /* 0x000be80000100800 */
[----:B------:R-:W4:Y:S01]  /*25ff0*/  LDG.E.U8 R135, desc[UR36][R126.64+0xb89] ;  /* 0x000b89247e877981 */ /* 0x000f22000c1e1100 */
[----:B------:R-:W-:-:S03]  /*26000*/  IMAD.U32 R45, R45, 0x10000, R46 ;  /* 0x000100002d2d7824 */ /* 0x000fc600078e002e */
[----:B------:R5:W-:Y:S04]  /*26010*/  STL [R1+0x3000], R53 ;  /* 0x0030003501007387 */ /* 0x000be80000100800 */
[----:B------:R5:W-:Y:S04]  /*26020*/  STL [R1+0x3004], R51 ;  /* 0x0030043301007387 */ /* 0x000be80000100800 */
        /* <DEDUP_REMOVED lines=13> */
[----:B------:R-:W4:Y:S01]  /*26100*/  LDG.E.U8 R142, desc[UR36][R126.64+0xb82] ;  /* 0x000b82247e8e7981 */ /* 0x000f22000c1e1100 */
[----:B------:R-:W-:-:S03]  /*26110*/  LEA R35, R35, R36, 0x10 ;  /* 0x0000002423237211 */ /* 0x000fc600078e80ff */
        /* <DEDUP_REMOVED lines=17> */
[----:B------:R3:W-:Y:S04]  /*26230*/  STL [R1+0x2fd8], R25 ;  /* 0x002fd81901007387 */ /* 0x0007e80000100800 */
[----:B0-----:R-:W2:Y:S04]  /*26240*/  LDL.LU R61, [R1+0x2ae4] ;  /* 0x002ae400013d7983 */ /* 0x001ea80000300800 */
[----:B------:R-:W4:Y:S04]  /*26250*/  LDL.LU R60, [R1+0x2ad4] ;  /* 0x002ad400013c7983 */ /* 0x000f280000300800 */
[----:B-1----:R-:W4:Y:S04]  /*26260*/  LDL.LU R59, [R1+0x2aac] ;  /* 0x002aac00013b7983 */ /* 0x002f280000300800 */
[----:B------:R-:W4:Y:S04]  /*26270*/  LDL.LU R58, [R1+0x2a9c] ;  /* 0x002a9c00013a7983 */ /* 0x000f280000300800 */
[----:B-----5:R-:W4:Y:S04]  /*26280*/  LDL.LU R57, [R1+0x2a74] ;  /* 0x002a740001397983 */ /* 0x020f280000300800 */
        /* <DEDUP_REMOVED lines=10> */
[----:B---3--:R-:W-:-:S03]  /*26330*/  IMAD.U32 R0, R0, 0x10000, R2 ;  /* 0x0001000000007824 */ /* 0x008fc600078e0002 */
[----:B------:R-:W3:Y:S04]  /*26340*/  LDL.LU R46, [R1+0x2994] ;  /* 0x00299400012e7983 */ /* 0x000ee80000300800 */
[----:B------:R-:W3:Y:S04]  /*26350*/  LDL.LU R45, [R1+0x2974] ;  /* 0x00297400012d7983 */ /* 0x000ee80000300800 */
[----:B------:R-:W3:Y:S01]  /*26360*/  LDL.LU R44, [R1+0x2964] ;  /* 0x00296400012c7983 */ /* 0x000ee20000300800 */
[----:B------:R-:W-:-:S03]  /*26370*/  IMAD.U32 R7, R7, 0x10000, R8 ;  /* 0x0001000007077824 */ /* 0x000fc600078e0008 */
        /* <DEDUP_REMOVED lines=17> */
[----:B------:R0:W-:Y:S04]  /*26490*/  STL [R1+0x2fa8], R0 ;  /* 0x002fa80001007387 */ /* 0x0001e80000100800 */
[----:B------:R-:W3:Y:S04]  /*264a0*/  LDL.LU R26, [R1+0x27b4] ;  /* 0x0027b400011a7983 */ /* 0x000ee80000300800 */
[----:B------:R-:W3:Y:S04]  /*264b0*/  LDL.LU R25, [R1+0x2790] ;  /* 0x0027900001197983 */ /* 0x000ee80000300800 */
[----:B------:R-:W3:Y:S04]  /*264c0*/  LDL.LU R2, [R1+0x25e8] ;  /* 0x0025e80001027983 */ /* 0x000ee80000300800 */
[----:B0-----:R-:W3:Y:S01]  /*264d0*/  LDL.LU R0, [R1+0x25d4] ;  /* 0x0025d40001007983 */ /* 0x001ee20000300800 */
[----:B------:R-:W-:Y:S01]  /*264e0*/  LEA R3, R3, R4, 0x10 ;  /* 0x0000000403037211 */ /* 0x000fe200078e80ff */
[----:B------:R-:W-:-:S02]  /*264f0*/  IMAD.U32 R5, R5, 0x10000, R6 ;  /* 0x0001000005057824 */ /* 0x000fc400078e0006 */
[----:B------:R0:W-:Y:S01]  /*26500*/  STL [R1+0x2fbc], R7 ;  /* 0x002fbc0701007387 */ /* 0x0001e20000100800 */
[----:B------:R-:W-:-:S03]  /*26510*/  IMAD.U32 R13, R13, 0x10000, R14 ;  /* 0x000100000d0d7824 */ /* 0x000fc600078e000e */
[----:B------:R-:W3:Y:S01]  /*26520*/  LDL.LU R8, [R1+0x2620] ;  /* 0x0026200001087983 */ /* 0x000ee20000300800 */
[----:B------:R-:W-:Y:S01]  /*26530*/  LEA R11, R11, R12, 0x10 ;  /* 0x0000000c0b0b7211 */ /* 0x000fe200078e80ff */
[----:B------:R-:W-:Y:S02]  /*26540*/  IMAD.U32 R9, R9, 0x10000, R10 ;  /* 0x0001000009097824 */ /* 0x000fe400078e000a */
[----:B------:R1:W-:Y:S04]  /*26550*/  STL [R1+0x2fa4], R3 ;  /* 0x002fa40301007387 */ /* 0x0003e80000100800 */
[----:B0-----:R-:W3:Y:S01]  /*26560*/  LDL.LU R7, [R1+0x2614] ;  /* 0x0026140001077983 */ /* 0x001ee20000300800 */
[----:B------:R-:W-:-:S03]  /*26570*/  LEA R19, R19, R20, 0x10 ;  /* 0x0000001413137211 */ /* 0x000fc600078e80ff */
[----:B------:R0:W-:Y:S04]  /*26580*/  STL [R1+0x2fa0], R5 ;  /* 0x002fa00501007387 */ /* 0x0001e80000100800 */
[----:B------:R-:W3:Y:S04]  /*26590*/  LDL.LU R4, [R1+0x25f8] ;  /* 0x0025f80001047983 */ /* 0x000ee80000300800 */
[----:B-1----:R-:W3:Y:S04]  /*265a0*/  LDL.LU R3, [R1+0x25ec] ;  /* 0x0025ec0001037983 */ /* 0x002ee80000300800 */
[----:B------:R1:W-:Y:S04]  /*265b0*/  STL [R1+0x2fb0], R13 ;  /* 0x002fb00d01007387 */ /* 0x0003e80000100800 */
[----:B------:R-:W3:Y:S04]  /*265c0*/  LDL.LU R6, [R1+0x260c] ;  /* 0x00260c0001067983 */ /* 0x000ee80000300800 */
[----:B0-----:R-:W3:Y:S04]  /*265d0*/  LDL.LU R5, [R1+0x25fc] ;  /* 0x0025fc0001057983 */ /* 0x001ee80000300800 */
[----:B------:R-:W3:Y:S04]  /*265e0*/  LDL.LU R14, [R1+0x2650] ;  /* 0x00265000010e7983 */ /* 0x000ee80000300800 */
[----:B-1----:R-:W3:Y:S01]  /*265f0*/  LDL.LU R13, [R1+0x2644] ;  /* 0x00264400010d7983 */ /* 0x002ee20000300800 */
[----:B------:R-:W-:-:S02]  /*26600*/  IMAD.U32 R17, R17, 0x10000, R18 ;  /* 0x0001000011117824 */ /* 0x000fc400078e0012 */
[----:B------:R-:W-:Y:S01]  /*26610*/  IMAD.U32 R15, R15, 0x10000, R16 ;  /* 0x000100000f0f7824 */ /* 0x000fe200078e0010 */
[----:B------:R0:W-:Y:S04]  /*26620*/  STL [R1+0x2fb4], R11 ;  /* 0x002fb40b01007387 */ /* 0x0001e80000100800 */
[----:B------:R1:W-:Y:S04]  /*26630*/  STL [R1+0x2fb8], R9 ;  /* 0x002fb80901007387 */ /* 0x0003e80000100800 */
[----:B------:R1:W-:Y:S04]  /*26640*/  STL [R1+0x2fc4], R19 ;  /* 0x002fc41301007387 */ /* 0x0003e80000100800 */
[----:B------:R-:W3:Y:S04]  /*26650*/  LDL.LU R12, [R1+0x2640] ;  /* 0x00264000010c7983 */ /* 0x000ee80000300800 */
[----:B0-----:R-:W3:Y:S04]  /*26660*/  LDL.LU R11, [R1+0x2634] ;  /* 0x00263400010b7983 */ /* 0x001ee80000300800 */
[----:B------:R-:W3:Y:S04]  /*26670*/  LDL.LU R10, [R1+0x2630] ;  /* 0x00263000010a7983 */ /* 0x000ee80000300800 */
[----:B-1----:R-:W3:Y:S04]  /*26680*/  LDL.LU R9, [R1+0x2624] ;  /* 0x0026240001097983 */ /* 0x002ee80000300800 */
[----:B------:R-:W3:Y:S04]  /*26690*/  LDL.LU R20, [R1+0x271c] ;  /* 0x00271c0001147983 */ /* 0x000ee80000300800 */
[----:B------:R-:W3:Y:S01]  /*266a0*/  LDL.LU R19, [R1+0x2674] ;  /* 0x0026740001137983 */ /* 0x000ee20000300800 */
[----:B------:R-:W-:-:S02]  /*266b0*/  IMAD.U32 R23, R23, 0x10000, R24 ;  /* 0x0001000017177824 */ /* 0x000fc400078e0018 */
[----:B------:R-:W-:Y:S01]  /*266c0*/  IMAD.U32 R21, R21, 0x10000, R22 ;  /* 0x0001000015157824 */ /* 0x000fe200078e0016 */
        /* <DEDUP_REMOVED lines=26> */
[----:B--2---:R-:W-:Y:S01]  /*26870*/  IMAD.U32 R61, R61, 0x10000, R62 ;  /* 0x000100003d3d7824 */ /* 0x004fe200078e003e */
[----:B----4-:R-:W-:Y:S01]  /*26880*/  LEA R57, R57, R58, 0x10 ;  /* 0x0000003a39397211 */ /* 0x010fe200078e80ff */
[----:B------:R-:W-:Y:S01]  /*26890*/  IMAD.U32 R59, R59, 0x10000, R60 ;  /* 0x000100003b3b7824 */ /* 0x000fe200078e003c */
[----:B-----5:R-:W-:Y:S01]  /*268a0*/  LEA R49, R49, R50, 0x10 ;  /* 0x0000003231317211 */ /* 0x020fe200078e80ff */
[----:B------:R-:W-:Y:S01]  /*268b0*/  IMAD.U32 R55, R55, 0x10000, R56 ;  /* 0x0001000037377824 */ /* 0x000fe200078e0038 */
[----:B------:R-:W2:Y:S01]  /*268c0*/  LDG.E.U8 R67, desc[UR36][R126.64+0xbd9] ;  /* 0x000bd9247e437981 */ /* 0x000ea2000c1e1100 */
[----:B------:R-:W-:-:S02]  /*268d0*/  IMAD.U32 R53, R53, 0x10000, R54 ;  /* 0x0001000035357824 */ /* 0x000fc400078e0036 */
[----:B------:R-:W-:Y:S01]  /*268e0*/  IMAD.U32 R51, R51, 0x10000, R52 ;  /* 0x0001000033337824 */ /* 0x000fe200078e0034 */
[----:B------:R-:W4:Y:S01]  /*268f0*/  LDG.E.U8 R63, desc[UR36][R126.64+0xbd5] ;  /* 0x000bd5247e3f7981 */ /* 0x000f22000c1e1100 */
[----:B------:R-:W-:-:S03]  /*26900*/  IMAD.U32 R47, R47, 0x10000, R48 ;  /* 0x000100002f2f7824 */ /* 0x000fc600078e0030 */
[----:B------:R-:W-:Y:S04]  /*26910*/  STL [R1+0x2fac], R61 ;  /* 0x002fac3d01007387 */ /* 0x000fe80000100800 */
[----:B------:R-:W5:Y:S01]  /*26920*/  LDG.E.U8 R64, desc[UR36][R126.64+0xbd6] ;  /* 0x000bd6247e407981 */ /* 0x000f62000c1e1100 */
[----:B---3--:R-:W-:-:S03]  /*26930*/  IMAD.U32 R45, R45, 0x10000, R46 ;  /* 0x000100002d2d7824 */ /* 0x008fc600078e002e */
[----:B------:R-:W-:Y:S04]  /*26940*/  STL [R1+0x2f90], R59 ;  /* 0x002f903b01007387 */ /* 0x000fe80000100800 */
[----:B------:R-:W5:Y:S01]  /*26950*/  LDG.E.U8 R65, desc[UR36][R126.64+0xbd7] ;  /* 0x000bd7247e417981 */ /* 0x000f62000c1e1100 */
[----:B------:R-:W-:-:S03]  /*26960*/  IMAD.U32 R43, R43, 0x10000, R44 ;  /* 0x000100002b2b7824 */ /* 0x000fc600078e002c */
[----:B------:R-:W-:Y:S04]  /*26970*/  STL [R1+0x2f94], R57 ;  /* 0x002f943901007387 */ /* 0x000fe80000100800 */
[----:B------:R-:W3:Y:S01]  /*26980*/  LDG.E.U8 R72, desc[UR36][R126.64+0xbde] ;  /* 0x000bde247e487981 */ /* 0x000ee2000c1e1100 */
[----:B------:R-:W-:-:S03]  /*26990*/  LEA R41, R41, R42, 0x10 ;  /* 0x0000002a29297211 */ /* 0x000fc600078e80ff */
[----:B------:R-:W-:Y:S04]  /*269a0*/  STL [R1+0x2f98], R55 ;  /* 0x002f983701007387 */ /* 0x000fe80000100800 */
[----:B------:R-:W3:Y:S01]  /*269b0*/  LDG.E.U8 R73, desc[UR36][R126.64+0xbdf] ;  /* 0x000bdf247e497981 */ /* 0x000ee2000c1e1100 */
[----:B------:R-:W-:-:S03]  /*269c0*/  IMAD.U32 R39, R39, 0x10000, R40 ;  /* 0x0001000027277824 */ /* 0x000fc600078e0028 */
        /* <DEDUP_REMOVED lines=19> */
[----:B------:R-:W-:Y:S04]  /*26b00*/  STL [R1+0x2f78], R39 ;  /* 0x002f782701007387 */ /* 0x000fe80000100800 */
[----:B------:R-:W3:Y:S01]  /*26b10*/  LDG.E.U8 R74, desc[UR36][R126.64+0xbe0] ;  /* 0x000be0247e4a7981 */ /* 0x000ee2000c1e1100 */
[----:B------:R-:W-:-:S03]  /*26b20*/  LEA R25, R25, R26, 0x10 ;  /* 0x0000001a19197211 */ /* 0x000fc600078e80ff */
[----:B------:R-:W-:Y:S04]  /*26b30*/  STL [R1+0x2f7c], R37 ;  /* 0x002f7c2501007387 */ /* 0x000fe80000100800 */
[----:B------:R-:W3:Y:S01]  /*26b40*/  LDG.E.U8 R75, desc[UR36][R126.64+0xbe1] ;  /* 0x000be1247e4b7981 */ /* 0x000ee2000c1e1100 */
[----:B------:R-:W-:-:S03]  /*26b50*/  LEA R0, R0, R2, 0x10 ;  /* 0x0000000200007211 */ /* 0x000fc600078e80ff */
[----:B------:R-:W-:Y:S04]  /*26b60*/  STL [R1+0x2f60], R35 ;  /* 0x002f602301007387 */ /* 0x000fe80000100800 */
[----:B------:R-:W-:Y:S04]  /*26b70*/  STL [R1+0x2f64], R33 ;  /* 0x002f642101007387 */ /* 0x000fe80000100800 */
[----:B------:R-:W-:Y:S04]  /*26b80*/  STL [R1+0x2f68], R31 ;  /* 0x002f681f01007387 */ /* 0x000fe80000100800 */
[----:B------:R-:W-:Y:S04]  /*26b90*/  STL [R1+0x2f6c], R29 ;  /* 0x002f6c1d01007387 */ /* 0x000fe80000100800 */
[----:B------:R-:W-:Y:S01]  /*26ba0*/  STL [R1+0x2f50], R27 ;  /* 0x002f501b01007387 */ /* 0x000fe20000100800 */
[----:B------:R-:W-:-:S03]  /*26bb0*/  IMAD.U32 R7, R7, 0x10000, R8 ;  /* 0x0001000007077824 */ /* 0x000fc600078e0008 */
[----:B------:R-:W-:Y:S04]  /*26bc0*/  STL [R1+0x2f54], R25 ;  /* 0x002f541901007387 */ /* 0x000fe80000100800 */
[----:B------:R0:W-:Y:S01]  /*26bd0*/  STL [R1+0x2f24], R0 ;  /* 0x002f240001007387 */ /* 0x0001e20000100800 */
[----:B------:R-:W-:-:S03]  /*26be0*/  IMAD.U32 R3, R3, 0x10000, R4 ;  /* 0x0001000003037824 */ /* 0x000fc600078e0004 */
[----:B------:R1:W-:Y:S04]  /*26bf0*/  STL [R1+0x2f38], R7 ;  /* 0x002f380701007387 */ /* 0x0003e80000100800 */
[----:B------:R-:W2:Y:S04]  /*26c00*/  LDG.E.U8 R2, desc[UR36][R126.64+0xb98] ;  /* 0x000b98247e027981 */ /* 0x000ea8000c1e1100 */
[----:B0-----:R-:W4:Y:S01]  /*26c10*/  LDG.E.U8 R0, desc[UR36][R126.64+0xb97] ;  /* 0x000b97247e007981 */ /* 0x001f22000c1e1100 */
[----:B------:R-:W-:-:S03]  /*26c20*/  IMAD.U32 R5, R5, 0x10000, R6 ;  /* 0x0001000005057824 */ /* 0x000fc600078e0006 */
[----:B------:R-:W5:Y:S04]  /*26c30*/  LDG.E.U8 R6, desc[UR36][R126.64+0xb9c] ;  /* 0x000b9c247e067981 */ /* 0x000f68000c1e1100 */
[----:B-1----:R-:W5:Y:S01]  /*26c40*/  LDG.E.U8 R7, desc[UR36][R126.64+0xb9d] ;  /* 0x000b9d247e077981 */ /* 0x002f62000c1e1100 */
[----:B------:R-:W-:-:S03]  /*26c50*/  IMAD.U32 R13, R13, 0x10000, R14 ;  /* 0x000100000d0d7824 */ /* 0x000fc600078e000e */
[----:B------:R0:W-:Y:S04]  /*26c60*/  STL [R1+0x2f20], R3 ;  /* 0x002f200301007387 */ /* 0x0001e80000100800 */
[----:B------:R1:W-:Y:S04]  /*26c70*/  STL [R1+0x2f3c], R5 ;  /* 0x002f3c0501007387 */ /* 0x0003e80000100800 */
[----:B------:R1:W-:Y:S04]  /*26c80*/  STL [R1+0x2f4c], R13 ;  /* 0x002f4c0d01007387 */ /* 0x0003e80000100800 */
[----:B0-----:R-:W2:Y:S04]  /*26c90*/  LDG.E.U8 R3, desc[UR36][R126.64+0xb99] ;  /* 0x000b99247e037981 */ /* 0x001ea8000c1e1100 */
[----:B------:R-:W3:Y:S01]  /*26ca0*/  LDG.E.U8 R4, desc[UR36][R126.64+0xb9a] ;  /* 0x000b9a247e047981 */ /* 0x000ee2000c1e1100 */
[----:B------:R-:W-:-:S03]  /*26cb0*/  IMAD.U32 R11, R11, 0x10000, R12 ;  /* 0x000100000b0b7824 */ /* 0x000fc600078e000c */
[----:B-1----:R-:W3:Y:S04]  /*26cc0*/  LDG.E.U8 R5, desc[UR36][R126.64+0xb9b] ;  /* 0x000b9b247e057981 */ /* 0x002ee8000c1e1100 */
[----:B------:R-:W5:Y:S01]  /*26cd0*/  LDG.E.U8 R12, desc[UR36][R126.64+0xba2] ;  /* 0x000ba2247e0c7981 */ /* 0x000f62000c1e1100 */
[----:B------:R-:W-:-:S03]  /*26ce0*/  LEA R9, R9, R10, 0x10 ;  /* 0x0000000a09097211 */ /* 0x000fc600078e80ff */
[----:B------:R-:W5:Y:S04]  /*26cf0*/  LDG.E.U8 R13, desc[UR36][R126.64+0xba3] ;  /* 0x000ba3247e0d7981 */ /* 0x000f68000c1e1100 */
[----:B------:R-:W5:Y:S01]  /*26d00*/  LDG.E.U8 R76, desc[UR36][R126.64+0xbe2] ;  /* 0x000be2247e4c7981 */ /* 0x000f62000c1e1100 */
[----:B------:R-:W-:-:S03]  /*26d10*/  IMAD.U32 R19, R19, 0x10000, R20 ;  /* 0x0001000013137824 */ /* 0x000fc600078e0014 */
[----:B------:R-:W-:Y:S04]  /*26d20*/  STL [R1+0x2f30], R11 ;  /* 0x002f300b01007387 */ /* 0x000fe80000100800 */
[----:B------:R0:W-:Y:S04]  /*26d30*/  STL [R1+0x2f34], R9 ;  /* 0x002f340901007387 */ /* 0x0001e80000100800 */
[----:B------:R1:W-:Y:S04]  /*26d40*/  STL [R1+0x2f40], R19 ;  /* 0x002f401301007387 */ /* 0x0003e80000100800 */
[----:B------:R-:W5:Y:S01]  /*26d50*/  LDG.E.U8 R8, desc[UR36][R126.64+0xb9e] ;  /* 0x000b9e247e087981 */ /* 0x000f62000c1e1100 */
[----:B------:R-:W-:-:S03]  /*26d60*/  LEA R17, R17, R18, 0x10 ;  /* 0x0000001211117211 */ /* 0x000fc600078e80ff */
[----:B0-----:R-:W5:Y:S04]  /*26d70*/  LDG.E.U8 R9, desc[UR36][R126.64+0xb9f] ;  /* 0x000b9f247e097981 */ /* 0x001f68000c1e1100 */
[----:B------:R-:W5:Y:S01]  /*26d80*/  LDG.E.U8 R10, desc[UR36][R126.64+0xba0] ;  /* 0x000ba0247e0a7981 */ /* 0x000f62000c1e1100 */
[----:B------:R-:W-:-:S03]  /*26d90*/  IMAD.U32 R15, R15, 0x10000, R16 ;  /* 0x000100000f0f7824 */ /* 0x000fc600078e0010 */
[----:B------:R-:W5:Y:S04]  /*26da0*/  LDG.E.U8 R11, desc[UR36][R126.64+0xba1] ;  /* 0x000ba1247e0b7981 */ /* 0x000f68000c1e1100 */
[----:B------:R-:W5:Y:S04]  /*26db0*/  LDG.E.U8 R18, desc[UR36][R126.64+0xba8] ;  /* 0x000ba8247e127981 */ /* 0x000f68000c1e1100 */
[----:B-1----:R-:W5:Y:S04]  /*26dc0*/  LDG.E.U8 R19, desc[UR36][R126.64+0xba9] ;  /* 0x000ba9247e137981 */ /* 0x002f68000c1e1100 */
[----:B------:R-:W-:Y:S01]  /*26dd0*/  STL [R1+0x2f44], R17 ;  /* 0x002f441101007387 */ /* 0x000fe20000100800 */
[----:B------:R-:W-:-:S03]  /*26de0*/  IMAD.U32 R23, R23, 0x10000, R24 ;  /* 0x0001000017177824 */ /* 0x000fc600078e0018 */
[----:B------:R0:W-:Y:S04]  /*26df0*/  STL [R1+0x2f48], R15 ;  /* 0x002f480f01007387 */ /* 0x0001e80000100800 */
[----:B------:R-:W5:Y:S01]  /*26e00*/  LDG.E.U8 R14, desc[UR36][R126.64+0xba4] ;  /* 0x000ba4247e0e7981 */ /* 0x000f62000c1e1100 */
[----:B------:R-:W-:-:S03]  /*26e10*/  IMAD.U32 R21, R21, 0x10000, R22 ;  /* 0x0001000015157824 */ /* 0x000fc600078e0016 */
[----:B------:R-:W5:Y:S04]  /*26e20*/  LDG.E.U8 R16, desc[UR36][R126.64+0xba6] ;  /* 0x000ba6247e107981 */ /* 0x000f68000c1e1100 */
[----:B0-----:R-:W5:Y:S04]  /*26e30*/  LDG.E.U8 R15, desc[UR36][R126.64+0xba5] ;  /* 0x000ba5247e0f7981 */ /* 0x001f68000c1e1100 */
[----:B------:R-:W5:Y:S04]  /*26e40*/  LDG.E.U8 R17, desc[UR36][R126.64+0xba7] ;  /* 0x000ba7247e117981 */ /* 0x000f68000c1e1100 */
[----:B------:R-:W5:Y:S04]  /*26e50*/  LDG.E.U8 R24, desc[UR36][R126.64+0xbae] ;  /* 0x000bae247e187981 */ /* 0x000f68000c1e1100 */
[----:B------:R-:W5:Y:S04]  /*26e60*/  LDG.E.U8 R25, desc[UR36][R126.64+0xbaf] ;  /* 0x000baf247e197981 */ /* 0x000f68000c1e1100 */
[----:B------:R-:W-:Y:S04]  /*26e70*/  STL [R1+0x2f58], R23 ;  /* 0x002f581701007387 */ /* 0x000fe80000100800 */
        /* <DEDUP_REMOVED lines=75> */
[----:B------:R-:W-:Y:S01]  /*27330*/  IMAD R125, R125, 0x100, R128 ;  /* 0x000001007d7d7824 */ /* 0x000fe200078e0280 */
[----:B------:R-:W-:-:S02]  /*27340*/  LEA R129, R129, R130, 0x8 ;  /* 0x0000008281817211 */ /* 0x000fc400078e40ff */
[----:B------:R-:W5:Y:S04]  /*27350*/  LDG.E.U8 R112, desc[UR36][R126.64+0xc06] ;  /* 0x000c06247e707981 */ /* 0x000f68000c1e1100 */
[----:B------:R-:W5:Y:S04]  /*27360*/  LDG.E.U8 R113, desc[UR36][R126.64+0xc07] ;  /* 0x000c07247e717981 */ /* 0x000f68000c1e1100 */
[----:B------:R-:W5:Y:S04]  /*27370*/  LDG.E.U8 R114, desc[UR36][R126.64+0xc08] ;  /* 0x000c08247e727981 */ /* 0x000f68000c1e1100 */
[----:B------:R-:W5:Y:S04]  /*27380*/  LDG.E.U8 R115, desc[UR36][R126.64+0xc09] ;  /* 0x000c09247e737981 */ /* 0x000f68000c1e1100 */
[----:B------:R-:W5:Y:S04]  /*27390*/  LDG.E.U8 R116, desc[UR36][R126.64+0xc0a] ;  /* 0x000c0a247e747981 */ /* 0x000f68000c1e1100 */
[----:B------:R-:W5:Y:S01]  /*273a0*/  LDG.E.U8 R117, desc[UR36][R126.64+0xc0b] ;  /* 0x000c0b247e757981 */ /* 0x000f62000c1e1100 */
[----:B------:R-:W-:-:S02]  /*273b0*/  IMAD R133, R133, 0x100, R134 ;  /* 0x0000010085857824 */ /* 0x000fc400078e0286 */
[----:B------:R-:W-:Y:S01]  /*273c0*/  IMAD R131, R131, 0x100, R132 ;  /* 0x0000010083837824 */ /* 0x000fe200078e0284 */
[----:B------:R0:W-:Y:S01]  /*273d0*/  STL [R1+0x28bc], R125 ;  /* 0x0028bc7d01007387 */ /* 0x0001e20000100800 */
[----:B------:R-:W-:-:S03]  /*273e0*/  IMAD R135, R135, 0x100, R136 ;  /* 0x0000010087877824 */ /* 0x000fc600078e0288 */
[----:B------:R-:W5:Y:S04]  /*273f0*/  LDG.E.U8 R118, desc[UR36][R126.64+0xc0c] ;  /* 0x000c0c247e767981 */ /* 0x000f68000c1e1100 */
[----:B------:R-:W5:Y:S04]  /*27400*/  LDG.E.U8 R119, desc[UR36][R126.64+0xc0d] ;  /* 0x000c0d247e777981 */ /* 0x000f68000c1e1100 */
[----:B------:R1:W-:Y:S04]  /*27410*/  STL [R1+0x28c0], R129 ;  /* 0x0028c08101007387 */ /* 0x0003e80000100800 */
[----:B0-----:R-:W5:Y:S04]  /*27420*/  LDL.LU R125, [R1+0x37c4] ;  /* 0x0037c400017d7983 */ /* 0x001f680000300800 */
[----:B------:R-:W5:Y:S04]  /*27430*/  LDL.LU R128, [R1+0x37b4] ;  /* 0x0037b40001807983 */ /* 0x000f680000300800 */
[----:B-1----:R-:W5:Y:S04]  /*27440*/  LDL.LU R129, [R1+0x37a4] ;  /* 0x0037a40001817983 */ /* 0x002f680000300800 */
[----:B------:R-:W5:Y:S01]  /*27450*/  LDL.LU R130, [R1+0x3794] ;  /* 0x0037940001827983 */ /* 0x000f620000300800 */
[----:B------:R-:W-:Y:S01]  /*27460*/  IMAD R139, R139, 0x100, R140 ;  /* 0x000001008b8b7824 */ /* 0x000fe200078e028c */
[----:B------:R-:W-:-:S02]  /*27470*/  LEA R137, R137, R138, 0x8 ;  /* 0x0000008a89897211 */ /* 0x000fc400078e40ff */
[----:B------:R-:W-:Y:S01]  /*27480*/  STL [R1+0x28d4], R133 ;  /* 0x0028d48501007387 */ /* 0x000fe20000100800 */
[----:B------:R-:W-:-:S03]  /*27490*/  IMAD R141, R141, 0x100, R142 ;  /* 0x000001008d8d7824 */ /* 0x000fc600078e028e */
[----:B------:R0:W-:Y:S04]  /*274a0*/  STL [R1+0x28c8], R131 ;  /* 0x0028c88301007387 */ /* 0x0001e80000100800 */
[----:B------:R1:W-:Y:S04]  /*274b0*/  STL [R1+0x28d8], R135 ;  /* 0x0028d88701007387 */ /* 0x0003e80000100800 */
[----:B------:R-:W5:Y:S04]  /*274c0*/  LDL.LU R132, [R1+0x3774] ;  /* 0x0037740001847983 */ /* 0x000f680000300800 */
[----:B0-----:R-:W5:Y:S04]  /*274d0*/  LDL.LU R131, [R1+0x3784] ;  /* 0x0037840001837983 */ /* 0x001f680000300800 */
[----:B------:R-:W5:Y:S04]  /*274e0*/  LDL.LU R133, [R1+0x3764] ;  /* 0x0037640001857983 */ /* 0x000f680000300800 */
[----:B------:R-:W5:Y:S04]  /*274f0*/  LDL.LU R134, [R1+0x3754] ;  /* 0x0037540001867983 */ /* 0x000f680000300800 */
[----:B-1----:R-:W5:Y:S04]  /*27500*/  LDL.LU R135, [R1+0x3744] ;  /* 0x0037440001877983 */ /* 0x002f680000300800 */
[----:B------:R-:W5:Y:S01]  /*27510*/  LDL.LU R136, [R1+0x3734] ;  /* 0x0037340001887983 */ /* 0x000f620000300800 */
[----:B------:R-:W-:Y:S01]  /*27520*/  LEA R145, R145, R146, 0x8 ;  /* 0x0000009291917211 */ /* 0x000fe200078e40ff */
[----:B------:R-:W-:-:S02]  /*27530*/  IMAD R143, R143, 0x100, R144 ;  /* 0x000001008f8f7824 */ /* 0x000fc400078e0290 */
        /* <DEDUP_REMOVED lines=10> */
[----:B------:R-:W-:Y:S01]  /*275e0*/  IMAD R151, R151, 0x100, R152 ;  /* 0x0000010097977824 */ /* 0x000fe200078e0298 */
[----:B------:R-:W-:Y:S01]  /*275f0*/  LEA R153, R153, R154, 0x8 ;  /* 0x0000009a99997211 */ /* 0x000fe200078e40ff */
[----:B------:R-:W-:Y:S01]  /*27600*/  IMAD R149, R149, 0x100, R150 ;  /* 0x0000010095957824 */ /* 0x000fe200078e0296 */
[----:B------:R-:W-:Y:S04]  /*27610*/  STL [R1+0x28ec], R145 ;  /* 0x0028ec9101007387 */ /* 0x000fe80000100800 */
        /* <DEDUP_REMOVED lines=8> */
[----:B------:R-:W-:-:S02]  /*276a0*/  IMAD R157, R157, 0x100, R158 ;  /* 0x000001009d9d7824 */ /* 0x000fc400078e029e */
[----:B------:R-:W-:Y:S01]  /*276b0*/  IMAD R155, R155, 0x100, R156 ;  /* 0x000001009b9b7824 */ /* 0x000fe200078e029c */
        /* <DEDUP_REMOVED lines=9> */
[----:B------:R-:W5:Y:S04]  /*27750*/  LDL.LU R154, [R1+0x3620] ;  /* 0x00362000019a7983 */ /* 0x000f680000300800 */
        /* <DEDUP_REMOVED lines=9> */
[----:B------:R-:W5:Y:S04]  /*277f0*/  LDG.E.U8 R122, desc[UR36][R126.64+0xb94] ;  /* 0x000b94247e7a7981 */ /* 0x000f68000c1e1100 */
[----:B------:R-:W5:Y:S04]  /*27800*/  LDG.E.U8 R121, desc[UR36][R126.64+0xb95] ;  /* 0x000b95247e797981 */ /* 0x000f68000c1e1100 */
[----:B------:R-:W5:Y:S04]  /*27810*/  LDG.E.U8 R124, desc[UR36][R126.64+0xb92] ;  /* 0x000b92247e7c7981 */ /* 0x000f68000c1e1100 */
[----:B------:R-:W5:Y:S01]  /*27820*/  LDG.E.U8 R123, desc[UR36][R126.64+0xb93] ;  /* 0x000b93247e7b7981 */ /* 0x000f62000c1e1100 */
[----:B----4-:R-:W-:Y:S01]  /*27830*/  LEA R0, R0, R120, 0x8 ;  /* 0x0000007800007211 */ /* 0x010fe200078e40ff */
[----:B--2---:R-:W-:-:S02]  /*27840*/  IMAD R3, R3, 0x100, R2 ;  /* 0x0000010003037824 */ /* 0x004fc400078e0202 */
[----:B------:R-:W2:Y:S04]  /*27850*/  LDL.LU R120, [R1+0x29c0] ;  /* 0x0029c00001787983 */ /* 0x000ea80000300800 */
[----:B------:R5:W-:Y:S01]  /*27860*/  STL [R1+0x28b0], R0 ;  /* 0x0028b00001007387 */ /* 0x000be20000100800 */
[----:B---3--:R-:W-:-:S03]  /*27870*/  IMAD R2, R5, 0x100, R4 ;  /* 0x0000010005027824 */ /* 0x008fc600078e0204 */
[----:B------:R0:W-:Y:S01]  /*27880*/  STL [R1+0x28ac], R3 ;  /* 0x0028ac0301007387 */ /* 0x0001e20000100800 */
[----:B-----5:R-:W-:-:S03]  /*27890*/  IMAD R0, R7, 0x100, R6 ;  /* 0x0000010007007824 */ /* 0x020fc600078e0206 */
[----:B------:R-:W-:Y:S04]  /*278a0*/  STL [R1+0x28a8], R2 ;  /* 0x0028a80201007387 */ /* 0x000fe80000100800 */
[----:B------:R1:W-:Y:S01]  /*278b0*/  STL [R1+0x28a4], R0 ;  /* 0x0028a40001007387 */ /* 0x0003e20000100800 */
[----:B0-----:R-:W-:-:S03]  /*278c0*/  LEA R3, R9, R8, 0x8 ;  /* 0x0000000809037211 */ /* 0x001fc600078e40ff */
[----:B------:R-:W3:Y:S04]  /*278d0*/  LDL.LU R9, [R1+0x2ec8] ;  /* 0x002ec80001097983 */ /* 0x000ee80000300800 */
[----:B------:R-:W4:Y:S01]  /*278e0*/  LDL.LU R7, [R1+0x2ea0] ;  /* 0x002ea00001077983 */ /* 0x000f220000300800 */
[----:B-1----:R-:W-:Y:S02]  /*278f0*/  IMAD R0, R13, 0x100, R12 ;  /* 0x000001000d007824 */ /* 0x002fe400078e020c */
[----:B------:R-:W-:Y:S01]  /*27900*/  IMAD R2, R11, 0x100, R10 ;  /* 0x000001000b027824 */ /* 0x000fe200078e020a */
[----:B------:R-:W-:Y:S04]  /*27910*/  STL [R1+0x2890], R3 ;  /* 0x0028900301007387 */ /* 0x000fe80000100800 */
[----:B------:R0:W-:Y:S04]  /*27920*/  STL [R1+0x2888], R0 ;  /* 0x0028880001007387 */ /* 0x0001e80000100800 */
[----:B------:R1:W-:Y:S04]  /*27930*/  STL [R1+0x288c], R2 ;  /* 0x00288c0201007387 */ /* 0x0003e80000100800 */
[----:B------:R-:W5:Y:S01]  /*27940*/  LDL.LU R13, [R1+0x3554] ;  /* 0x00355400010d7983 */ /* 0x000f620000300800 */
[----:B0-----:R-:W-:-:S02]  /*27950*/  IMAD R0, R19, 0x100, R18 ;  /* 0x0000010013007824 */ /* 0x001fc400078e0212 */
[----:B------:R-:W-:Y:S01]  /*27960*/  IMAD R3, R15, 0x100, R14 ;  /* 0x000001000f037824 */ /* 0x000fe200078e020e */
[----:B------:R-:W2:Y:S01]  /*27970*/  LDL.LU R19, [R1+0x359c] ;  /* 0x00359c0001137983 */ /* 0x000ea20000300800 */
[----:B-1----:R-:W-:-:S03]  /*27980*/  LEA R2, R17, R16, 0x8 ;  /* 0x0000001011027211 */ /* 0x002fc600078e40ff */
[----:B------:R0:W-:Y:S04]  /*27990*/  STL [R1+0x287c], R0 ;  /* 0x00287c0001007387 */ /* 0x0001e80000100800 */
[----:B------:R1:W-:Y:S04]  /*279a0*/  STL [R1+0x2884], R3 ;  /* 0x0028840301007387 */ /* 0x0003e80000100800 */
[----:B------:R-:W2:Y:S01]  /*279b0*/  LDL.LU R18, [R1+0x3590] ;  /* 0x0035900001127983 */ /* 0x000ea20000300800 */
[----:B0-----:R-:W-:-:S03]  /*279c0*/  LEA R0, R25, R24, 0x8 ;  /* 0x0000001819007211 */ /* 0x001fc600078e40ff */
[----:B------:R0:W-:Y:S01]  /*279d0*/  STL [R1+0x2880], R2 ;  /* 0x0028800201007387 */ /* 0x0001e20000100800 */
[----:B-1----:R-:W-:-:S03]  /*279e0*/  IMAD R3, R21, 0x100, R20 ;  /* 0x0000010015037824 */ /* 0x002fc600078e0214 */
[----:B------:R1:W-:Y:S04]  /*279f0*/  STL [R1+0x2860], R0 ;  /* 0x0028600001007387 */ /* 0x0003e80000100800 */
[----:B------:R-:W5:Y:S01]  /*27a00*/  LDL.LU R17, [R1+0x3584] ;  /* 0x0035840001117983 */ /* 0x000f620000300800 */
[----:B0-----:R-:W-:-:S03]  /*27a10*/  IMAD R2, R23, 0x100, R22 ;  /* 0x0000010017027824 */ /* 0x001fc600078e0216 */
[----:B------:R0:W-:Y:S01]  /*27a20*/  STL [R1+0x2878], R3 ;  /* 0x0028780301007387 */ /* 0x0001e20000100800 */
[----:B-1----:R-:W-:-:S03]  /*27a30*/  IMAD R0, R31, 0x100, R30 ;  /* 0x000001001f007824 */ /* 0x002fc600078e021e */
[----:B------:R1:W-:Y:S04]  /*27a40*/  STL [R1+0x2874], R2 ;  /* 0x0028740201007387 */ /* 0x0003e80000100800 */
[----:B------:R1:W-:Y:S01]  /*27a50*/  STL [R1+0x2854], R0 ;  /* 0x0028540001007387 */ /* 0x0003e20000100800 */
[----:B0-----:R-:W-:-:S03]  /*27a60*/  IMAD R3, R27, 0x100, R26 ;  /* 0x000001001b037824 */ /* 0x001fc600078e021a */
[----:B------:R-:W3:Y:S01]  /*27a70*/  LDL.LU R23, [R1+0x35cc] ;  /* 0x0035cc0001177983 */ /* 0x000ee20000300800 */
[----:B-1----:R-:W-:-:S03]  /*27a80*/  IMAD R2, R29, 0x100, R28 ;  /* 0x000001001d027824 */ /* 0x002fc600078e021c */
[----:B------:R-:W3:Y:S01]  /*27a90*/  LDL.LU R22, [R1+0x35c0] ;  /* 0x0035c00001167983 */ /* 0x000ee20000300800 */
[----:B------:R-:W-:-:S03]  /*27aa0*/  IMAD R0, R37, 0x100, R36 ;  /* 0x0000010025007824 */ /* 0x000fc600078e0224 */
[----:B------:R0:W-:Y:S04]  /*27ab0*/  STL [R1+0x285c], R3 ;  /* 0x00285c0301007387 */ /* 0x0001e80000100800 */
[----:B------:R1:W-:Y:S04]  /*27ac0*/  STL [R1+0x2858], R2 ;  /* 0x0028580201007387 */ /* 0x0003e80000100800 */
[----:B------:R1:W-:Y:S01]  /*27ad0*/  STL [R1+0x2848], R0 ;  /* 0x0028480001007387 */ /* 0x0003e20000100800 */
[----:B0-----:R-:W-:-:S03]  /*27ae0*/  LEA R3, R33, R32, 0x8 ;  /* 0x0000002021037211 */ /* 0x001fc600078e40ff */
[----:B------:R-:W5:Y:S01]  /*27af0*/  LDL.LU R21, [R1+0x35b4] ;  /* 0x0035b40001157983 */ /* 0x000f620000300800 */
[----:B-1----:R-:W-:-:S03]  /*27b00*/  IMAD R2, R35, 0x100, R34 ;  /* 0x0000010023027824 */ /* 0x002fc600078e0222 */
[----:B------:R-:W5:Y:S01]  /*27b10*/  LDL.LU R20, [R1+0x35a8] ;  /* 0x0035a80001147983 */ /* 0x000f620000300800 */
[----:B------:R-:W-:-:S03]  /*27b20*/  IMAD R0, R43, 0x100, R42 ;  /* 0x000001002b007824 */ /* 0x000fc600078e022a */
[----:B------:R0:W-:Y:S04]  /*27b30*/  STL [R1+0x2850], R3 ;  /* 0x0028500301007387 */ /* 0x0001e80000100800 */
[----:B------:R1:W-:Y:S04]  /*27b40*/  STL [R1+0x284c], R2 ;  /* 0x00284c0201007387 */ /* 0x0003e80000100800 */
[----:B------:R1:W-:Y:S01]  /*27b50*/  STL [R1+0x282c], R0 ;  /* 0x00282c0001007387 */ /* 0x0003e20000100800 */
[----:B0-----:R-:W-:-:S03]  /*27b60*/  IMAD R3, R39, 0x100, R38 ;  /* 0x0000010027037824 */ /* 0x001fc600078e0226 */
[----:B------:R-:W5:Y:S01]  /*27b70*/  LDL.LU R16, [R1+0x3578] ;  /* 0x0035780001107983 */ /* 0x000f620000300800 */
[----:B-1----:R-:W-:-:S03]  /*27b80*/  LEA R2, R41, R40, 0x8 ;  /* 0x0000002829027211 */ /* 0x002fc600078e40ff */
[----:B------:R-:W5:Y:S01]  /*27b90*/  LDL.LU R15, [R1+0x356c] ;  /* 0x00356c00010f7983 */ /* 0x000f620000300800 */
[----:B------:R-:W-:-:S03]  /*27ba0*/  LEA R0, R49, R48, 0x8 ;  /* 0x0000003031007211 */ /* 0x000fc600078e40ff */
[----:B------:R0:W-:Y:S04]  /*27bb0*/  STL [R1+0x2844], R3 ;  /* 0x0028440301007387 */ /* 0x0001e80000100800 */
[----:B------:R1:W-:Y:S04]  /*27bc0*/  STL [R1+0x2830], R2 ;  /* 0x0028300201007387 */ /* 0x0003e80000100800 */
[----:B------:R1:W-:Y:S01]  /*27bd0*/  STL [R1+0x2820], R0 ;  /* 0x0028200001007387 */ /* 0x0003e20000100800 */
[----:B0-----:R-:W-:-:S03]  /*27be0*/  IMAD R3, R45, 0x100, R44 ;  /* 0x000001002d037824 */ /* 0x001fc600078e022c */
        /* <DEDUP_REMOVED lines=15> */
[----:B0-----:R-:W-:-:S03]  /*27ce0*/  LEA R3, R57, R56, 0x8 ;  /* 0x0000003839037211 */ /* 0x001fc600078e40ff */
[----:B------:R-:W4:Y:S01]  /*27cf0*/  LDL.LU R8, [R1+0x2eb4] ;  /* 0x002eb40001087983 */ /* 0x000f220000300800 */
        /* <DEDUP_REMOVED lines=35> */
[----:B------:R0:W-:Y:S04]  /*27f30*/  STL [R1+0x27c0], R3 ;  /* 0x0027c00301007387 */ /* 0x0001e80000100800 */
[----:B------:R1:W-:Y:S04]  /*27f40*/  STL [R1+0x27bc], R2 ;  /* 0x0027bc0201007387 */ /* 0x0003e80000100800 */
[----:B------:R1:W-:Y:S01]  /*27f50*/  STL [R1+0x2798], R0 ;  /* 0x0027980001007387 */ /* 0x0003e20000100800 */
[----:B0-----:R-:W-:Y:S02]  /*27f60*/  IMAD R3, R87, 0x100, R86 ;  /* 0x0000010057037824 */ /* 0x001fe400078e0256 */
[----:B------:R-:W-:Y:S01]  /*27f70*/  IMAD R121, R121, 0x100, R122 ;  /* 0x0000010079797824 */ /* 0x000fe200078e027a */
[----:B------:R-:W5:Y:S01]  /*27f80*/  LDG.E.U8 R91, desc[UR36][R126.64+0xc51] ;  /* 0x000c51247e5b7981 */ /* 0x000f62000c1e1100 */
[----:B-1----:R-:W-:-:S03]  /*27f90*/  LEA R2, R89, R88, 0x8 ;  /* 0x0000005859027211 */ /* 0x002fc600078e40ff */
[----:B------:R-:W5:Y:S01]  /*27fa0*/  LDG.E.U8 R90, desc[UR36][R126.64+0xc52] ;  /* 0x000c52247e5a7981 */ /* 0x000f62000c1e1100 */
[----:B------:R-:W-:-:S03]  /*27fb0*/  IMAD R0, R93, 0x100, R92 ;  /* 0x000001005d007824 */ /* 0x000fc600078e025c */
[----:B------:R0:W-:Y:S04]  /*27fc0*/  STL [R1+0x27b4], R3 ;  /* 0x0027b40301007387 */ /* 0x0001e80000100800 */
[----:B------:R1:W-:Y:S04]  /*27fd0*/  STL [R1+0x279c], R2 ;  /* 0x00279c0201007387 */ /* 0x0003e80000100800 */
[----:B------:R1:W-:Y:S01]  /*27fe0*/  STL [R1+0x2794], R0 ;  /* 0x0027940001007387 */ /* 0x0003e20000100800 */
[----:B0-----:R-:W-:Y:S02]  /*27ff0*/  IMAD R3, R95, 0x100, R94 ;  /* 0x000001005f037824 */ /* 0x001fe400078e025e */
[----:B------:R-:W-:Y:S01]  /*28000*/  IMAD R123, R123, 0x100, R124 ;  /* 0x000001007b7b7824 */ /* 0x000fe200078e027c */
[----:B------:R-:W-:Y:S01]  /*28010*/  STL [R1+0x28b4], R121 ;  /* 0x0028b47901007387 */ /* 0x000fe20000100800 */
[----:B-1----:R-:W-:-:S03]  /*28020*/  LEA R2, R97, R96, 0x8 ;  /* 0x0000006061027211 */ /* 0x002fc600078e40ff */
        /* <DEDUP_REMOVED lines=8> */
[----:B------:R-:W-:Y:S01]  /*280b0*/  STL [R1+0x28b8], R123 ;  /* 0x0028b87b01007387 */ /* 0x000fe20000100800 */
        /* <DEDUP_REMOVED lines=8> */
[----:B--2---:R-:W-:-:S03]  /*28140*/  IMAD R0, R111, 0x100, R110 ;  /* 0x000001006f007824 */ /* 0x004fc600078e026e */
[----:B------:R0:W-:Y:S04]  /*28150*/  STL [R1+0x2768], R3 ;  /* 0x0027680301007387 */ /* 0x0001e80000100800 */
[----:B------:R1:W-:Y:S04]  /*28160*/  STL [R1+0x2764], R2 ;  /* 0x0027640201007387 */ /* 0x0003e80000100800 */
[----:B------:R2:W-:Y:S01]  /*28170*/  STL [R1+0x2760], R0 ;  /* 0x0027600001007387 */ /* 0x0005e20000100800 */
[----:B0-----:R-:W-:Y:S01]  /*28180*/  LEA R3, R113, R112, 0x8 ;  /* 0x0000007071037211 */ /* 0x001fe200078e40ff */
[----:B------:R-:W-:-:S02]  /*28190*/  IMAD.U32 R18, R18, 0x10000, R19 ;  /* 0x0001000012127824 */ /* 0x000fc400078e0013 */
[----:B------:R-:W5:Y:S01]  /*281a0*/  LDG.E.U8 R110, desc[UR36][R126.64+0xc3e] ;  /* 0x000c3e247e6e7981 */ /* 0x000f62000c1e1100 */
[----:B-1----:R-:W-:-:S03]  /*281b0*/  IMAD R2, R115, 0x100, R114 ;  /* 0x0000010073027824 */ /* 0x002fc600078e0272 */
[----:B------:R-:W5:Y:S01]  /*281c0*/  LDG.E.U8 R109, desc[UR36][R126.64+0xc3f] ;  /* 0x000c3f247e6d7981 */ /* 0x000f62000c1e1100 */
[----:B--2---:R-:W-:-:S03]  /*281d0*/  IMAD R0, R117, 0x100, R116 ;  /* 0x0000010075007824 */ /* 0x004fc600078e0274 */
[----:B------:R0:W-:Y:S04]  /*281e0*/  STL [R1+0x2758], R3 ;  /* 0x0027580301007387 */ /* 0x0001e80000100800 */
[----:B------:R1:W-:Y:S04]  /*281f0*/  STL [R1+0x2754], R2 ;  /* 0x0027540201007387 */ /* 0x0003e80000100800 */
[----:B------:R2:W-:Y:S01]  /*28200*/  STL [R1+0x2750], R0 ;  /* 0x0027500001007387 */ /* 0x0005e20000100800 */
[----:B0-----:R-:W-:-:S03]  /*28210*/  IMAD R3, R119, 0x100, R118 ;  /* 0x0000010077037824 */ /* 0x001fc600078e0276 */
[----:B------:R-:W5:Y:S01]  /*28220*/  LDG.E.U8 R108, desc[UR36][R126.64+0xc40] ;  /* 0x000c40247e6c7981 */ /* 0x000f62000c1e1100 */
[----:B-1----:R-:W-:Y:S01]  /*28230*/  LEA R2, R128, R125, 0x10 ;  /* 0x0000007d80027211 */ /* 0x002fe200078e80ff */
[----:B---3--:R-:W-:Y:S02]  /*28240*/  IMAD.U32 R22, R22, 0x10000, R23 ;  /* 0x0001000016167824 */ /* 0x008fe400078e0017 */
[----:B------:R-:W3:Y:S01]  /*28250*/  LDG.E.U8 R107, desc[UR36][R126.64+0xc41] ;  /* 0x000c41247e6b7981 */ /* 0x000ee2000c1e1100 */
[----:B--2---:R-:W-:-:S03]  /*28260*/  IMAD.U32 R0, R130, 0x10000, R129 ;  /* 0x0001000082007824 */ /* 0x004fc600078e0081 */
[----:B------:R0:W-:Y:S04]  /*28270*/  STL [R1+0x274c], R3 ;  /* 0x00274c0301007387 */ /* 0x0001e80000100800 */
[----:B------:R1:W-:Y:S04]  /*28280*/  STL [R1+0x2f28], R2 ;  /* 0x002f280201007387 */ /* 0x0003e80000100800 */
[----:B------:R2:W-:Y:S01]  /*28290*/  STL [R1+0x2f2c], R0 ;  /* 0x002f2c0001007387 */ /* 0x0005e20000100800 */
[----:B0-----:R-:W-:-:S03]  /*282a0*/  IMAD.U32 R3, R132, 0x10000, R131 ;  /* 0x0001000084037824 */ /* 0x001fc600078e0083 */
[----:B------:R-:W3:Y:S01]  /*282b0*/  LDL.LU R125, [R1+0x295c] ;  /* 0x00295c00017d7983 */ /* 0x000ee20000300800 */
[----:B-1----:R-:W-:-:S03]  /*282c0*/  IMAD.U32 R2, R134, 0x10000, R133 ;  /* 0x0001000086027824 */ /* 0x002fc600078e0085 */
[----:B------:R-:W3:Y:S01]  /*282d0*/  LDL.LU R128, [R1+0x2930] ;  /* 0x0029300001807983 */ /* 0x000ee20000300800 */
[----:B--2---:R-:W-:-:S03]  /*282e0*/  LEA R0, R136, R135, 0x10 ;  /* 0x0000008788007211 */ /* 0x004fc600078e80ff */
[----:B------:R0:W-:Y:S04]  /*282f0*/  STL [R1+0x2f10], R3 ;  /* 0x002f100301007387 */ /* 0x0001e80000100800 */
[----:B------:R1:W-:Y:S04]  /*28300*/  STL [R1+0x2f14], R2 ;  /* 0x002f140201007387 */ /* 0x0003e80000100800 */
[----:B------:R2:W-:Y:S01]  /*28310*/  STL [R1+0x2f18], R0 ;  /* 0x002f180001007387 */ /* 0x0005e20000100800 */
[----:B0-----:R-:W-:-:S03]  /*28320*/  IMAD.U32 R3, R138, 0x10000, R137 ;  /* 0x000100008a037824 */ /* 0x001fc600078e0089 */
[----:B------:R-:W3:Y:S01]  /*28330*/  LDL.LU R129, [R1+0x292c] ;  /* 0x00292c0001817983 */ /* 0x000ee20000300800 */
[----:B-1----:R-:W-:-:S03]  /*28340*/  IMAD.U32 R2, R140, 0x10000, R139 ;  /* 0x000100008c027824 */ /* 0x002fc600078e008b */
[----:B------:R-:W3:Y:S01]  /*28350*/  LDL.LU R130, [R1+0x2900] ;  /* 0x0029000001827983 */ /* 0x000ee20000300800 */
[----:B--2---:R-:W-:-:S03]  /*28360*/  IMAD.U32 R0, R142, 0x10000, R141 ;  /* 0x000100008e007824 */ /* 0x004fc600078e008d */
[----:B------:R0:W-:Y:S04]  /*28370*/  STL [R1+0x2f1c], R3 ;  /* 0x002f1c0301007387 */ /* 0x0001e80000100800 */
[----:B------:R1:W-:Y:S04]  /*28380*/  STL [R1+0x2f00], R2 ;  /* 0x002f000201007387 */ /* 0x0003e80000100800 */
[----:B------:R2:W-:Y:S01]  /*28390*/  STL [R1+0x2f04], R0 ;  /* 0x002f040001007387 */ /* 0x0005e20000100800 */
[----:B0-----:R-:W-:-:S03]  /*283a0*/  LEA R3, R144, R143, 0x10 ;  /* 0x0000008f90037211 */ /* 0x001fc600078e80ff */
[----:B------:R-:W3:Y:S01]  /*283b0*/  LDL.LU R131, [R1+0x28fc] ;  /* 0x0028fc0001837983 */ /* 0x000ee20000300800 */
[----:B-1----:R-:W-:-:S03]  /*283c0*/  IMAD.U32 R2, R146, 0x10000, R145 ;  /* 0x0001000092027824 */ /* 0x002fc600078e0091 */
[----:B------:R-:W3:Y:S01]  /*283d0*/  LDL.LU R132, [R1+0x28d0] ;  /* 0x0028d00001847983 */ /* 0x000ee20000300800 */
[----:B--2---:R-:W-:-:S03]  /*283e0*/  IMAD.U32 R0, R148, 0x10000, R147 ;  /* 0x0001000094007824 */ /* 0x004fc600078e0093 */
[----:B------:R0:W-:Y:S04]  /*283f0*/  STL [R1+0x2f08], R3 ;  /* 0x002f080301007387 */ /* 0x0001e80000100800 */
[----:B------:R1:W-:Y:S04]  /*28400*/  STL [R1+0x2f0c], R2 ;  /* 0x002f0c0201007387 */ /* 0x0003e80000100800 */
[----:B------:R2:W-:Y:S01]  /*28410*/  STL [R1+0x2ef0], R0 ;  /* 0x002ef00001007387 */ /* 0x0005e20000100800 */
[----:B0-----:R-:W-:-:S03]  /*28420*/  IMAD.U32 R3, R150, 0x10000, R149 ;  /* 0x0001000096037824 */ /* 0x001fc600078e0095 */
[----:B------:R-:W3:Y:S01]  /*28430*/  LDL.LU R133, [R1+0x28cc] ;  /* 0x0028cc0001857983 */ /* 0x000ee20000300800 */
[----:B-1----:R-:W-:-:S03]  /*28440*/  LEA R2, R152, R151, 0x10 ;  /* 0x0000009798027211 */ /* 0x002fc600078e80ff */
[----:B------:R-:W3:Y:S01]  /*28450*/  LDL.LU R134, [R1+0x28a0] ;  /* 0x0028a00001867983 */ /* 0x000ee20000300800 */
        /* <DEDUP_REMOVED lines=11> */
[----:B------:R2:W-:Y:S04]  /*28510*/  STL [R1+0x2ee8], R0 ;  /* 0x002ee80001007387 */ /* 0x0005e80000100800 */
[----:B0-----:R-:W3:Y:S04]  /*28520*/  LDL.LU R3, [R1+0x2e50] ;  /* 0x002e500001037983 */ /* 0x001ee80000300800 */
[----:B-1----:R-:W3:Y:S04]  /*28530*/  LDL.LU R2, [R1+0x2e3c] ;  /* 0x002e3c0001027983 */ /* 0x002ee80000300800 */
        /* <DEDUP_REMOVED lines=24> */
[----:B------:R-:W2:Y:S01]  /*286c0*/  LDL.LU R160, [R1+0x262c] ;  /* 0x00262c0001a07983 */ /* 0x000ea20000300800 */
[----:B----4-:R-:W-:Y:S01]  /*286d0*/  LEA R8, R8, R9, 0x10 ;  /* 0x0000000908087211 */ /* 0x010fe200078e80ff */
[----:B-----5:R-:W-:-:S02]  /*286e0*/  IMAD.U32 R6, R6, 0x10000, R7 ;  /* 0x0001000006067824 */ /* 0x020fc400078e0007 */
[----:B------:R-:W-:Y:S01]  /*286f0*/  IMAD.U32 R4, R4, 0x10000, R5 ;  /* 0x0001000004047824 */ /* 0x000fe200078e0005 */
[----:B------:R-:W4:Y:S01]  /*28700*/  LDL.LU R9, [R1+0x25bc] ;  /* 0x0025bc0001097983 */ /* 0x000f220000300800 */
[----:B------:R-:W-:Y:S02]  /*28710*/  IMAD.U32 R14, R14, 0x10000, R15 ;  /* 0x000100000e0e7824 */ /* 0x000fe400078e000f */
[----:B------:R-:W-:Y:S01]  /*28720*/  IMAD.U32 R12, R12, 0x10000, R13 ;  /* 0x000100000c0c7824 */ /* 0x000fe200078e000d */
[----:B------:R0:W-:Y:S01]  /*28730*/  STL [R1+0x2ec8], R8 ;  /* 0x002ec80801007387 */ /* 0x0001e20000100800 */
[----:B------:R-:W-:-:S03]  /*28740*/  IMAD.U32 R10, R10, 0x10000, R11 ;  /* 0x000100000a0a7824 */ /* 0x000fc600078e000b */
[----:B------:R1:W-:Y:S04]  /*28750*/  STL [R1+0x2ecc], R6 ;  /* 0x002ecc0601007387 */ /* 0x0003e80000100800 */
[----:B------:R5:W-:Y:S04]  /*28760*/  STL [R1+0x2eb0], R4 ;  /* 0x002eb00401007387 */ /* 0x000be80000100800 */
[----:B0-----:R-:W4:Y:S04]  /*28770*/  LDL.LU R8, [R1+0x25b0] ;  /* 0x0025b00001087983 */ /* 0x001f280000300800 */
[----:B------:R-:W4:Y:S04]  /*28780*/  LDL.LU R7, [R1+0x25a8] ;  /* 0x0025a80001077983 */ /* 0x000f280000300800 */
[----:B-1----:R-:W4:Y:S04]  /*28790*/  LDL.LU R6, [R1+0x259c] ;  /* 0x00259c0001067983 */ /* 0x002f280000300800 */
[----:B------:R-:W4:Y:S04]  /*287a0*/  LDL.LU R5, [R1+0x2598] ;  /* 0x0025980001057983 */ /* 0x000f280000300800 */
[----:B-----5:R-:W5:Y:S01]  /*287b0*/  LDL.LU R4, [R1+0x258c] ;  /* 0x00258c0001047983 */ /* 0x020f620000300800 */
[----:B------:R-:W-:Y:S01]  /*287c0*/  IMAD.U32 R20, R20, 0x10000, R21 ;  /* 0x0001000014147824 */ /* 0x000fe200078e0015 */
[----:B------:R-:W-:-:S02]  /*287d0*/  LEA R16, R16, R17, 0x10 ;  /* 0x0000001110107211 */ /* 0x000fc400078e80ff */
        /* <DEDUP_REMOVED lines=40> */
[----:B---3--:R-:W-:-:S03]  /*28a60*/  IMAD.U32 R3, R2, 0x10000, R3 ;  /* 0x0001000002037824 */ /* 0x008fc600078e0003 */
[----:B------:R-:W3:Y:S01]  /*28a70*/  LDL.LU R23, [R1+0x2628] ;  /* 0x0026280001177983 */ /* 0x000ee20000300800 */
[----:B--2---:R-:W-:Y:S01]  /*28a80*/  LEA R2, R120, R0, 0x10 ;  /* 0x0000000078027211 */ /* 0x004fe200078e80ff */
[----:B------:R-:W-:Y:S02]  /*28a90*/  IMAD.U32 R0, R122, 0x10000, R121 ;  /* 0x000100007a007824 */ /* 0x000fe400078e0079 */
        /* <DEDUP_REMOVED lines=82> */
[----:B------:R-:W2:Y:S04]  /*28fc0*/  LDG.E.U8 R93, desc[UR36][R126.64+0xc4f] ;  /* 0x000c4f247e5d7981 */ /* 0x000ea8000c1e1100 */
[----:B------:R-:W2:Y:S04]  /*28fd0*/  LDG.E.U8 R92, desc[UR36][R126.64+0xc50] ;  /* 0x000c50247e5c7981 */ /* 0x000ea8000c1e1100 */
[----:B0-----:R-:W2:Y:S01]  /*28fe0*/  LDL.LU R22, [R1+0x261c] ;  /* 0x00261c0001167983 */ /* 0x001ea20000300800 */
[----:B----4-:R-:W-:Y:S01]  /*28ff0*/  IMAD.U32 R8, R8, 0x10000, R9 ;  /* 0x0001000008087824 */ /* 0x010fe200078e0009 */
[----:B------:R-:W-:Y:S01]  /*29000*/  LEA R6, R6, R7, 0x10 ;  /* 0x0000000706067211 */ /* 0x000fe200078e80ff */
[----:B-----5:R-:W-:Y:S01]  /*29010*/  IMAD.U32 R4, R4, 0x10000, R5 ;  /* 0x0001000004047824 */ /* 0x020fe200078e0005 */
[----:B------:R-:W-:Y:S01]  /*29020*/  LEA R14, R14, R15, 0x10 ;  /* 0x0000000f0e0e7211 */ /* 0x000fe200078e80ff */
[----:B------:R-:W-:Y:S01]  /*29030*/  IMAD.U32 R12, R12, 0x10000, R13 ;  /* 0x000100000c0c7824 */ /* 0x000fe200078e000d */
[----:B------:R-:W-:Y:S01]  /*29040*/  STL [R1+0x2e44], R8 ;  /* 0x002e440801007387 */ /* 0x000fe20000100800 */
[----:B------:R-:W-:-:S03]  /*29050*/  IMAD.U32 R10, R10, 0x10000, R11 ;  /* 0x000100000a0a7824 */ /* 0x000fc600078e000b */
[----:B------:R0:W-:Y:S04]  /*29060*/  STL [R1+0x2e48], R6 ;  /* 0x002e480601007387 */ /* 0x0001e80000100800 */
[----:B------:R1:W-:Y:S04]  /*29070*/  STL [R1+0x2e4c], R4 ;  /* 0x002e4c0401007387 */ /* 0x0003e80000100800 */
[----:B------:R-:W4:Y:S04]  /*29080*/  LDG.E.U8 R5, desc[UR36][R126.64+0xc88] ;  /* 0x000c88247e057981 */ /* 0x000f28000c1e1100 */
[----:B0-----:R-:W4:Y:S04]  /*29090*/  LDG.E.U8 R6, desc[UR36][R126.64+0xc89] ;  /* 0x000c89247e067981 */ /* 0x001f28000c1e1100 */
[----:B-1----:R-:W5:Y:S04]  /*290a0*/  LDG.E.U8 R4, desc[UR36][R126.64+0xc87] ;  /* 0x000c87247e047981 */ /* 0x002f68000c1e1100 */
[----:B------:R-:W5:Y:S04]  /*290b0*/  LDG.E.U8 R7, desc[UR36][R126.64+0xc8a] ;  /* 0x000c8a247e077981 */ /* 0x000f68000c1e1100 */
[----:B------:R-:W5:Y:S01]  /*290c0*/  LDG.E.U8 R8, desc[UR36][R126.64+0xc8b] ;  /* 0x000c8b247e087981 */ /* 0x000f62000c1e1100 */
[----:B------:R-:W-:-:S02]  /*290d0*/  IMAD.U32 R20, R20, 0x10000, R21 ;  /* 0x0001000014147824 */ /* 0x000fc400078e0015 */
[----:B------:R-:W-:Y:S01]  /*290e0*/  IMAD.U32 R18, R18, 0x10000, R19 ;  /* 0x0001000012127824 */ /* 0x000fe200078e0013 */
[----:B------:R-:W-:Y:S01]  /*290f0*/  STL [R1+0x2e58], R14 ;  /* 0x002e580e01007387 */ /* 0x000fe20000100800 */
[----:B------:R-:W-:-:S03]  /*29100*/  IMAD.U32 R16, R16, 0x10000, R17 ;  /* 0x0001000010107824 */ /* 0x000fc600078e0011 */
        /* <DEDUP_REMOVED lines=8> */
[----:B------:R-:W-:Y:S04]  /*29190*/  STL [R1+0x2e6c], R20 ;  /* 0x002e6c1401007387 */ /* 0x000fe80000100800 */
        /* <DEDUP_REMOVED lines=25> */
[----:B------:R-:W3:Y:S01]  /*29330*/  LDG.E.U8 R71, desc[UR36][R126.64+0xc65] ;  /* 0x000c65247e477981 */ /* 0x000ee2000c1e1100 */
[----:B--2---:R-:W-:Y:S01]  /*29340*/  IMAD.U32 R2, R120, 0x10000, R0 ;  /* 0x0001000078027824 */ /* 0x004fe200078e0000 */
[----:B------:R-:W-:Y:S02]  /*29350*/  LEA R0, R122, R121, 0x10 ;  /* 0x000000797a007211 */ /* 0x000fe400078e80ff */
[----:B------:R-:W-:Y:S04]  /*29360*/  STL [R1+0x2e30], R3 ;  /* 0x002e300301007387 */ /* 0x000fe80000100800 */
[----:B------:R0:W-:Y:S04]  /*29370*/  STL [R1+0x2e34], R2 ;  /* 0x002e340201007387 */ /* 0x0001e80000100800 */
[----:B------:R1:W-:Y:S04]  /*29380*/  STL [R1+0x2e38], R0 ;  /* 0x002e380001007387 */ /* 0x0003e80000100800 */
[----:B------:R-:W2:Y:S01]  /*29390*/  LDG.E.U8 R122, desc[UR36][R126.64+0xc32] ;  /* 0x000c32247e7a7981 */ /* 0x000ea2000c1e1100 */
[----:B0-----:R-:W-:-:S02]  /*293a0*/  IMAD.U32 R2, R128, 0x10000, R125 ;  /* 0x0001000080027824 */ /* 0x001fc400078e007d */
[----:B------:R-:W-:Y:S01]  /*293b0*/  IMAD.U32 R3, R124, 0x10000, R123 ;  /* 0x000100007c037824 */ /* 0x000fe200078e007b */
[----:B------:R-:W2:Y:S01]  /*293c0*/  LDG.E.U8 R121, desc[UR36][R126.64+0xc33] ;  /* 0x000c33247e797981 */ /* 0x000ea2000c1e1100 */
[----:B-1----:R-:W-:-:S03]  /*293d0*/  IMAD.U32 R0, R130, 0x10000, R129 ;  /* 0x0001000082007824 */ /* 0x002fc600078e0081 */
[----:B------:R0:W-:Y:S04]  /*293e0*/  STL [R1+0x2e20], R2 ;  /* 0x002e200201007387 */ /* 0x0001e80000100800 */
[----:B------:R1:W-:Y:S04]  /*293f0*/  STL [R1+0x2e24], R0 ;  /* 0x002e240001007387 */ /* 0x0003e80000100800 */
[----:B------:R1:W-:Y:S01]  /*29400*/  STL [R1+0x2e3c], R3 ;  /* 0x002e3c0301007387 */ /* 0x0003e20000100800 */
[----:B0-----:R-:W-:-:S03]  /*29410*/  IMAD.U32 R2, R134, 0x10000, R133 ;  /* 0x0001000086027824 */ /* 0x001fc600078e0085 */
[----:B------:R-:W3:Y:S01]  /*29420*/  LDG.E.U8 R120, desc[UR36][R126.64+0xc34] ;  /* 0x000c34247e787981 */ /* 0x000ee2000c1e1100 */
[----:B-1----:R-:W-:-:S03]  /*29430*/  IMAD.U32 R0, R136, 0x10000, R135 ;  /* 0x0001000088007824 */ /* 0x002fc600078e0087 */
[----:B------:R0:W-:Y:S01]  /*29440*/  STL [R1+0x2e2c], R2 ;  /* 0x002e2c0201007387 */ /* 0x0001e20000100800 */
[----:B------:R-:W-:-:S03]  /*29450*/  LEA R3, R132, R131, 0x10 ;  /* 0x0000008384037211 */ /* 0x000fc600078e80ff */
[----:B------:R1:W-:Y:S04]  /*29460*/  STL [R1+0x2e10], R0 ;  /* 0x002e100001007387 */ /* 0x0003e80000100800 */
[----:B------:R-:W3:Y:S01]  /*29470*/  LDG.E.U8 R130, desc[UR36][R126.64+0xc2c] ;  /* 0x000c2c247e827981 */ /* 0x000ee2000c1e1100 */
[----:B0-----:R-:W-:-:S03]  /*29480*/  LEA R2, R140, R139, 0x10 ;  /* 0x0000008b8c027211 */ /* 0x001fc600078e80ff */
[----:B------:R0:W-:Y:S01]  /*29490*/  STL [R1+0x2e28], R3 ;  /* 0x002e280301007387 */ /* 0x0001e20000100800 */
[----:B-1----:R-:W-:-:S03]  /*294a0*/  IMAD.U32 R0, R142, 0x10000, R141 ;  /* 0x000100008e007824 */ /* 0x002fc600078e008d */
[----:B------:R1:W-:Y:S04]  /*294b0*/  STL [R1+0x2e18], R2 ;  /* 0x002e180201007387 */ /* 0x0003e80000100800 */
[----:B------:R1:W-:Y:S01]  /*294c0*/  STL [R1+0x2e1c], R0 ;  /* 0x002e1c0001007387 */ /* 0x0003e20000100800 */
[----:B0-----:R-:W-:-:S03]  /*294d0*/  IMAD.U32 R3, R138, 0x10000, R137 ;  /* 0x000100008a037824 */ /* 0x001fc600078e0089 */
[----:B------:R-:W3:Y:S01]  /*294e0*/  LDG.E.U8 R129, desc[UR36][R126.64+0xc2d] ;  /* 0x000c2d247e817981 */ /* 0x000ee2000c1e1100 */
[----:B-1----:R-:W-:-:S03]  /*294f0*/  IMAD.U32 R2, R146, 0x10000, R145 ;  /* 0x0001000092027824 */ /* 0x002fc600078e0091 */
[----:B------:R-:W3:Y:S01]  /*29500*/  LDG.E.U8 R128, desc[UR36][R126.64+0xc2e] ;  /* 0x000c2e247e807981 */ /* 0x000ee2000c1e1100 */
[----:B------:R-:W-:-:S03]  /*29510*/  LEA R0, R148, R147, 0x10 ;  /* 0x0000009394007211 */ /* 0x000fc600078e80ff */
[----:B------:R0:W-:Y:S04]  /*29520*/  STL [R1+0x2e14], R3 ;  /* 0x002e140301007387 */ /* 0x0001e80000100800 */
[----:B------:R1:W-:Y:S04]  /*29530*/  STL [R1+0x2e04], R2 ;  /* 0x002e040201007387 */ /* 0x0003e80000100800 */
[----:B------:R1:W-:Y:S01]  /*29540*/  STL [R1+0x2e08], R0 ;  /* 0x002e080001007387 */ /* 0x0003e20000100800 */
[----:B0-----:R-:W-:-:S03]  /*29550*/  IMAD.U32 R3, R144, 0x10000, R143 ;  /* 0x0001000090037824 */ /* 0x001fc600078e008f */
[----:B------:R-:W3:Y:S01]  /*29560*/  LDG.E.U8 R125, desc[UR36][R126.64+0xc2f] ;  /* 0x000c2f247e7d7981 */ /* 0x000ee2000c1e1100 */
[----:B-1----:R-:W-:-:S03]  /*29570*/  IMAD.U32 R2, R152, 0x10000, R151 ;  /* 0x0001000098027824 */ /* 0x002fc600078e0097 */
[----:B------:R-:W3:Y:S01]  /*29580*/  LDG.E.U8 R124, desc[UR36][R126.64+0xc30] ;  /* 0x000c30247e7c7981 */ /* 0x000ee2000c1e1100 */
[----:B------:R-:W-:-:S03]  /*29590*/  IMAD.U32 R0, R154, 0x10000, R153 ;  /* 0x000100009a007824 */ /* 0x000fc600078e0099 */
        /* <DEDUP_REMOVED lines=11> */
[----:B0-----:R-:W-:-:S03]  /*29650*/  LEA R3, R156, R155, 0x10 ;  /* 0x0000009b9c037211 */ /* 0x001fc600078e80ff */
[----:B------:R-:W3:Y:S04]  /*29660*/  LDG.E.U8 R160, desc[UR36][R126.64+0xc0e] ;  /* 0x000c0e247ea07981 */ /* 0x000ee8000c1e1100 */
[----:B-1----:R-:W4:Y:S04]  /*29670*/  LDG.E.U8 R2, desc[UR36][R126.64+0xc85] ;  /* 0x000c85247e027981 */ /* 0x002f28000c1e1100 */
[----:B------:R-:W4:Y:S04]  /*29680*/  LDG.E.U8 R0, desc[UR36][R126.64+0xc84] ;  /* 0x000c84247e007981 */ /* 0x000f28000c1e1100 */
[----:B------:R0:W-:Y:S01]  /*29690*/  STL [R1+0x2df8], R3 ;  /* 0x002df80301007387 */ /* 0x0001e20000100800 */
[----:B------:R-:W-:-:S03]  /*296a0*/  LEA R22, R22, R23, 0x10 ;  /* 0x0000001716167211 */ /* 0x000fc600078e80ff */
[----:B------:R-:W3:Y:S04]  /*296b0*/  LDG.E.U8 R23, desc[UR36][R126.64+0xc9a] ;  /* 0x000c9a247e177981 */ /* 0x000ee8000c1e1100 */
[----:B------:R-:W3:Y:S04]  /*296c0*/  LDG.E.U8 R159, desc[UR36][R126.64+0xc0f] ;  /* 0x000c0f247e9f7981 */ /* 0x000ee8000c1e1100 */
[----:B0-----:R-:W5:Y:S04]  /*296d0*/  LDG.E.U8 R3, desc[UR36][R126.64+0xc86] ;  /* 0x000c86247e037981 */ /* 0x001f68000c1e1100 */
[----:B------:R0:W-:Y:S04]  /*296e0*/  STL [R1+0x2e68], R22 ;  /* 0x002e681601007387 */ /* 0x0001e80000100800 */
        /* <DEDUP_REMOVED lines=69> */
[----:B------:R-:W3:Y:S04]  /*29b40*/  LDG.E.U8 R35, desc[UR36][R126.64+0xca6] ;  /* 0x000ca6247e237981 */ /* 0x000ee8000c1e1100 */
[----:B------:R-:W3:Y:S04]  /*29b50*/  LDG.E.U8 R36, desc[UR36][R126.64+0xca7] ;  /* 0x000ca7247e247981 */ /* 0x000ee8000c1e1100 */
[----:B------:R-:W3:Y:S01]  /*29b60*/  LDG.E.U8 R37, desc[UR36][R126.64+0xca8] ;  /* 0x000ca8247e257981 */ /* 0x000ee2000c1e1100 */
[----:B----4-:R-:W-:Y:S01]  /*29b70*/  IMAD R0, R2, 0x100, R0 ;  /* 0x0000010002007824 */ /* 0x010fe200078e0200 */
[----:B------:R-:W-:-:S02]  /*29b80*/  LEA R2, R6, R5, 0x8 ;  /* 0x0000000506027211 */ /* 0x000fc400078e40ff */
[----:B------:R-:W4:Y:S04]  /*29b90*/  LDG.E.U8 R38, desc[UR36][R126.64+0xca9] ;  /* 0x000ca9247e267981 */ /* 0x000f28000c1e1100 */
[----:B------:R0:W-:Y:S04]  /*29ba0*/  STL [R1+0x25d4], R0 ;  /* 0x0025d40001007387 */ /* 0x0001e80000100800 */
[----:B------:R-:W4:Y:S04]  /*29bb0*/  LDG.E.U8 R39, desc[UR36][R126.64+0xcaa] ;  /* 0x000caa247e277981 */ /* 0x000f28000c1e1100 */
[----:B------:R-:W4:Y:S01]  /*29bc0*/  LDG.E.U8 R40, desc[UR36][R126.64+0xcab] ;  /* 0x000cab247e287981 */ /* 0x000f22000c1e1100 */
[----:B-----5:R-:W-:-:S02]  /*29bd0*/  IMAD R3, R4, 0x100, R3 ;  /* 0x0000010004037824 */ /* 0x020fc400078e0203 */
[----:B0-----:R-:W-:Y:S01]  /*29be0*/  IMAD R0, R8, 0x100, R7 ;  /* 0x0000010008007824 */ /* 0x001fe200078e0207 */
[----:B------:R0:W-:Y:S01]  /*29bf0*/  STL [R1+0x25cc], R2 ;  /* 0x0025cc0201007387 */ /* 0x0001e20000100800 */
[----:B------:R-:W-:Y:S01]  /*29c00*/  LEA R115, R115, R116, 0x8 ;  /* 0x0000007473737211 */ /* 0x000fe200078e40ff */
[----:B------:R-:W-:Y:S02]  /*29c10*/  IMAD R113, R113, 0x100, R114 ;  /* 0x0000010071717824 */ /* 0x000fe400078e0272 */
[----:B------:R1:W-:Y:S01]  /*29c20*/  STL [R1+0x25d0], R3 ;  /* 0x0025d00301007387 */ /* 0x0003e20000100800 */
[----:B------:R-:W-:-:S03]  /*29c30*/  IMAD R111, R111, 0x100, R112 ;  /* 0x000001006f6f7824 */ /* 0x000fc600078e0270 */
[----:B------:R5:W-:Y:S01]  /*29c40*/  STL [R1+0x25c8], R0 ;  /* 0x0025c80001007387 */ /* 0x000be20000100800 */
[----:B0-----:R-:W-:-:S03]  /*29c50*/  IMAD R2, R12, 0x100, R11 ;  /* 0x000001000c027824 */ /* 0x001fc600078e020b */
[----:B------:R-:W-:Y:S01]  /*29c60*/  STL [R1+0x2670], R109 ;  /* 0x0026706d01007387 */ /* 0x000fe20000100800 */
[----:B-1----:R-:W-:-:S03]  /*29c70*/  IMAD R3, R10, 0x100, R9 ;  /* 0x000001000a037824 */ /* 0x002fc600078e0209 */
[----:B------:R0:W-:Y:S01]  /*29c80*/  STL [R1+0x266c], R107 ;  /* 0x00266c6b01007387 */ /* 0x0001e20000100800 */
[----:B-----5:R-:W-:-:S03]  /*29c90*/  LEA R0, R14, R13, 0x8 ;  /* 0x0000000d0e007211 */ /* 0x020fc600078e40ff */
[----:B------:R1:W-:Y:S04]  /*29ca0*/  STL [R1+0x2668], R105 ;  /* 0x0026686901007387 */ /* 0x0003e80000100800 */
[----:B------:R-:W5:Y:S04]  /*29cb0*/  LDL.LU R106, [R1+0x37b0] ;  /* 0x0037b000016a7983 */ /* 0x000f680000300800 */
[----:B0-----:R-:W5:Y:S04]  /*29cc0*/  LDL.LU R107, [R1+0x37a0] ;  /* 0x0037a000016b7983 */ /* 0x001f680000300800 */
[----:B-1----:R-:W5:Y:S04]  /*29cd0*/  LDL.LU R105, [R1+0x37c0] ;  /* 0x0037c00001697983 */ /* 0x002f680000300800 */
[----:B------:R-:W5:Y:S04]  /*29ce0*/  LDL.LU R108, [R1+0x3790] ;  /* 0x00379000016c7983 */ /* 0x000f680000300800 */
[----:B------:R-:W5:Y:S04]  /*29cf0*/  LDL.LU R109, [R1+0x3780] ;  /* 0x00378000016d7983 */ /* 0x000f680000300800 */
[----:B------:R-:W5:Y:S01]  /*29d00*/  LDL.LU R110, [R1+0x3770] ;  /* 0x00377000016e7983 */ /* 0x000f620000300800 */
[----:B--2---:R-:W-:-:S03]  /*29d10*/  IMAD R121, R121, 0x100, R122 ;  /* 0x0000010079797824 */ /* 0x004fc600078e027a */
[----:B------:R0:W-:Y:S01]  /*29d20*/  STL [R1+0x25c4], R3 ;  /* 0x0025c40301007387 */ /* 0x0001e20000100800 */
[----:B---3--:R-:W-:-:S03]  /*29d30*/  IMAD R119, R119, 0x100, R120 ;  /* 0x0000010077777824 */ /* 0x008fc600078e0278 */
[----:B------:R1:W-:Y:S01]  /*29d40*/  STL [R1+0x25c0], R2 ;  /* 0x0025c00201007387 */ /* 0x0003e20000100800 */
[----:B------:R-:W-:-:S03]  /*29d50*/  IMAD R117, R117, 0x100, R118 ;  /* 0x0000010075757824 */ /* 0x000fc600078e0276 */
[----:B------:R2:W-:Y:S01]  /*29d60*/  STL [R1+0x25bc], R0 ;  /* 0x0025bc0001007387 */ /* 0x0005e20000100800 */
[----:B0-----:R-:W-:-:S03]  /*29d70*/  IMAD R3, R16, 0x100, R15 ;  /* 0x0000010010037824 */ /* 0x001fc600078e020f */
[----:B------:R-:W-:Y:S01]  /*29d80*/  STL [R1+0x2688], R115 ;  /* 0x0026887301007387 */ /* 0x000fe20000100800 */
[----:B-1----:R-:W-:-:S03]  /*29d90*/  IMAD R2, R18, 0x100, R17 ;  /* 0x0000010012027824 */ /* 0x002fc600078e0211 */
[----:B------:R0:W-:Y:S01]  /*29da0*/  STL [R1+0x2678], R113 ;  /* 0x0026787101007387 */ /* 0x0001e20000100800 */
[----:B--2---:R-:W-:-:S03]  /*29db0*/  IMAD R0, R20, 0x100, R19 ;  /* 0x0000010014007824 */ /* 0x004fc600078e0213 */
[----:B------:R1:W-:Y:S04]  /*29dc0*/  STL [R1+0x2674], R111 ;  /* 0x0026746f01007387 */ /* 0x0003e80000100800 */
[----:B------:R-:W2:Y:S04]  /*29dd0*/  LDL.LU R112, [R1+0x3750] ;  /* 0x0037500001707983 */ /* 0x000ea80000300800 */
[----:B0-----:R-:W3:Y:S04]  /*29de0*/  LDL.LU R113, [R1+0x3740] ;  /* 0x0037400001717983 */ /* 0x001ee80000300800 */
[----:B-1----:R-:W2:Y:S04]  /*29df0*/  LDL.LU R111, [R1+0x3760] ;  /* 0x00376000016f7983 */ /* 0x002ea80000300800 */
[----:B------:R-:W3:Y:S04]  /*29e00*/  LDL.LU R114, [R1+0x3730] ;  /* 0x0037300001727983 */ /* 0x000ee80000300800 */
[----:B------:R-:W3:Y:S04]  /*29e10*/  LDL.LU R115, [R1+0x3720] ;  /* 0x0037200001737983 */ /* 0x000ee80000300800 */
[----:B------:R-:W3:Y:S01]  /*29e20*/  LDL.LU R116, [R1+0x3710] ;  /* 0x0037100001747983 */ /* 0x000ee20000300800 */
[----:B------:R-:W-:Y:S01]  /*29e30*/  IMAD R129, R129, 0x100, R130 ;  /* 0x0000010081817824 */ /* 0x000fe200078e0282 */
[----:B------:R-:W-:-:S02]  /*29e40*/  LEA R123, R123, R124, 0x8 ;  /* 0x0000007c7b7b7211 */ /* 0x000fc400078e40ff */
[----:B------:R0:W-:Y:S01]  /*29e50*/  STL [R1+0x25b0], R3 ;  /* 0x0025b00301007387 */ /* 0x0001e20000100800 */
[----:B------:R-:W-:-:S03]  /*29e60*/  IMAD R125, R125, 0x100, R128 ;  /* 0x000001007d7d7824 */ /* 0x000fc600078e0280 */
[----:B------:R1:W-:Y:S04]  /*29e70*/  STL [R1+0x25a8], R2 ;  /* 0x0025a80201007387 */ /* 0x0003e80000100800 */
[----:B------:R1:W-:Y:S01]  /*29e80*/  STL [R1+0x259c], R0 ;  /* 0x00259c0001007387 */ /* 0x0003e20000100800 */
[----:B0-----:R-:W-:-:S03]  /*29e90*/  LEA R3, R22, R21, 0x8 ;  /* 0x0000001516037211 */ /* 0x001fc600078e40ff */
[----:B------:R-:W-:Y:S01]  /*29ea0*/  STL [R1+0x26f8], R121 ;  /* 0x0026f87901007387 */ /* 0x000fe20000100800 */
[----:B-1----:R-:W-:-:S03]  /*29eb0*/  IMAD R2, R24, 0x100, R23 ;  /* 0x0000010018027824 */ /* 0x002fc600078e0217 */
[----:B------:R0:W-:Y:S01]  /*29ec0*/  STL [R1+0x26f4], R119 ;  /* 0x0026f47701007387 */ /* 0x0001e20000100800 */
[----:B------:R-:W-:-:S03]  /*29ed0*/  IMAD R0, R26, 0x100, R25 ;  /* 0x000001001a007824 */ /* 0x000fc600078e0219 */
[----:B------:R1:W-:Y:S04]  /*29ee0*/  STL [R1+0x26ec], R117 ;  /* 0x0026ec7501007387 */ /* 0x0003e80000100800 */
[----:B------:R-:W3:Y:S04]  /*29ef0*/  LDL.LU R118, [R1+0x36f0] ;  /* 0x0036f00001767983 */ /* 0x000ee80000300800 */
[----:B0-----:R-:W3:Y:S04]  /*29f00*/  LDL.LU R119, [R1+0x36e0] ;  /* 0x0036e00001777983 */ /* 0x001ee80000300800 */
[----:B-1----:R-:W3:Y:S04]  /*29f10*/  LDL.LU R117, [R1+0x3700] ;  /* 0x0037000001757983 */ /* 0x002ee80000300800 */
[----:B------:R-:W3:Y:S04]  /*29f20*/  LDL.LU R120, [R1+0x36d0] ;  /* 0x0036d00001787983 */ /* 0x000ee80000300800 */
[----:B------:R-:W3:Y:S04]  /*29f30*/  LDL.LU R121, [R1+0x36c0] ;  /* 0x0036c00001797983 */ /* 0x000ee80000300800 */
[----:B------:R-:W3:Y:S01]  /*29f40*/  LDL.LU R122, [R1+0x36b0] ;  /* 0x0036b000017a7983 */ /* 0x000ee20000300800 */
        /* <DEDUP_REMOVED lines=31> */
[----:B------:R-:W-:Y:S01]  /*2a140*/  LEA R59, R59, R60, 0x8 ;  /* 0x0000003c3b3b7211 */ /* 0x000fe200078e40ff */
[----:B------:R-:W-:Y:S01]  /*2a150*/  IMAD R89, R89, 0x100, R90 ;  /* 0x0000010059597824 */ /* 0x000fe200078e025a */
[----:B0-----:R-:W3:Y:S01]  /*2a160*/  LDL.LU R123, [R1+0x36a0] ;  /* 0x0036a000017b7983 */ /* 0x001ee20000300800 */
[----:B------:R-:W-:-:S02]  /*2a170*/  IMAD R87, R87, 0x100, R88 ;  /* 0x0000010057577824 */ /* 0x000fc400078e0258 */
        /* <DEDUP_REMOVED lines=13> */
[----:B------:R-:W-:Y:S01]  /*2a250*/  LEA R51, R51, R52, 0x8 ;  /* 0x0000003433337211 */ /* 0x000fe200078e40ff */
[----:B------:R-:W-:Y:S01]  /*2a260*/  IMAD R61, R61, 0x100, R62 ;  /* 0x000001003d3d7824 */ /* 0x000fe200078e023e */
[----:B------:R-:W3:Y:S01]  /*2a270*/  LDL.LU R130, [R1+0x3650] ;  /* 0x0036500001827983 */ /* 0x000ee20000300800 */
[----:B------:R-:W-:Y:S02]  /*2a280*/  IMAD R57, R57, 0x100, R58 ;  /* 0x0000010039397824 */ /* 0x000fe400078e023a */
[----:B------:R-:W-:-:S02]  /*2a290*/  IMAD R55, R55, 0x100, R56 ;  /* 0x0000010037377824 */ /* 0x000fc400078e0238 */
[----:B------:R-:W-:Y:S02]  /*2a2a0*/  IMAD R53, R53, 0x100, R54 ;  /* 0x0000010035357824 */ /* 0x000fe400078e0236 */
[----:B------:R-:W-:Y:S01]  /*2a2b0*/  IMAD R49, R49, 0x100, R50 ;  /* 0x0000010031317824 */ /* 0x000fe200078e0232 */
        /* <DEDUP_REMOVED lines=60> */
[----:B0-----:R-:W3:Y:S04]  /*2a680*/  LDL.LU R131, [R1+0x3640] ;  /* 0x0036400001837983 */ /* 0x001ee80000300800 */
        /* <DEDUP_REMOVED lines=29> */
[----:B-1----:R-:W-:-:S03]  /*2a860*/  IMAD R0, R34, 0x100, R33 ;  /* 0x0000010022007824 */ /* 0x002fc600078e0221 */
[----:B------:R-:W3:Y:S04]  /*2a870*/  LDL.LU R97, [R1+0x34f4] ;  /* 0x0034f40001617983 */ /* 0x000ee80000300800 */
[----:B------:R-:W3:Y:S01]  /*2a880*/  LDL.LU R98, [R1+0x34ec] ;  /* 0x0034ec0001627983 */ /* 0x000ee20000300800 */
[----:B------:R-:W-:Y:S01]  /*2a890*/  IMAD R3, R36, 0x100, R35 ;  /* 0x0000010024037824 */ /* 0x000fe200078e0223 */
[----:B----4-:R-:W-:Y:S02]  /*2a8a0*/  LEA R2, R38, R37, 0x8 ;  /* 0x0000002526027211 */ /* 0x010fe400078e40ff */
[----:B------:R0:W-:Y:S04]  /*2a8b0*/  STL [R1+0x2564], R0 ;  /* 0x0025640001007387 */ /* 0x0001e80000100800 */
[----:B------:R-:W4:Y:S04]  /*2a8c0*/  LDL.LU R99, [R1+0x34e4] ;  /* 0x0034e40001637983 */ /* 0x000f280000300800 */
[----:B------:R-:W4:Y:S01]  /*2a8d0*/  LDL.LU R100, [R1+0x25b8] ;  /* 0x0025b80001647983 */ /* 0x000f220000300800 */
[----:B0-----:R-:W-:-:S03]  /*2a8e0*/  IMAD R0, R40, 0x100, R39 ;  /* 0x0000010028007824 */ /* 0x001fc600078e0227 */
[----:B------:R-:W4:Y:S04]  /*2a8f0*/  LDL.LU R101, [R1+0x25b4] ;  /* 0x0025b40001657983 */ /* 0x000f280000300800 */
[----:B------:R-:W4:Y:S04]  /*2a900*/  LDL.LU R102, [R1+0x25a4] ;  /* 0x0025a40001667983 */ /* 0x000f280000300800 */
[----:B------:R-:W4:Y:S04]  /*2a910*/  LDL.LU R103, [R1+0x25a0] ;  /* 0x0025a00001677983 */ /* 0x000f280000300800 */
[----:B------:R-:W4:Y:S04]  /*2a920*/  LDL.LU R104, [R1+0x2594] ;  /* 0x0025940001687983 */ /* 0x000f280000300800 */
[----:B------:R5:W-:Y:S04]  /*2a930*/  STL [R1+0x2558], R3 ;  /* 0x0025580301007387 */ /* 0x000be80000100800 */
[----:B------:R0:W-:Y:S04]  /*2a940*/  STL [R1+0x2554], R2 ;  /* 0x0025540201007387 */ /* 0x0001e80000100800 */
[----:B------:R1:W-:Y:S01]  /*2a950*/  STL [R1+0x2548], R0 ;  /* 0x0025480001007387 */ /* 0x0003e20000100800 */
[----:B-----5:R-:W-:-:S03]  /*2a960*/  IMAD.U32 R3, R106, 0x10000, R105 ;  /* 0x000100006a037824 */ /* 0x020fc600078e0069 */
[----:B------:R-:W5:Y:S01]  /*2a970*/  LDL.LU R105, [R1+0x2590] ;  /* 0x0025900001697983 */ /* 0x000f620000300800 */
[----:B0-----:R-:W-:-:S03]  /*2a980*/  IMAD.U32 R2, R108, 0x10000, R107 ;  /* 0x000100006c027824 */ /* 0x001fc600078e006b */
[----:B------:R-:W5:Y:S01]  /*2a990*/  LDL.LU R106, [R1+0x2584] ;  /* 0x00258400016a7983 */ /* 0x000f620000300800 */
[----:B-1----:R-:W-:-:S03]  /*2a9a0*/  LEA R0, R110, R109, 0x10 ;  /* 0x0000006d6e007211 */ /* 0x002fc600078e80ff */
[----:B------:R-:W5:Y:S04]  /*2a9b0*/  LDL.LU R107, [R1+0x2580] ;  /* 0x00258000016b7983 */ /* 0x000f680000300800 */
[----:B------:R-:W5:Y:S04]  /*2a9c0*/  LDL.LU R108, [R1+0x2570] ;  /* 0x00257000016c7983 */ /* 0x000f680000300800 */
[----:B------:R-:W5:Y:S04]  /*2a9d0*/  LDL.LU R109, [R1+0x256c] ;  /* 0x00256c00016d7983 */ /* 0x000f680000300800 */
[----:B------:R-:W5:Y:S04]  /*2a9e0*/  LDL.LU R110, [R1+0x2560] ;  /* 0x00256000016e7983 */ /* 0x000f680000300800 */
[----:B------:R2:W-:Y:S04]  /*2a9f0*/  STL [R1+0x2de4], R3 ;  /* 0x002de40301007387 */ /* 0x0005e80000100800 */
[----:B------:R3:W-:Y:S04]  /*2aa00*/  STL [R1+0x2de8], R2 ;  /* 0x002de80201007387 */ /* 0x0007e80000100800 */
[----:B------:R0:W-:Y:S01]  /*2aa10*/  STL [R1+0x2dec], R0 ;  /* 0x002dec0001007387 */ /* 0x0001e20000100800 */
[----:B--2---:R-:W-:-:S03]  /*2aa20*/  IMAD.U32 R3, R112, 0x10000, R111 ;  /* 0x0001000070037824 */ /* 0x004fc600078e006f */
[----:B------:R-:W2:Y:S01]  /*2aa30*/  LDL.LU R111, [R1+0x255c] ;  /* 0x00255c00016f7983 */ /* 0x000ea20000300800 */
[----:B---3--:R-:W-:-:S03]  /*2aa40*/  IMAD.U32 R2, R114, 0x10000, R113 ;  /* 0x0001000072027824 */ /* 0x008fc600078e0071 */
[----:B------:R-:W2:Y:S01]  /*2aa50*/  LDL.LU R112, [R1+0x2550] ;  /* 0x0025500001707983 */ /* 0x000ea20000300800 */
[----:B0-----:R-:W-:-:S03]  /*2aa60*/  IMAD.U32 R0, R116, 0x10000, R115 ;  /* 0x0001000074007824 */ /* 0x001fc600078e0073 */
[----:B------:R-:W3:Y:S04]  /*2aa70*/  LDL.LU R113, [R1+0x254c] ;  /* 0x00254c0001717983 */ /* 0x000ee80000300800 */
[----:B------:R-:W3:Y:S04]  /*2aa80*/  LDL.LU R114, [R1+0x2540] ;  /* 0x0025400001727983 */ /* 0x000ee80000300800 */
[----:B------:R-:W3:Y:S04]  /*2aa90*/  LDL.LU R115, [R1+0x253c] ;  /* 0x00253c0001737983 */ /* 0x000ee80000300800 */
[----:B------:R-:W3:Y:S04]  /*2aaa0*/  LDL.LU R116, [R1+0x2530] ;  /* 0x0025300001747983 */ /* 0x000ee80000300800 */
[----:B------:R0:W-:Y:S04]  /*2aab0*/  STL [R1+0x2dd0], R3 ;  /* 0x002dd00301007387 */ /* 0x0001e80000100800 */
[----:B------:R1:W-:Y:S04]  /*2aac0*/  STL [R1+0x2dd4], R2 ;  /* 0x002dd40201007387 */ /* 0x0003e80000100800 */
[----:B------:R1:W-:Y:S01]  /*2aad0*/  STL [R1+0x2dd8], R0 ;  /* 0x002dd80001007387 */ /* 0x0003e20000100800 */
[----:B0-----:R-:W-:-:S03]  /*2aae0*/  LEA R3, R118, R117, 0x10 ;  /* 0x0000007576037211 */ /* 0x001fc600078e80ff */
[----:B------:R-:W3:Y:S01]  /*2aaf0*/  LDL.LU R117, [R1+0x252c] ;  /* 0x00252c0001757983 */ /* 0x000ee20000300800 */
[----:B-1----:R-:W-:-:S03]  /*2ab00*/  IMAD.U32 R2, R120, 0x10000, R119 ;  /* 0x0001000078027824 */ /* 0x002fc600078e0077 */
[----:B------:R-:W3:Y:S01]  /*2ab10*/  LDL.LU R118, [R1+0x2520] ;  /* 0x0025200001767983 */ /* 0x000ee20000300800 */
[----:B------:R-:W-:-:S03]  /*2ab20*/  IMAD.U32 R0, R122, 0x10000, R121 ;  /* 0x000100007a007824 */ /* 0x000fc600078e0079 */
        /* <DEDUP_REMOVED lines=9> */
[----:B-1----:R-:W-:-:S03]  /*2abc0*/  LEA R2, R128, R125, 0x10 ;  /* 0x0000007d80027211 */ /* 0x002fc600078e80ff */
        /* <DEDUP_REMOVED lines=13> */
[----:B------:R-:W-:-:S03]  /*2aca0*/  LEA R0, R136, R135, 0x10 ;  /* 0x0000008788007211 */ /* 0x000fc600078e80ff */
        /* <DEDUP_REMOVED lines=47> */
[----:B----4-:R-:W-:-:S03]  /*2afa0*/  LEA R0, R160, R159, 0x10 ;  /* 0x0000009fa0007211 */ /* 0x010fc600078e80ff */
[----:B------:R-:W4:Y:S04]  /*2afb0*/  LDL.LU R157, [R1+0x2328] ;  /* 0x00232800019d7983 */ /* 0x000f280000300800 */
[----:B------:R-:W4:Y:S04]  /*2afc0*/  LDL.LU R158, [R1+0x231c] ;  /* 0x00231c00019e7983 */ /* 0x000f280000300800 */
[----:B------:R-:W4:Y:S04]  /*2afd0*/  LDL.LU R159, [R1+0x2318] ;  /* 0x00231800019f7983 */ /* 0x000f280000300800 */
[----:B------:R-:W4:Y:S04]  /*2afe0*/  LDL.LU R160, [R1+0x230c] ;  /* 0x00230c0001a07983 */ /* 0x000f280000300800 */
[----:B------:R0:W-:Y:S04]  /*2aff0*/  STL [R1+0x2d8c], R0 ;  /* 0x002d8c0001007387 */ /* 0x0001e80000100800 */
[----:B------:R1:W-:Y:S04]  /*2b000*/  STL [R1+0x2d84], R3 ;  /* 0x002d840301007387 */ /* 0x0003e80000100800 */
[----:B------:R-:W4:Y:S01]  /*2b010*/  LDG.E.U8 R96, desc[UR36][R126.64+0xcea] ;  /* 0x000cea247e607981 */ /* 0x000f22000c1e1100 */
[----:B0-----:R-:W-:-:S03]  /*2b020*/  IMAD.U32 R0, R98, 0x10000, R97 ;  /* 0x0001000062007824 */ /* 0x001fc600078e0061 */
[----:B------:R0:W-:Y:S01]  /*2b030*/  STL [R1+0x2d88], R2 ;  /* 0x002d880201007387 */ /* 0x0001e20000100800 */
[----:B-1----:R-:W-:-:S03]  /*2b040*/  IMAD.U32 R3, R100, 0x10000, R99 ;  /* 0x0001000064037824 */ /* 0x002fc600078e0063 */
[----:B------:R1:W-:Y:S04]  /*2b050*/  STL [R1+0x2d70], R0 ;  /* 0x002d700001007387 */ /* 0x0003e80000100800 */
[----:B------:R-:W4:Y:S01]  /*2b060*/  LDG.E.U8 R98, desc[UR36][R126.64+0xce8] ;  /* 0x000ce8247e627981 */ /* 0x000f22000c1e1100 */
[----:B0-----:R-:W-:-:S03]  /*2b070*/  IMAD.U32 R2, R102, 0x10000, R101 ;  /* 0x0001000066027824 */ /* 0x001fc600078e0065 */
[----:B------:R5:W-:Y:S01]  /*2b080*/  STL [R1+0x2d74], R3 ;  /* 0x002d740301007387 */ /* 0x000be20000100800 */
[----:B-1----:R-:W-:-:S03]  /*2b090*/  LEA R0, R104, R103, 0x10 ;  /* 0x0000006768007211 */ /* 0x002fc600078e80ff */
[----:B------:R0:W-:Y:S04]  /*2b0a0*/  STL [R1+0x2d78], R2 ;  /* 0x002d780201007387 */ /* 0x0001e80000100800 */
[----:B------:R1:W-:Y:S01]  /*2b0b0*/  STL [R1+0x2d7c], R0 ;  /* 0x002d7c0001007387 */ /* 0x0003e20000100800 */
[----:B-----5:R-:W-:-:S03]  /*2b0c0*/  IMAD.U32 R3, R106, 0x10000, R105 ;  /* 0x000100006a037824 */ /* 0x020fc600078e0069 */
[----:B------:R-:W5:Y:S01]  /*2b0d0*/  LDG.E.U8 R106, desc[UR36][R126.64+0xce0] ;  /* 0x000ce0247e6a7981 */ /* 0x000f62000c1e1100 */
[----:B0-----:R-:W-:-:S03]  /*2b0e0*/  IMAD.U32 R2, R108, 0x10000, R107 ;  /* 0x000100006c027824 */ /* 0x001fc600078e006b */
[----:B------:R-:W5:Y:S01]  /*2b0f0*/  LDG.E.U8 R104, desc[UR36][R126.64+0xce2] ;  /* 0x000ce2247e687981 */ /* 0x000f62000c1e1100 */
[----:B-1----:R-:W-:-:S03]  /*2b100*/  IMAD.U32 R0, R110, 0x10000, R109 ;  /* 0x000100006e007824 */ /* 0x002fc600078e006d */
[----:B------:R2:W-:Y:S04]  /*2b110*/  STL [R1+0x2d60], R3 ;  /* 0x002d600301007387 */ /* 0x0005e80000100800 */
[----:B------:R3:W-:Y:S04]  /*2b120*/  STL [R1+0x2d64], R2 ;  /* 0x002d640201007387 */ /* 0x0007e80000100800 */
[----:B------:R0:W-:Y:S01]  /*2b130*/  STL [R1+0x2d68], R0 ;  /* 0x002d680001007387 */ /* 0x0001e20000100800 */
[----:B--2---:R-:W-:-:S03]  /*2b140*/  LEA R3, R112, R111, 0x10 ;  /* 0x0000006f70037211 */ /* 0x004fc600078e80ff */
[----:B------:R-:W2:Y:S01]  /*2b150*/  LDG.E.U8 R112, desc[UR36][R126.64+0xcda] ;  /* 0x000cda247e707981 */ /* 0x000ea2000c1e1100 */
[----:B---3--:R-:W-:-:S03]  /*2b160*/  IMAD.U32 R2, R114, 0x10000, R113 ;  /* 0x0001000072027824 */ /* 0x008fc600078e0071 */
[----:B------:R-:W3:Y:S01]  /*2b170*/  LDG.E.U8 R110, desc[UR36][R126.64+0xcdc] ;  /* 0x000cdc247e6e7981 */ /* 0x000ee2000c1e1100 */
[----:B0-----:R-:W-:-:S03]  /*2b180*/  IMAD.U32 R0, R116, 0x10000, R115 ;  /* 0x0001000074007824 */ /* 0x001fc600078e0073 */
[----:B------:R0:W-:Y:S04]  /*2b190*/  STL [R1+0x2d6c], R3 ;  /* 0x002d6c0301007387 */ /* 0x0001e80000100800 */
[----:B------:R1:W-:Y:S04]  /*2b1a0*/  STL [R1+0x2d50], R2 ;  /* 0x002d500201007387 */ /* 0x0003e80000100800 */
[----:B------:R1:W-:Y:S01]  /*2b1b0*/  STL [R1+0x2d54], R0 ;  /* 0x002d540001007387 */ /* 0x0003e20000100800 */
[----:B0-----:R-:W-:-:S03]  /*2b1c0*/  IMAD.U32 R3, R118, 0x10000, R117 ;  /* 0x0001000076037824 */ /* 0x001fc600078e0075 */
[----:B------:R-:W3:Y:S01]  /*2b1d0*/  LDG.E.U8 R118, desc[UR36][R126.64+0xcd4] ;  /* 0x000cd4247e767981 */ /* 0x000ee2000c1e1100 */
[----:B-1----:R-:W-:-:S03]  /*2b1e0*/  LEA R2, R120, R119, 0x10 ;  /* 0x0000007778027211 */ /* 0x002fc600078e80ff */
[----:B------:R-:W3:Y:S01]  /*2b1f0*/  LDG.E.U8 R116, desc[UR36][R126.64+0xcd6] ;  /* 0x000cd6247e747981 */ /* 0x000ee2000c1e1100 */
[----:B------:R-:W-:-:S03]  /*2b200*/  IMAD.U32 R0, R122, 0x10000, R121 ;  /* 0x000100007a007824 */ /* 0x000fc600078e0079 */
[----:B------:R0:W-:Y:S04]  /*2b210*/  STL [R1+0x2d58], R3 ;  /* 0x002d580301007387 */ /* 0x0001e80000100800 */
[----:B------:R1:W-:Y:S04]  /*2b220*/  STL [R1+0x2d5c], R2 ;  /* 0x002d5c0201007387 */ /* 0x0003e80000100800 */
[----:B------:R1:W-:Y:S04]  /*2b230*/  STL [R1+0x2d40], R0 ;  /* 0x002d400001007387 */ /* 0x0003e80000100800 */
[----:B------:R-:W3:Y:S01]  /*2b240*/  LDG.E.U8 R122, desc[UR36][R126.64+0xcd0] ;  /* 0x000cd0247e7a7981 */ /* 0x000ee2000c1e1100 */
[----:B0-----:R-:W-:-:S03]  /*2b250*/  IMAD.U32 R3, R124, 0x10000, R123 ;  /* 0x000100007c037824 */ /* 0x001fc600078e007b */
[----:B------:R-:W3:Y:S04]  /*2b260*/  LDG.E.U8 R121, desc[UR36][R126.64+0xcd1] ;  /* 0x000cd1247e797981 */ /* 0x000ee8000c1e1100 */
[----:B------:R-:W5:Y:S01]  /*2b270*/  LDG.E.U8 R120, desc[UR36][R126.64+0xcd2] ;  /* 0x000cd2247e787981 */ /* 0x000f62000c1e1100 */
[----:B-1----:R-:W-:-:S03]  /*2b280*/  IMAD.U32 R2, R128, 0x10000, R125 ;  /* 0x0001000080027824 */ /* 0x002fc600078e007d */
[----:B------:R0:W-:Y:S04]  /*2b290*/  STL [R1+0x2d44], R3 ;  /* 0x002d440301007387 */ /* 0x0001e80000100800 */
[----:B------:R-:W5:Y:S01]  /*2b2a0*/  LDG.E.U8 R119, desc[UR36][R126.64+0xcd3] ;  /* 0x000cd3247e777981 */ /* 0x000f62000c1e1100 */
[----:B------:R-:W-:-:S03]  /*2b2b0*/  LEA R0, R130, R129, 0x10 ;  /* 0x0000008182007211 */ /* 0x000fc600078e80ff */
[----:B------:R1:W-:Y:S04]  /*2b2c0*/  STL [R1+0x2d48], R2 ;  /* 0x002d480201007387 */ /* 0x0003e80000100800 */
[----:B------:R1:W-:Y:S04]  /*2b2d0*/  STL [R1+0x2d4c], R0 ;  /* 0x002d4c0001007387 */ /* 0x0003e80000100800 */
[----:B------:R-:W2:Y:S04]  /*2b2e0*/  LDG.E.U8 R130, desc[UR36][R126.64+0xcca] ;  /* 0x000cca247e827981 */ /* 0x000ea8000c1e1100 */
[----:B------:R-:W2:Y:S04]  /*2b2f0*/  LDG.E.U8 R129, desc[UR36][R126.64+0xccb] ;  /* 0x000ccb247e817981 */ /* 0x000ea8000c1e1100 */
[----:B------:R-:W3:Y:S01]  /*2b300*/  LDG.E.U8 R128, desc[UR36][R126.64+0xccc] ;  /* 0x000ccc247e807981 */ /* 0x000ee2000c1e1100 */
[----:B0-----:R-:W-:-:S03]  /*2b310*/  IMAD.U32 R3, R132, 0x10000, R131 ;  /* 0x0001000084037824 */ /* 0x001fc600078e0083 */
[----:B------:R-:W3:Y:S04]  /*2b320*/  LDG.E.U8 R125, desc[UR36][R126.64+0xccd] ;  /* 0x000ccd247e7d7981 */ /* 0x000ee8000c1e1100 */
[----:B------:R-:W3:Y:S01]  /*2b330*/  LDG.E.U8 R124, desc[UR36][R126.64+0xcce] ;  /* 0x000cce247e7c7981 */ /* 0x000ee2000c1e1100 */
[----:B-1----:R-:W-:-:S03]  /*2b340*/  IMAD.U32 R2, R134, 0x10000, R133 ;  /* 0x0001000086027824 */ /* 0x002fc600078e0085 */
[----:B------:R0:W-:Y:S04]  /*2b350*/  STL [R1+0x2d30], R3 ;  /* 0x002d300301007387 */ /* 0x0001e80000100800 */
[----:B------:R-:W3:Y:S01]  /*2b360*/  LDG.E.U8 R123, desc[UR36][R126.64+0xccf] ;  /* 0x000ccf247e7b7981 */ /* 0x000ee2000c1e1100 */
[----:B------:R-:W-:-:S03]  /*2b370*/  IMAD.U32 R0, R136, 0x10000, R135 ;  /* 0x0001000088007824 */ /* 0x000fc600078e0087 */
[----:B------:R1:W-:Y:S04]  /*2b380*/  STL [R1+0x2d34], R2 ;  /* 0x002d340201007387 */ /* 0x0003e80000100800 */
[----:B------:R1:W-:Y:S04]  /*2b390*/  STL [R1+0x2d38], R0 ;  /* 0x002d380001007387 */ /* 0x0003e80000100800 */
[----:B------:R-:W3:Y:S04]  /*2b3a0*/  LDG.E.U8 R136, desc[UR36][R126.64+0xcc4] ;  /* 0x000cc4247e887981 */ /* 0x000ee8000c1e1100 */
[----:B------:R-:W3:Y:S04]  /*2b3b0*/  LDG.E.U8 R135, desc[UR36][R126.64+0xcc5] ;  /* 0x000cc5247e877981 */ /* 0x000ee8000c1e1100 */
[----:B------:R-:W3:Y:S01]  /*2b3c0*/  LDG.E.U8 R134, desc[UR36][R126.64+0xcc6] ;  /* 0x000cc6247e867981 */ /* 0x000ee2000c1e1100 */
        /* <DEDUP_REMOVED lines=12> */
[----:B0-----:R-:W-:-:S03]  /*2b490*/  IMAD.U32 R3, R144, 0x10000, R143 ;  /* 0x0001000090037824 */ /* 0x001fc600078e008f */
[----:B------:R-:W3:Y:S04]  /*2b4a0*/  LDG.E.U8 R139, desc[UR36][R126.64+0xcc1] ;  /* 0x000cc1247e8b7981 */ /* 0x000ee8000c1e1100 */
[----:B------:R-:W5:Y:S01]  /*2b4b0*/  LDG.E.U8 R138, desc[UR36][R126.64+0xcc2] ;  /* 0x000cc2247e8a7981 */ /* 0x000f62000c1e1100 */
[----:B-1----:R-:W-:-:S03]  /*2b4c0*/  LEA R2, R146, R145, 0x10 ;  /* 0x0000009192027211 */ /* 0x002fc600078e80ff */
[----:B------:R0:W-:Y:S04]  /*2b4d0*/  STL [R1+0x2d28], R3 ;  /* 0x002d280301007387 */ /* 0x0001e80000100800 */
[----:B------:R-:W5:Y:S01]  /*2b4e0*/  LDG.E.U8 R137, desc[UR36][R126.64+0xcc3] ;  /* 0x000cc3247e897981 */ /* 0x000f62000c1e1100 */
[----:B------:R-:W-:-:S03]  /*2b4f0*/  IMAD.U32 R0, R148, 0x10000, R147 ;  /* 0x0001000094007824 */ /* 0x000fc600078e0093 */
[----:B------:R1:W-:Y:S04]  /*2b500*/  STL [R1+0x2d2c], R2 ;  /* 0x002d2c0201007387 */ /* 0x0003e80000100800 */
[----:B------:R1:W-:Y:S04]  /*2b510*/  STL [R1+0x2d10], R0 ;  /* 0x002d100001007387 */ /* 0x0003e80000100800 */
[----:B------:R-:W2:Y:S04]  /*2b520*/  LDG.E.U8 R148, desc[UR36][R126.64+0xcb8] ;  /* 0x000cb8247e947981 */ /* 0x000ea8000c1e1100 */
[----:B------:R-:W2:Y:S04]  /*2b530*/  LDG.E.U8 R147, desc[UR36][R126.64+0xcb9] ;  /* 0x000cb9247e937981 */ /* 0x000ea8000c1e1100 */
        /* <DEDUP_REMOVED lines=16> */
[----:B----4-:R-:W-:-:S03]  /*2b640*/  IMAD.U32 R2, R158, 0x10000, R157 ;  /* 0x000100009e027824 */ /* 0x010fc600078e009d */
[----:B------:R-:W5:Y:S04]  /*2b650*/  LDG.E.U8 R155, desc[UR36][R126.64+0xcb1] ;  /* 0x000cb1247e9b7981 */ /* 0x000f68000c1e1100 */
[----:B------:R-:W4:Y:S01]  /*2b660*/  LDG.E.U8 R158, desc[UR36][R126.64+0xcae] ;  /* 0x000cae247e9e7981 */ /* 0x000f22000c1e1100 */
[----:B-1----:R-:W-:-:S03]  /*2b670*/  IMAD.U32 R0, R160, 0x10000, R159 ;  /* 0x00010000a0007824 */ /* 0x002fc600078e009f */
[----:B------:R-:W4:Y:S04]  /*2b680*/  LDG.E.U8 R157, desc[UR36][R126.64+0xcaf] ;  /* 0x000caf247e9d7981 */ /* 0x000f28000c1e1100 */
[----:B------:R-:W2:Y:S04]  /*2b690*/  LDG.E.U8 R160, desc[UR36][R126.64+0xcac] ;  /* 0x000cac247ea07981 */ /* 0x000ea8000c1e1100 */
[----:B------:R-:W2:Y:S04]  /*2b6a0*/  LDG.E.U8 R159, desc[UR36][R126.64+0xcad] ;  /* 0x000cad247e9f7981 */ /* 0x000ea8000c1e1100 */
        /* <DEDUP_REMOVED lines=56> */
[----:B------:R-:W3:Y:S01]  /*2ba30*/  LDG.E.U8 R58, desc[UR36][R126.64+0xd10] ;  /* 0x000d10247e3a7981 */ /* 0x000ee2000c1e1100 */
[----:B0-----:R-:W-:-:S03]  /*2ba40*/  IMAD.U32 R2, R191, 0x10000, R189 ;  /* 0x00010000bf027824 */ /* 0x001fc600078e00bd */
[----:B------:R-:W3:Y:S01]  /*2ba50*/  LDG.E.U8 R57, desc[UR36][R126.64+0xd11] ;  /* 0x000d11247e397981 */ /* 0x000ee2000c1e1100 */
[----:B-1----:R-:W-:-:S03]  /*2ba60*/  IMAD.U32 R0, R195, 0x10000, R193 ;  /* 0x00010000c3007824 */ /* 0x002fc600078e00c1 */
[----:B------:R0:W-:Y:S04]  /*2ba70*/  STL [R1+0x2d00], R3 ;  /* 0x002d000301007387 */ /* 0x0001e80000100800 */
[----:B------:R1:W-:Y:S04]  /*2ba80*/  STL [R1+0x2cf0], R2 ;  /* 0x002cf00201007387 */ /* 0x0003e80000100800 */
[----:B------:R1:W-:Y:S01]  /*2ba90*/  STL [R1+0x2cf4], R0 ;  /* 0x002cf40001007387 */ /* 0x0003e20000100800 */
[----:B0-----:R-:W-:-:S03]  /*2baa0*/  LEA R3, R187, R185, 0x10 ;  /* 0x000000b9bb037211 */ /* 0x001fc600078e80ff */
[----:B------:R-:W3:Y:S01]  /*2bab0*/  LDG.E.U8 R56, desc[UR36][R126.64+0xd12] ;  /* 0x000d12247e387981 */ /* 0x000ee2000c1e1100 */
[----:B-1----:R-:W-:-:S03]  /*2bac0*/  LEA R2, R203, R201, 0x10 ;  /* 0x000000c9cb027211 */ /* 0x002fc600078e80ff */
        /* <DEDUP_REMOVED lines=17> */
[----:B-----5:R-:W-:-:S03]  /*2bbe0*/  IMAD.U32 R0, R231, 0x10000, R229 ;  /* 0x00010000e7007824 */ /* 0x020fc600078e00e5 */
        /* <DEDUP_REMOVED lines=11> */
[----:B0-----:R-:W-:-:S03]  /*2bca0*/  LEA R3, R235, R233, 0x10 ;  /* 0x000000e9eb037211 */ /* 0x001fc600078e80ff */
[----:B------:R-:W3:Y:S01]  /*2bcb0*/  LDG.E.U8 R48, desc[UR36][R126.64+0xd1a] ;  /* 0x000d1a247e307981 */ /* 0x000ee2000c1e1100 */
[----:B-1----:R-:W-:-:S03]  /*2bcc0*/  LEA R2, R251, R249, 0x10 ;  /* 0x000000f9fb027211 */ /* 0x002fc600078e80ff */
        /* <DEDUP_REMOVED lines=9> */
[----:B-----5:R-:W-:Y:S01]  /*2bd60*/  LEA R0, R167, R168, 0x10 ;  /* 0x000000a8a7007211 */ /* 0x020fe200078e80ff */
[----:B--2---:R-:W-:Y:S02]  /*2bd70*/  IMAD R159, R159, 0x100, R160 ;  /* 0x000001009f9f7824 */ /* 0x004fe400078e02a0 */
[----:B------:R0:W-:Y:S01]  /*2bd80*/  STL [R1+0x2cc8], R3 ;  /* 0x002cc80301007387 */ /* 0x0001e20000100800 */
[----:B----4-:R-:W-:Y:S01]  /*2bd90*/  IMAD R157, R157, 0x100, R158 ;  /* 0x000001009d9d7824 */ /* 0x010fe200078e029e */
[----:B------:R-:W-:Y:S01]  /*2bda0*/  LEA R153, R153, R154, 0x8 ;  /* 0x0000009a99997211 */ /* 0x000fe200078e40ff */
[----:B------:R-:W-:Y:S01]  /*2bdb0*/  IMAD R155, R155, 0x100, R156 ;  /* 0x000001009b9b7824 */ /* 0x000fe200078e029c */
[----:B------:R1:W-:Y:S01]  /*2bdc0*/  STL [R1+0x2cb8], R2 ;  /* 0x002cb80201007387 */ /* 0x0003e20000100800 */
[----:B---3--:R-:W-:Y:S01]  /*2bdd0*/  IMAD R151, R151, 0x100, R152 ;  /* 0x0000010097977824 */ /* 0x008fe200078e0298 */
[----:B------:R-:W-:Y:S01]  /*2bde0*/  LEA R145, R145, R146, 0x8 ;  /* 0x0000009291917211 */ /* 0x000fe200078e40ff */
[----:B------:R-:W-:Y:S01]  /*2bdf0*/  IMAD R149, R149, 0x100, R150 ;  /* 0x0000010095957824 */ /* 0x000fe200078e0296 */
[----:B------:R2:W-:Y:S01]  /*2be00*/  STL [R1+0x2cbc], R0 ;  /* 0x002cbc0001007387 */ /* 0x0005e20000100800 */
[----:B------:R-:W-:Y:S01]  /*2be10*/  IMAD R147, R147, 0x100, R148 ;  /* 0x0000010093937824 */ /* 0x000fe200078e0294 */
[----:B------:R-:W-:Y:S01]  /*2be20*/  LEA R137, R137, R138, 0x8 ;  /* 0x0000008a89897211 */ /* 0x000fe200078e40ff */
[----:B0-----:R-:W-:Y:S01]  /*2be30*/  IMAD.U32 R3, R163, 0x10000, R164 ;  /* 0x00010000a3037824 */ /* 0x001fe200078e00a4 */
        /* <DEDUP_REMOVED lines=10> */
[----:B-1----:R-:W3:Y:S01]  /*2bee0*/  LDG.E.U8 R2, desc[UR36][R126.64+0xd48] ;  /* 0x000d48247e027981 */ /* 0x002ee2000c1e1100 */
[----:B------:R-:W-:-:S02]  /*2bef0*/  IMAD R131, R131, 0x100, R132 ;  /* 0x0000010083837824 */ /* 0x000fc400078e0284 */
[----:B------:R-:W-:Y:S01]  /*2bf00*/  IMAD R125, R125, 0x100, R128 ;  /* 0x000001007d7d7824 */ /* 0x000fe200078e0280 */
[----:B--2---:R-:W3:Y:S01]  /*2bf10*/  LDG.E.U8 R0, desc[UR36][R126.64+0xd49] ;  /* 0x000d49247e007981 */ /* 0x004ee2000c1e1100 */
[----:B------:R-:W-:Y:S02]  /*2bf20*/  IMAD R123, R123, 0x100, R124 ;  /* 0x000001007b7b7824 */ /* 0x000fe400078e027c */
[----:B------:R-:W-:Y:S01]  /*2bf30*/  IMAD R121, R121, 0x100, R122 ;  /* 0x0000010079797824 */ /* 0x000fe200078e027a */
[----:B------:R-:W2:Y:S01]  /*2bf40*/  LDG.E.U8 R44, desc[UR36][R126.64+0xd1e] ;  /* 0x000d1e247e2c7981 */ /* 0x000ea2000c1e1100 */
[----:B------:R-:W-:Y:S02]  /*2bf50*/  IMAD R117, R117, 0x100, R118 ;  /* 0x0000010075757824 */ /* 0x000fe400078e0276 */
[----:B------:R-:W-:Y:S01]  /*2bf60*/  IMAD R115, R115, 0x100, R116 ;  /* 0x0000010073737824 */ /* 0x000fe200078e0274 */
[----:B------:R-:W2:Y:S01]  /*2bf70*/  LDG.E.U8 R43, desc[UR36][R126.64+0xd1f] ;  /* 0x000d1f247e2b7981 */ /* 0x000ea2000c1e1100 */
[----:B------:R-:W-:-:S02]  /*2bf80*/  IMAD R113, R113, 0x100, R114 ;  /* 0x0000010071717824 */ /* 0x000fc400078e0272 */
[----:B------:R-:W-:Y:S01]  /*2bf90*/  IMAD R109, R109, 0x100, R110 ;  /* 0x000001006d6d7824 */ /* 0x000fe200078e026e */
[----:B------:R-:W4:Y:S01]  /*2bfa0*/  LDG.E.U8 R42, desc[UR36][R126.64+0xd20] ;  /* 0x000d20247e2a7981 */ /* 0x000f22000c1e1100 */
[----:B------:R-:W-:Y:S02]  /*2bfb0*/  IMAD R107, R107, 0x100, R108 ;  /* 0x000001006b6b7824 */ /* 0x000fe400078e026c */
[----:B------:R-:W-:Y:S01]  /*2bfc0*/  IMAD R105, R105, 0x100, R106 ;  /* 0x0000010069697824 */ /* 0x000fe200078e026a */
[----:B------:R-:W4:Y:S01]  /*2bfd0*/  LDG.E.U8 R41, desc[UR36][R126.64+0xd21] ;  /* 0x000d21247e297981 */ /* 0x000f22000c1e1100 */
[----:B------:R-:W-:Y:S02]  /*2bfe0*/  IMAD R101, R101, 0x100, R102 ;  /* 0x0000010065657824 */ /* 0x000fe400078e0266 */
[----:B------:R-:W-:Y:S01]  /*2bff0*/  IMAD R99, R99, 0x100, R100 ;  /* 0x0000010063637824 */ /* 0x000fe200078e0264 */
[----:B------:R-:W5:Y:S01]  /*2c000*/  LDG.E.U8 R40, desc[UR36][R126.64+0xd22] ;  /* 0x000d22247e287981 */ /* 0x000f62000c1e1100 */
[----:B------:R-:W-:Y:S01]  /*2c010*/  IMAD R97, R97, 0x100, R98 ;  /* 0x0000010061617824 */ /* 0x000fe200078e0262 */
[----:B------:R-:W-:Y:S01]  /*2c020*/  LEA R87, R87, R88, 0x8 ;  /* 0x0000005857577211 */ /* 0x000fe200078e40ff */
[----:B------:R-:W-:Y:S01]  /*2c030*/  IMAD R93, R93, 0x100, R94 ;  /* 0x000001005d5d7824 */ /* 0x000fe200078e025e */
[----:B------:R-:W5:Y:S01]  /*2c040*/  LDG.E.U8 R39, desc[UR36][R126.64+0xd23] ;  /* 0x000d23247e277981 */ /* 0x000f62000c1e1100 */
[----:B------:R-:W-:-:S02]  /*2c050*/  IMAD R91, R91, 0x100, R92 ;  /* 0x000001005b5b7824 */ /* 0x000fc400078e025c */
[----:B------:R-:W-:Y:S01]  /*2c060*/  IMAD R89, R89, 0x100, R90 ;  /* 0x0000010059597824 */ /* 0x000fe200078e025a */
[----:B------:R-:W4:Y:S01]  /*2c070*/  LDG.E.U8 R38, desc[UR36][R126.64+0xd24] ;  /* 0x000d24247e267981 */ /* 0x000f22000c1e1100 */
[----:B------:R-:W-:-:S03]  /*2c080*/  IMAD R85, R85, 0x100, R86 ;  /* 0x0000010055557824 */ /* 0x000fc600078e0256 */
[----:B------:R0:W-:Y:S04]  /*2c090*/  STL [R1+0x2cb4], R3 ;  /* 0x002cb40301007387 */ /* 0x0001e80000100800 */
[----:B------:R-:W4:Y:S01]  /*2c0a0*/  LDG.E.U8 R37, desc[UR36][R126.64+0xd25] ;  /* 0x000d25247e257981 */ /* 0x000f22000c1e1100 */
[----:B------:R-:W-:-:S03]  /*2c0b0*/  IMAD R83, R83, 0x100, R84 ;  /* 0x0000010053537824 */ /* 0x000fc600078e0254 */
[----:B------:R-:W-:Y:S04]  /*2c0c0*/  STL [R1+0x2544], R159 ;  /* 0x0025449f01007387 */ /* 0x000fe80000100800 */
[----:B------:R-:W4:Y:S01]  /*2c0d0*/  LDG.E.U8 R36, desc[UR36][R126.64+0xd26] ;  /* 0x000d26247e247981 */ /* 0x000f22000c1e1100 */
[----:B------:R-:W-:-:S03]  /*2c0e0*/  IMAD R81, R81, 0x100, R82 ;  /* 0x0000010051517824 */ /* 0x000fc600078e0252 */
[----:B------:R1:W-:Y:S04]  /*2c0f0*/  STL [R1+0x2540], R157 ;  /* 0x0025409d01007387 */ /* 0x0003e80000100800 */
[----:B------:R-:W4:Y:S01]  /*2c100*/  LDG.E.U8 R35, desc[UR36][R126.64+0xd27] ;  /* 0x000d27247e237981 */ /* 0x000f22000c1e1100 */
[----:B------:R-:W-:-:S03]  /*2c110*/  LEA R79, R79, R80, 0x8 ;  /* 0x000000504f4f7211 */ /* 0x000fc600078e40ff */
[----:B------:R-:W-:Y:S04]  /*2c120*/  STL [R1+0x253c], R155 ;  /* 0x00253c9b01007387 */ /* 0x000fe80000100800 */
[----:B------:R-:W4:Y:S01]  /*2c130*/  LDG.E.U8 R34, desc[UR36][R126.64+0xd28] ;  /* 0x000d28247e227981 */ /* 0x000f22000c1e1100 */
[----:B------:R-:W-:-:S03]  /*2c140*/  IMAD R77, R77, 0x100, R78 ;  /* 0x000001004d4d7824 */ /* 0x000fc600078e024e */
[----:B------:R-:W-:Y:S04]  /*2c150*/  STL [R1+0x2538], R153 ;  /* 0x0025389901007387 */ /* 0x000fe80000100800 */
[----:B------:R-:W4:Y:S01]  /*2c160*/  LDG.E.U8 R33, desc[UR36][R126.64+0xd29] ;  /* 0x000d29247e217981 */ /* 0x000f22000c1e1100 */
[----:B------:R-:W-:-:S03]  /*2c170*/  IMAD R75, R75, 0x100, R76 ;  /* 0x000001004b4b7824 */ /* 0x000fc600078e024c */
[----:B------:R-:W-:Y:S04]  /*2c180*/  STL [R1+0x2534], R151 ;  /* 0x0025349701007387 */ /* 0x000fe80000100800 */
[----:B------:R-:W2:Y:S01]  /*2c190*/  LDG.E.U8 R32, desc[UR36][R126.64+0xd2a] ;  /* 0x000d2a247e207981 */ /* 0x000ea2000c1e1100 */
[----:B------:R-:W-:-:S03]  /*2c1a0*/  IMAD R73, R73, 0x100, R74 ;  /* 0x0000010049497824 */ /* 0x000fc600078e024a */
[----:B------:R-:W-:Y:S04]  /*2c1b0*/  STL [R1+0x2530], R149 ;  /* 0x0025309501007387 */ /* 0x000fe80000100800 */
[----:B------:R-:W2:Y:S01]  /*2c1c0*/  LDG.E.U8 R31, desc[UR36][R126.64+0xd2b] ;  /* 0x000d2b247e1f7981 */ /* 0x000ea2000c1e1100 */
        /* <DEDUP_REMOVED lines=20> */
[----:B------:R4:W-:Y:S04]  /*2c310*/  STL [R1+0x2510], R133 ;  /* 0x0025108501007387 */ /* 0x0009e80000100800 */
        /* <DEDUP_REMOVED lines=35> */
[----:B0-----:R-:W4:Y:S04]  /*2c550*/  LDG.E.U8 R3, desc[UR36][R126.64+0xd47] ;  /* 0x000d47247e037981 */ /* 0x001f28000c1e1100 */
[----:B------:R-:W-:Y:S04]  /*2c560*/  STL [R1+0x2408], R59 ;  /* 0x0024083b01007387 */ /* 0x000fe80000100800 */
        /* <DEDUP_REMOVED lines=43> */
[----:B-1----:R-:W3:Y:S04]  /*2c820*/  LDL.LU R157, [R1+0x3564] ;  /* 0x00356400019d7983 */ /* 0x002ee80000300800 */
[----:B------:R0:W-:Y:S04]  /*2c830*/  STL [R1+0x230c], R0 ;  /* 0x00230c0001007387 */ /* 0x0001e80000100800 */
        /* <DEDUP_REMOVED lines=24> */
[----:B------:R-:W-:Y:S01]  /*2c9c0*/  LEA R47, R47, R48, 0x8 ;  /* 0x000000302f2f7211 */ /* 0x000fe200078e40ff */
[----:B------:R-:W-:Y:S01]  /*2c9d0*/  IMAD R51, R51, 0x100, R52 ;  /* 0x0000010033337824 */ /* 0x000fe200078e0234 */
[----:B-----5:R-:W-:Y:S01]  /*2c9e0*/  LEA R39, R39, R40, 0x8 ;  /* 0x0000002827277211 */ /* 0x020fe200078e40ff */
[----:B------:R-:W-:Y:S01]  /*2c9f0*/  IMAD R49, R49, 0x100, R50 ;  /* 0x0000010031317824 */ /* 0x000fe200078e0232 */
[----:B--2---:R-:W-:Y:S01]  /*2ca00*/  LEA R31, R31, R32, 0x8 ;  /* 0x000000201f1f7211 */ /* 0x004fe200078e40ff */
[----:B------:R-:W-:Y:S01]  /*2ca10*/  IMAD R45, R45, 0x100, R46 ;  /* 0x000001002d2d7824 */ /* 0x000fe200078e022e */
[----:B----4-:R-:W-:Y:S01]  /*2ca20*/  LEA R23, R23, R24, 0x8 ;  /* 0x0000001817177211 */ /* 0x010fe200078e40ff */
[----:B------:R-:W-:Y:S01]  /*2ca30*/  IMAD R43, R43, 0x100, R44 ;  /* 0x000001002b2b7824 */ /* 0x000fe200078e022c */
[----:B------:R-:W2:Y:S01]  /*2ca40*/  LDG.E.U8 R134, desc[UR36][R126.64+0xd64] ;  /* 0x000d64247e867981 */ /* 0x000ea2000c1e1100 */
[----:B------:R-:W-:-:S02]  /*2ca50*/  IMAD R41, R41, 0x100, R42 ;  /* 0x0000010029297824 */ /* 0x000fc400078e022a */
[----:B------:R-:W-:Y:S01]  /*2ca60*/  IMAD R37, R37, 0x100, R38 ;  /* 0x0000010025257824 */ /* 0x000fe200078e0226 */
[----:B------:R-:W2:Y:S01]  /*2ca70*/  LDG.E.U8 R133, desc[UR36][R126.64+0xd65] ;  /* 0x000d65247e857981 */ /* 0x000ea2000c1e1100 */
[----:B------:R-:W-:Y:S02]  /*2ca80*/  IMAD R35, R35, 0x100, R36 ;  /* 0x0000010023237824 */ /* 0x000fe400078e0224 */
[----:B------:R-:W-:Y:S01]  /*2ca90*/  IMAD R33, R33, 0x100, R34 ;  /* 0x0000010021217824 */ /* 0x000fe200078e0222 */
[----:B------:R-:W4:Y:S01]  /*2caa0*/  LDG.E.U8 R138, desc[UR36][R126.64+0xd60] ;  /* 0x000d60247e8a7981 */ /* 0x000f22000c1e1100 */
[----:B------:R-:W-:Y:S02]  /*2cab0*/  IMAD R29, R29, 0x100, R30 ;  /* 0x000001001d1d7824 */ /* 0x000fe400078e021e */
[----:B------:R-:W-:Y:S01]  /*2cac0*/  IMAD R27, R27, 0x100, R28 ;  /* 0x000001001b1b7824 */ /* 0x000fe200078e021c */
[----:B------:R-:W4:Y:S01]  /*2cad0*/  LDG.E.U8 R137, desc[UR36][R126.64+0xd61] ;  /* 0x000d61247e897981 */ /* 0x000f22000c1e1100 */
[----:B------:R-:W-:-:S03]  /*2cae0*/  IMAD R25, R25, 0x100, R26 ;  /* 0x0000010019197824 */ /* 0x000fc600078e021a */
[----:B------:R-:W5:Y:S04]  /*2caf0*/  LDG.E.U8 R136, desc[UR36][R126.64+0xd62] ;  /* 0x000d62247e887981 */ /* 0x000f68000c1e1100 */
[----:B------:R-:W5:Y:S01]  /*2cb00*/  LDG.E.U8 R135, desc[UR36][R126.64+0xd63] ;  /* 0x000d63247e877981 */ /* 0x000f62000c1e1100 */
[----:B------:R-:W-:-:S03]  /*2cb10*/  IMAD R4, R3, 0x100, R4 ;  /* 0x0000010003047824 */ /* 0x000fc600078e0204 */
[----:B------:R-:W5:Y:S04]  /*2cb20*/  LDG.E.U8 R132, desc[UR36][R126.64+0xd66] ;  /* 0x000d66247e847981 */ /* 0x000f68000c1e1100 */
[----:B------:R-:W5:Y:S04]  /*2cb30*/  LDG.E.U8 R131, desc[UR36][R126.64+0xd67] ;  /* 0x000d67247e837981 */ /* 0x000f68000c1e1100 */
[----:B------:R-:W5:Y:S01]  /*2cb40*/  LDG.E.U8 R140, desc[UR36][R126.64+0xd5e] ;  /* 0x000d5e247e8c7981 */ /* 0x000f62000c1e1100 */
[----:B------:R-:W-:-:S03]  /*2cb50*/  LEA R3, R168, R167, 0x10 ;  /* 0x000000a7a8037211 */ /* 0x000fc600078e80ff */
[----:B------:R-:W5:Y:S04]  /*2cb60*/  LDG.E.U8 R139, desc[UR36][R126.64+0xd5f] ;  /* 0x000d5f247e8b7981 */ /* 0x000f68000c1e1100 */
[----:B------:R-:W5:Y:S01]  /*2cb70*/  LDG.E.U8 R144, desc[UR36][R126.64+0xd5a] ;  /* 0x000d5a247e907981 */ /* 0x000f62000c1e1100 */
[----:B------:R-:W-:-:S03]  /*2cb80*/  IMAD.U32 R2, R166, 0x10000, R165 ;  /* 0x00010000a6027824 */ /* 0x000fc600078e00a5 */
[----:B------:R1:W-:Y:S04]  /*2cb90*/  STL [R1+0x2ca0], R3 ;  /* 0x002ca00301007387 */ /* 0x0003e80000100800 */
[----:B------:R-:W5:Y:S01]  /*2cba0*/  LDG.E.U8 R143, desc[UR36][R126.64+0xd5b] ;  /* 0x000d5b247e8f7981 */ /* 0x000f62000c1e1100 */
[----:B0-----:R-:W-:-:S03]  /*2cbb0*/  IMAD.U32 R0, R164, 0x10000, R163 ;  /* 0x00010000a4007824 */ /* 0x001fc600078e00a3 */
[----:B------:R0:W-:Y:S04]  /*2cbc0*/  STL [R1+0x2ca4], R2 ;  /* 0x002ca40201007387 */ /* 0x0001e80000100800 */
[----:B------:R0:W-:Y:S01]  /*2cbd0*/  STL [R1+0x2ca8], R0 ;  /* 0x002ca80001007387 */ /* 0x0001e20000100800 */
[----:B-1----:R-:W-:-:S03]  /*2cbe0*/  IMAD.U32 R3, R162, 0x10000, R161 ;  /* 0x00010000a2037824 */ /* 0x002fc600078e00a1 */
[----:B------:R-:W2:Y:S04]  /*2cbf0*/  LDL.LU R167, [R1+0x3534] ;  /* 0x0035340001a77983 */ /* 0x000ea80000300800 */
[----:B------:R-:W2:Y:S01]  /*2cc00*/  LDL.LU R168, [R1+0x3528] ;  /* 0x0035280001a87983 */ /* 0x000ea20000300800 */
[----:B0-----:R-:W-:-:S03]  /*2cc10*/  LEA R2, R249, R251, 0x10 ;  /* 0x000000fbf9027211 */ /* 0x001fc600078e80ff */
[----:B------:R0:W-:Y:S04]  /*2cc20*/  STL [R1+0x2cac], R3 ;  /* 0x002cac0301007387 */ /* 0x0001e80000100800 */
[----:B------:R-:W4:Y:S01]  /*2cc30*/  LDL.LU R165, [R1+0x3520] ;  /* 0x0035200001a57983 */ /* 0x000f220000300800 */
[----:B------:R-:W-:-:S03]  /*2cc40*/  IMAD.U32 R0, R245, 0x10000, R247 ;  /* 0x00010000f5007824 */ /* 0x000fc600078e00f7 */
[----:B------:R1:W-:Y:S04]  /*2cc50*/  STL [R1+0x2c90], R2 ;  /* 0x002c900201007387 */ /* 0x0003e80000100800 */
[----:B------:R1:W-:Y:S01]  /*2cc60*/  STL [R1+0x2c94], R0 ;  /* 0x002c940001007387 */ /* 0x0003e20000100800 */
[----:B0-----:R-:W-:-:S03]  /*2cc70*/  IMAD.U32 R3, R241, 0x10000, R243 ;  /* 0x00010000f1037824 */ /* 0x001fc600078e00f3 */
[----:B------:R-:W4:Y:S04]  /*2cc80*/  LDL.LU R166, [R1+0x3518] ;  /* 0x0035180001a67983 */ /* 0x000f280000300800 */
[----:B------:R-:W5:Y:S01]  /*2cc90*/  LDL.LU R163, [R1+0x3510] ;  /* 0x0035100001a37983 */ /* 0x000f620000300800 */
[----:B-1----:R-:W-:-:S03]  /*2cca0*/  IMAD.U32 R2, R237, 0x10000, R239 ;  /* 0x00010000ed027824 */ /* 0x002fc600078e00ef */
[----:B------:R0:W-:Y:S04]  /*2ccb0*/  STL [R1+0x2c98], R3 ;  /* 0x002c980301007387 */ /* 0x0001e80000100800 */
[----:B------:R-:W5:Y:S01]  /*2ccc0*/  LDL R164, [R1+0x3508] ;  /* 0x0035080001a47983 */ /* 0x000f620000100800 */
[----:B------:R-:W-:-:S03]  /*2ccd0*/  LEA R0, R233, R235, 0x10 ;  /* 0x000000ebe9007211 */ /* 0x000fc600078e80ff */
[----:B------:R1:W-:Y:S04]  /*2cce0*/  STL [R1+0x2c9c], R2 ;  /* 0x002c9c0201007387 */ /* 0x0003e80000100800 */
[----:B------:R1:W-:Y:S01]  /*2ccf0*/  STL [R1+0x2c80], R0 ;  /* 0x002c800001007387 */ /* 0x0003e20000100800 */
[----:B0-----:R-:W-:-:S03]  /*2cd00*/  IMAD.U32 R3, R229, 0x10000, R231 ;  /* 0x00010000e5037824 */ /* 0x001fc600078e00e7 */
[----:B------:R-:W5:Y:S04]  /*2cd10*/  LDL.LU R161, [R1+0x3500] ;  /* 0x0035000001a17983 */ /* 0x000f680000300800 */
[----:B------:R-:W5:Y:S01]  /*2cd20*/  LDL.LU R162, [R1+0x34f8] ;  /* 0x0034f80001a27983 */ /* 0x000f620000300800 */
[----:B-1----:R-:W-:-:S03]  /*2cd30*/  IMAD.U32 R2, R225, 0x10000, R227 ;  /* 0x00010000e1027824 */ /* 0x002fc600078e00e3 */
[----:B------:R0:W-:Y:S04]  /*2cd40*/  STL [R1+0x2c84], R3 ;  /* 0x002c840301007387 */ /* 0x0001e80000100800 */
[----:B------:R-:W5:Y:S01]  /*2cd50*/  LDL.LU R251, [R1+0x34f0] ;  /* 0x0034f00001fb7983 */ /* 0x000f620000300800 */
[----:B------:R-:W-:-:S03]  /*2cd60*/  IMAD.U32 R0, R221, 0x10000, R223 ;  /* 0x00010000dd007824 */ /* 0x000fc600078e00df */
[----:B------:R1:W-:Y:S04]  /*2cd70*/  STL [R1+0x2c88], R2 ;  /* 0x002c880201007387 */ /* 0x0003e80000100800 */
[----:B------:R1:W-:Y:S01]  /*2cd80*/  STL [R1+0x2c8c], R0 ;  /* 0x002c8c0001007387 */ /* 0x0003e20000100800 */
[----:B0-----:R-:W-:-:S03]  /*2cd90*/  LEA R3, R217, R219, 0x10 ;  /* 0x000000dbd9037211 */ /* 0x001fc600078e80ff */
        /* <DEDUP_REMOVED lines=8> */
[----:B0-----:R-:W-:-:S03]  /*2ce20*/  IMAD.U32 R3, R205, 0x10000, R207 ;  /* 0x00010000cd037824 */ /* 0x001fc600078e00cf */
[----:B------:R-:W5:Y:S04]  /*2ce30*/  LDL.LU R243, [R1+0x21b0] ;  /* 0x0021b00001f37983 */ /* 0x000f680000300800 */
[----:B------:R-:W5:Y:S01]  /*2ce40*/  LDL.LU R241, [R1+0x21a8] ;  /* 0x0021a80001f17983 */ /* 0x000f620000300800 */
[----:B-1----:R-:W-:-:S03]  /*2ce50*/  LEA R2, R201, R203, 0x10 ;  /* 0x000000cbc9027211 */ /* 0x002fc600078e80ff */
[----:B------:R0:W-:Y:S04]  /*2ce60*/  STL [R1+0x2c7c], R3 ;  /* 0x002c7c0301007387 */ /* 0x0001e80000100800 */
[----:B------:R-:W5:Y:S01]  /*2ce70*/  LDL.LU R239, [R1+0x21bc] ;  /* 0x0021bc0001ef7983 */ /* 0x000f620000300800 */
[----:B------:R-:W-:-:S03]  /*2ce80*/  IMAD.U32 R0, R197, 0x10000, R199 ;  /* 0x00010000c5007824 */ /* 0x000fc600078e00c7 */
[----:B------:R-:W5:Y:S04]  /*2ce90*/  LDL.LU R237, [R1+0x21b8] ;  /* 0x0021b80001ed7983 */ /* 0x000f680000300800 */
[----:B------:R-:W5:Y:S04]  /*2cea0*/  LDL.LU R199, [R1+0x34e0] ;  /* 0x0034e00001c77983 */ /* 0x000f680000300800 */
[----:B------:R-:W5:Y:S01]  /*2ceb0*/  LDL.LU R197, [R1+0x2334] ;  /* 0x0023340001c57983 */ /* 0x000f620000300800 */
[----:B0-----:R-:W-:-:S03]  /*2cec0*/  IMAD.U32 R3, R193, 0x10000, R195 ;  /* 0x00010000c1037824 */ /* 0x001fc600078e00c3 */
[----:B------:R0:W-:Y:S04]  /*2ced0*/  STL [R1+0x2c60], R2 ;  /* 0x002c600201007387 */ /* 0x0001e80000100800 */
[----:B------:R1:W-:Y:S04]  /*2cee0*/  STL [R1+0x2c64], R0 ;  /* 0x002c640001007387 */ /* 0x0003e80000100800 */
        /* <DEDUP_REMOVED lines=16> */
[----:B------:R3:W-:Y:S04]  /*2cff0*/  STL [R1+0x2c6c], R2 ;  /* 0x002c6c0201007387 */ /* 0x0007e80000100800 */
[----:B------:R0:W-:Y:S04]  /*2d000*/  STL [R1+0x2c50], R0 ;  /* 0x002c500001007387 */ /* 0x0001e80000100800 */
[----:B------:R-:W5:Y:S01]  /*2d010*/  LDL.LU R215, [R1+0x21fc] ;  /* 0x0021fc0001d77983 */ /* 0x000f620000300800 */
[----:B---3--:R-:W-:-:S03]  /*2d020*/  IMAD.U32 R2, R158, 0x10000, R157 ;  /* 0x000100009e027824 */ /* 0x008fc600078e009d */
[----:B------:R-:W3:Y:S01]  /*2d030*/  LDL.LU R213, [R1+0x21f8] ;  /* 0x0021f80001d57983 */ /* 0x000ee20000300800 */
[----:B0-----:R-:W-:-:S03]  /*2d040*/  IMAD.U32 R0, R160, 0x10000, R159 ;  /* 0x00010000a0007824 */ /* 0x001fc600078e009f */
[----:B------:R2:W-:Y:S04]  /*2d050*/  STL [R1+0x2c68], R3 ;  /* 0x002c680301007387 */ /* 0x0005e80000100800 */
        /* <DEDUP_REMOVED lines=10> */
[----:B------:R-:W-:Y:S01]  /*2d100*/  IMAD R21, R21, 0x100, R22 ;  /* 0x0000010015157824 */ /* 0x000fe200078e0216 */
[----:B------:R-:W-:Y:S01]  /*2d110*/  LEA R15, R15, R16, 0x8 ;  /* 0x000000100f0f7211 */ /* 0x000fe200078e40ff */
[----:B------:R-:W-:Y:S01]  /*2d120*/  IMAD R19, R19, 0x100, R20 ;  /* 0x0000010013137824 */ /* 0x000fe200078e0214 */
[----:B------:R-:W-:Y:S01]  /*2d130*/  LEA R7, R7, R8, 0x8 ;  /* 0x0000000807077211 */ /* 0x000fe200078e40ff */
[----:B------:R-:W-:Y:S01]  /*2d140*/  IMAD R17, R17, 0x100, R18 ;  /* 0x0000010011117824 */ /* 0x000fe200078e0212 */
[----:B------:R-:W3:Y:S01]  /*2d150*/  LDG.E.U8 R142, desc[UR36][R126.64+0xd5c] ;  /* 0x000d5c247e8e7981 */ /* 0x000ee2000c1e1100 */
[----:B------:R-:W-:-:S02]  /*2d160*/  IMAD R13, R13, 0x100, R14 ;  /* 0x000001000d0d7824 */ /* 0x000fc400078e020e */
[----:B------:R-:W-:Y:S01]  /*2d170*/  IMAD R11, R11, 0x100, R12 ;  /* 0x000001000b0b7824 */ /* 0x000fe200078e020c */
[----:B------:R-:W3:Y:S01]  /*2d180*/  LDG.E.U8 R141, desc[UR36][R126.64+0xd5d] ;  /* 0x000d5d247e8d7981 */ /* 0x000ee2000c1e1100 */
[----:B------:R-:W-:Y:S02]  /*2d190*/  IMAD R9, R9, 0x100, R10 ;  /* 0x0000010009097824 */ /* 0x000fe400078e020a */
[----:B------:R-:W-:Y:S01]  /*2d1a0*/  IMAD R5, R5, 0x100, R6 ;  /* 0x0000010005057824 */ /* 0x000fe200078e0206 */
        /* <DEDUP_REMOVED lines=12> */
[----:B--2---:R-:W-:-:S03]  /*2d270*/  IMAD.U32 R3, R168, 0x10000, R167 ;  /* 0x00010000a8037824 */ /* 0x004fc600078e00a7 */
[----:B------:R-:W-:Y:S04]  /*2d280*/  STL [R1+0x23a4], R33 ;  /* 0x0023a42101007387 */ /* 0x000fe80000100800 */
[----:B------:R0:W-:Y:S04]  /*2d290*/  STL [R1+0x2c5c], R3 ;  /* 0x002c5c0301007387 */ /* 0x0001e80000100800 */
[----:B------:R-:W-:Y:S04]  /*2d2a0*/  STL [R1+0x23a0], R31 ;  /* 0x0023a01f01007387 */ /* 0x000fe80000100800 */
[----:B------:R-:W-:Y:S04]  /*2d2b0*/  STL [R1+0x2394], R29 ;  /* 0x0023941d01007387 */ /* 0x000fe80000100800 */
[----:B------:R-:W-:Y:S01]  /*2d2c0*/  STL [R1+0x2388], R27 ;  /* 0x0023881b01007387 */ /* 0x000fe20000100800 */
[----:B----4-:R-:W-:-:S03]  /*2d2d0*/  LEA R2, R166, R165, 0x10 ;  /* 0x000000a5a6027211 */ /* 0x010fc600078e80ff */
[----:B------:R-:W-:Y:S04]  /*2d2e0*/  STL [R1+0x2384], R25 ;  /* 0x0023841901007387 */ /* 0x000fe80000100800 */
[----:B------:R1:W-:Y:S04]  /*2d2f0*/  STL [R1+0x2c40], R2 ;  /* 0x002c400201007387 */ /* 0x0003e80000100800 */
[----:B------:R-:W-:Y:S01]  /*2d300*/  STL [R1+0x2380], R23 ;  /* 0x0023801701007387 */ /* 0x000fe20000100800 */
[----:B-----5:R-:W-:-:S03]  /*2d310*/  IMAD.U32 R0, R164, 0x10000, R163 ;  /* 0x00010000a4007824 */ /* 0x020fc600078e00a3 */
[----:B------:R-:W-:Y:S04]  /*2d320*/  STL [R1+0x236c], R21 ;  /* 0x00236c1501007387 */ /* 0x000fe80000100800 */
[----:B------:R2:W-:Y:S04]  /*2d330*/  STL [R1+0x2c44], R0 ;  /* 0x002c440001007387 */ /* 0x0005e80000100800 */
[----:B------:R-:W-:Y:S04]  /*2d340*/  STL [R1+0x2368], R19 ;  /* 0x0023681301007387 */ /* 0x000fe80000100800 */
[----:B------:R-:W-:Y:S01]  /*2d350*/  STL [R1+0x2354], R17 ;  /* 0x0023541101007387 */ /* 0x000fe20000100800 */
[----:B0-----:R-:W-:-:S03]  /*2d360*/  IMAD.U32 R3, R162, 0x10000, R161 ;  /* 0x00010000a2037824 */ /* 0x001fc600078e00a1 */
[----:B------:R-:W-:Y:S04]  /*2d370*/  STL [R1+0x2350], R15 ;  /* 0x0023500f01007387 */ /* 0x000fe80000100800 */
[----:B------:R0:W-:Y:S04]  /*2d380*/  STL [R1+0x2c48], R3 ;  /* 0x002c480301007387 */ /* 0x0001e80000100800 */
[----:B------:R-:W-:Y:S04]  /*2d390*/  STL [R1+0x233c], R13 ;  /* 0x00233c0d01007387 */ /* 0x000fe80000100800 */
[----:B------:R-:W-:Y:S04]  /*2d3a0*/  STL [R1+0x2338], R11 ;  /* 0x0023380b01007387 */ /* 0x000fe80000100800 */
[----:B------:R-:W-:Y:S01]  /*2d3b0*/  STL [R1+0x232c], R9 ;  /* 0x00232c0901007387 */ /* 0x000fe20000100800 */
[----:B-1----:R-:W-:-:S03]  /*2d3c0*/  IMAD.U32 R2, R249, 0x10000, R251 ;  /* 0x00010000f9027824 */ /* 0x002fc600078e00fb */
[----:B------:R-:W4:Y:S04]  /*2d3d0*/  LDL.LU R251, [R1+0x2250] ;  /* 0x0022500001fb7983 */ /* 0x000f280000300800 */
[----:B------:R1:W-:Y:S04]  /*2d3e0*/  STL [R1+0x2c4c], R2 ;  /* 0x002c4c0201007387 */ /* 0x0003e80000100800 */
[----:B------:R-:W4:Y:S04]  /*2d3f0*/  LDL.LU R249, [R1+0x2248] ;  /* 0x0022480001f97983 */ /* 0x000f280000300800 */
[----:B------:R-:W-:Y:S04]  /*2d400*/  STL [R1+0x2328], R7 ;  /* 0x0023280701007387 */ /* 0x000fe80000100800 */
[----:B------:R-:W-:Y:S04]  /*2d410*/  STL [R1+0x231c], R5 ;  /* 0x00231c0501007387 */ /* 0x000fe80000100800 */
[----:B------:R-:W-:Y:S04]  /*2d420*/  STL [R1+0x2318], R4 ;  /* 0x0023180401007387 */ /* 0x000fe80000100800 */
[----:B------:R-:W5:Y:S04]  /*2d430*/  LDG.E.U8 R146, desc[UR36][R126.64+0xd58] ;  /* 0x000d58247e927981 */ /* 0x000f68000c1e1100 */
[----:B------:R-:W5:Y:S04]  /*2d440*/  LDG.E.U8 R145, desc[UR36][R126.64+0xd59] ;  /* 0x000d59247e917981 */ /* 0x000f68000c1e1100 */
[----:B------:R-:W5:Y:S04]  /*2d450*/  LDG.E.U8 R150, desc[UR36][R126.64+0xd54] ;  /* 0x000d54247e967981 */ /* 0x000f68000c1e1100 */
[----:B------:R-:W5:Y:S04]  /*2d460*/  LDG.E.U8 R149, desc[UR36][R126.64+0xd55] ;  /* 0x000d55247e957981 */ /* 0x000f68000c1e1100 */
[----:B------:R-:W5:Y:S04]  /*2d470*/  LDG.E.U8 R148, desc[UR36][R126.64+0xd56] ;  /* 0x000d56247e947981 */ /* 0x000f68000c1e1100 */
[----:B------:R-:W5:Y:S01]  /*2d480*/  LDG.E.U8 R147, desc[UR36][R126.64+0xd57] ;  /* 0x000d57247e937981 */ /* 0x000f62000c1e1100 */
[----:B--2---:R-:W-:-:S03]  /*2d490*/  LEA R0, R197, R199, 0x10 ;  /* 0x000000c7c5007211 */ /* 0x004fc600078e80ff */
[----:B------:R-:W2:Y:S04]  /*2d4a0*/  LDL.LU R199, [R1+0x2224] ;  /* 0x0022240001c77983 */ /* 0x000ea80000300800 */
[----:B------:R-:W2:Y:S04]  /*2d4b0*/  LDL.LU R197, [R1+0x2220] ;  /* 0x0022200001c57983 */ /* 0x000ea80000300800 */
[----:B------:R1:W-:Y:S04]  /*2d4c0*/  STL [R1+0x2c30], R0 ;  /* 0x002c300001007387 */ /* 0x0003e80000100800 */
[----:B------:R-:W5:Y:S01]  /*2d4d0*/  LDG.E.U8 R152, desc[UR36][R126.64+0xd52] ;  /* 0x000d52247e987981 */ /* 0x000f62000c1e1100 */
[----:B0-----:R-:W-:-:S03]  /*2d4e0*/  IMAD.U32 R3, R193, 0x10000, R195 ;  /* 0x00010000c1037824 */ /* 0x001fc600078e00c3 */
[----:B------:R-:W4:Y:S04]  /*2d4f0*/  LDL.LU R195, [R1+0x2230] ;  /* 0x0022300001c37983 */ /* 0x000f280000300800 */
[----:B------:R-:W4:Y:S01]  /*2d500*/  LDL.LU R193, [R1+0x2228] ;  /* 0x0022280001c17983 */ /* 0x000f220000300800 */
[----:B-1----:R-:W-:-:S03]  /*2d510*/  IMAD.U32 R2, R189, 0x10000, R191 ;  /* 0x00010000bd027824 */ /* 0x002fc600078e00bf */
[----:B------:R-:W5:Y:S04]  /*2d520*/  LDL.LU R191, [R1+0x223c] ;  /* 0x00223c0001bf7983 */ /* 0x000f680000300800 */
[----:B------:R-:W5:Y:S01]  /*2d530*/  LDL.LU R189, [R1+0x2238] ;  /* 0x0022380001bd7983 */ /* 0x000f620000300800 */
[----:B------:R-:W-:-:S03]  /*2d540*/  IMAD.U32 R0, R185, 0x10000, R187 ;  /* 0x00010000b9007824 */ /* 0x000fc600078e00bb */
        /* <DEDUP_REMOVED lines=27> */
[----:B------:R-:W5:Y:S04]  /*2d700*/  LDG.E.U8 R151, desc[UR36][R126.64+0xd53] ;  /* 0x000d53247e977981 */ /* 0x000f68000c1e1100 */
[----:B------:R-:W5:Y:S01]  /*2d710*/  LDG.E.U8 R156, desc[UR36][R126.64+0xd4e] ;  /* 0x000d4e247e9c7981 */ /* 0x000f62000c1e1100 */
[----:B0-----:R-:W-:-:S03]  /*2d720*/  IMAD.U32 R3, R221, 0x10000, R223 ;  /* 0x00010000dd037824 */ /* 0x001fc600078e00df */
[----:B------:R-:W5:Y:S04]  /*2d730*/  LDL.LU R223, [R1+0x21ac] ;  /* 0x0021ac0001df7983 */ /* 0x000f680000300800 */
[----:B------:R3:W-:Y:S04]  /*2d740*/  STL [R1+0x2c14], R0 ;  /* 0x002c140001007387 */ /* 0x0007e80000100800 */
[----:B------:R0:W-:Y:S04]  /*2d750*/  STL [R1+0x2c10], R2 ;  /* 0x002c100201007387 */ /* 0x0001e80000100800 */
[----:B------:R-:W5:Y:S01]  /*2d760*/  LDL.LU R221, [R1+0x2010] ;  /* 0x0020100001dd7983 */ /* 0x000f620000300800 */
[----:B---3--:R-:W-:-:S03]  /*2d770*/  LEA R0, R213, R215, 0x10 ;  /* 0x000000d7d5007211 */ /* 0x008fc600078e80ff */
[----:B------:R1:W-:Y:S01]  /*2d780*/  STL [R1+0x2c18], R3 ;  /* 0x002c180301007387 */ /* 0x0003e20000100800 */
[----:B0-----:R-:W-:-:S03]  /*2d790*/  IMAD.U32 R2, R217, 0x10000, R219 ;  /* 0x00010000d9027824 */ /* 0x001fc600078e00db */
[----:B------:R0:W-:Y:S04]  /*2d7a0*/  STL [R1+0x2c00], R0 ;  /* 0x002c000001007387 */ /* 0x0001e80000100800 */
[----:B------:R3:W-:Y:S01]  /*2d7b0*/  STL [R1+0x2c1c], R2 ;  /* 0x002c1c0201007387 */ /* 0x0007e20000100800 */
[----:B-1----:R-:W-:-:S03]  /*2d7c0*/  IMAD.U32 R3, R209, 0x10000, R211 ;  /* 0x00010000d1037824 */ /* 0x002fc600078e00d3 */
[----:B------:R-:W5:Y:S01]  /*2d7d0*/  LDL.LU R219, [R1+0x201c] ;  /* 0x00201c0001db7983 */ /* 0x000f620000300800 */
[----:B0-----:R-:W-:-:S03]  /*2d7e0*/  IMAD.U32 R0, R201, 0x10000, R203 ;  /* 0x00010000c9007824 */ /* 0x001fc600078e00cb */
[----:B------:R-:W5:Y:S01]  /*2d7f0*/  LDL.LU R217, [R1+0x2018] ;  /* 0x0020180001d97983 */ /* 0x000f620000300800 */
[----:B---3--:R-:W-:-:S03]  /*2d800*/  IMAD.U32 R2, R205, 0x10000, R207 ;  /* 0x00010000cd027824 */ /* 0x008fc600078e00cf */
        /* <DEDUP_REMOVED lines=19> */
[----:B------:R-:W-:Y:S01]  /*2d940*/  LEA R133, R133, R134, 0x8 ;  /* 0x0000008685857211 */ /* 0x000fe200078e40ff */
[----:B------:R-:W-:-:S02]  /*2d950*/  IMAD R137, R137, 0x100, R138 ;  /* 0x0000010089897824 */ /* 0x000fc400078e028a */
[----:B------:R-:W-:Y:S01]  /*2d960*/  IMAD R135, R135, 0x100, R136 ;  /* 0x0000010087877824 */ /* 0x000fe200078e0288 */
[----:B------:R-:W3:Y:S01]  /*2d970*/  LDG.E.U8 R130, desc[UR36][R126.64+0xd68] ;  /* 0x000d68247e827981 */ /* 0x000ee2000c1e1100 */
[----:B------:R-:W-:Y:S02]  /*2d980*/  IMAD R131, R131, 0x100, R132 ;  /* 0x0000010083837824 */ /* 0x000fe400078e0284 */
[----:B------:R-:W-:Y:S01]  /*2d990*/  IMAD R139, R139, 0x100, R140 ;  /* 0x000001008b8b7824 */ /* 0x000fe200078e028c */
[----:B------:R-:W-:Y:S01]  /*2d9a0*/  LEA R141, R141, R142, 0x8 ;  /* 0x0000008e8d8d7211 */ /* 0x000fe200078e40ff */
[----:B------:R-:W-:Y:S01]  /*2d9b0*/  IMAD R143, R143, 0x100, R144 ;  /* 0x000001008f8f7824 */ /* 0x000fe200078e0290 */
        /* <DEDUP_REMOVED lines=16> */
[----:B--2---:R-:W-:-:S03]  /*2dac0*/  LEA R0, R197, R199, 0x10 ;  /* 0x000000c7c5007211 */ /* 0x004fc600078e80ff */
[----:B------:R-:W2:Y:S04]  /*2dad0*/  LDL.LU R199, [R1+0x2050] ;  /* 0x0020500001c77983 */ /* 0x000ea80000300800 */
[----:B------:R0:W-:Y:S04]  /*2dae0*/  STL [R1+0x2bf0], R0 ;  /* 0x002bf00001007387 */ /* 0x0001e80000100800 */
[----:B------:R-:W2:Y:S04]  /*2daf0*/  LDG.E.U8 R111, desc[UR36][R126.64+0xd79] ;  /* 0x000d79247e6f7981 */ /* 0x000ea8000c1e1100 */
[----:B------:R-:W2:Y:S01]  /*2db00*/  LDG.E.U8 R110, desc[UR36][R126.64+0xd7a] ;  /* 0x000d7a247e6e7981 */ /* 0x000ea2000c1e1100 */
[----:B----4-:R-:W-:-:S03]  /*2db10*/  IMAD.U32 R3, R193, 0x10000, R195 ;  /* 0x00010000c1037824 */ /* 0x010fc600078e00c3 */
[----:B------:R-:W4:Y:S04]  /*2db20*/  LDG.E.U8 R109, desc[UR36][R126.64+0xd7b] ;  /* 0x000d7b247e6d7981 */ /* 0x000f28000c1e1100 */
[----:B------:R-:W4:Y:S01]  /*2db30*/  LDG.E.U8 R108, desc[UR36][R126.64+0xd7c] ;  /* 0x000d7c247e6c7981 */ /* 0x000f22000c1e1100 */
[----:B-----5:R-:W-:-:S03]  /*2db40*/  IMAD.U32 R2, R189, 0x10000, R191 ;  /* 0x00010000bd027824 */ /* 0x020fc600078e00bf */
[----:B------:R-:W-:Y:S04]  /*2db50*/  STL [R1+0x2bf4], R3 ;  /* 0x002bf40301007387 */ /* 0x000fe80000100800 */
[----:B------:R-:W4:Y:S01]  /*2db60*/  LDG.E.U8 R107, desc[UR36][R126.64+0xd7d] ;  /* 0x000d7d247e6b7981 */ /* 0x000f22000c1e1100 */
[----:B0-----:R-:W-:-:S03]  /*2db70*/  IMAD.U32 R0, R185, 0x10000, R187 ;  /* 0x00010000b9007824 */ /* 0x001fc600078e00bb */
[----:B------:R-:W-:Y:S04]  /*2db80*/  STL [R1+0x2bf8], R2 ;  /* 0x002bf80201007387 */ /* 0x000fe80000100800 */
[----:B------:R0:W-:Y:S04]  /*2db90*/  STL [R1+0x2bfc], R0 ;  /* 0x002bfc0001007387 */ /* 0x0001e80000100800 */
[----:B------:R-:W2:Y:S04]  /*2dba0*/  LDL.LU R197, [R1+0x2048] ;  /* 0x0020480001c57983 */ /* 0x000ea80000300800 */
[----:B------:R-:W5:Y:S04]  /*2dbb0*/  LDL.LU R195, [R1+0x205c] ;  /* 0x00205c0001c37983 */ /* 0x000f680000300800 */
[----:B------:R-:W5:Y:S04]  /*2dbc0*/  LDL.LU R193, [R1+0x2058] ;  /* 0x0020580001c17983 */ /* 0x000f680000300800 */
[----:B------:R-:W4:Y:S04]  /*2dbd0*/  LDL.LU R191, [R1+0x2064] ;  /* 0x0020640001bf7983 */ /* 0x000f280000300800 */
[----:B------:R-:W4:Y:S04]  /*2dbe0*/  LDL.LU R189, [R1+0x2060] ;  /* 0x0020600001bd7983 */ /* 0x000f280000300800 */
[----:B------:R-:W4:Y:S04]  /*2dbf0*/  LDL.LU R187, [R1+0x2070] ;  /* 0x0020700001bb7983 */ /* 0x000f280000300800 */
[----:B------:R-:W4:Y:S01]  /*2dc00*/  LDL.LU R185, [R1+0x2068] ;  /* 0x0020680001b97983 */ /* 0x000f220000300800 */
[----:B0-----:R-:W-:Y:S01]  /*2dc10*/  LEA R0, R249, R251, 0x10 ;  /* 0x000000fbf9007211 */ /* 0x001fe200078e80ff */
[----:B------:R-:W-:-:S02]  /*2dc20*/  IMAD.U32 R3, R245, 0x10000, R247 ;  /* 0x00010000f5037824 */ /* 0x000fc400078e00f7 */
[----:B------:R-:W-:Y:S01]  /*2dc30*/  IMAD.U32 R2, R241, 0x10000, R243 ;  /* 0x00010000f1027824 */ /* 0x000fe200078e00f3 */
[----:B------:R-:W4:Y:S04]  /*2dc40*/  LDL.LU R132, [R1+0x27a4] ;  /* 0x0027a40001847983 */ /* 0x000f280000300800 */
[----:B------:R0:W-:Y:S04]  /*2dc50*/  STL [R1+0x2be0], R0 ;  /* 0x002be00001007387 */ /* 0x0001e80000100800 */
[----:B------:R1:W-:Y:S01]  /*2dc60*/  STL [R1+0x2be4], R3 ;  /* 0x002be40301007387 */ /* 0x0003e20000100800 */
[----:B------:R-:W-:-:S03]  /*2dc70*/  IMAD R145, R145, 0x100, R146 ;  /* 0x0000010091917824 */ /* 0x000fc600078e0292 */
[----:B------:R1:W-:Y:S01]  /*2dc80*/  STL [R1+0x2be8], R2 ;  /* 0x002be80201007387 */ /* 0x0003e20000100800 */
[----:B0-----:R-:W-:-:S03]  /*2dc90*/  IMAD.U32 R0, R237, 0x10000, R239 ;  /* 0x00010000ed007824 */ /* 0x001fc600078e00ef */
[----:B------:R0:W-:Y:S01]  /*2dca0*/  STL [R1+0x21c0], R133 ;  /* 0x0021c08501007387 */ /* 0x0001e20000100800 */
[----:B-1----:R-:W-:-:S03]  /*2dcb0*/  LEA R3, R233, R235, 0x10 ;  /* 0x000000ebe9037211 */ /* 0x002fc600078e80ff */
[----:B------:R1:W-:Y:S01]  /*2dcc0*/  STL [R1+0x2bec], R0 ;  /* 0x002bec0001007387 */ /* 0x0003e20000100800 */
[----:B------:R-:W-:-:S03]  /*2dcd0*/  IMAD.U32 R2, R229, 0x10000, R231 ;  /* 0x00010000e5027824 */ /* 0x000fc600078e00e7 */
[----:B------:R-:W-:Y:S04]  /*2dce0*/  STL [R1+0x2bd0], R3 ;  /* 0x002bd00301007387 */ /* 0x000fe80000100800 */
[----:B0-----:R-:W4:Y:S01]  /*2dcf0*/  LDL.LU R133, [R1+0x27a0] ;  /* 0x0027a00001857983 */ /* 0x001f220000300800 */
[----:B-1----:R-:W-:-:S03]  /*2dd00*/  IMAD.U32 R0, R225, 0x10000, R227 ;  /* 0x00010000e1007824 */ /* 0x002fc600078e00e3 */
[----:B------:R0:W-:Y:S04]  /*2dd10*/  STL [R1+0x2bd4], R2 ;  /* 0x002bd40201007387 */ /* 0x0001e80000100800 */
[----:B------:R1:W-:Y:S04]  /*2dd20*/  STL [R1+0x2bd8], R0 ;  /* 0x002bd80001007387 */ /* 0x0003e80000100800 */
[----:B------:R-:W-:Y:S01]  /*2dd30*/  STL [R1+0x21c8], R137 ;  /* 0x0021c88901007387 */ /* 0x000fe20000100800 */
[----:B0-----:R-:W-:-:S03]  /*2dd40*/  LEA R2, R183, R184, 0x10 ;  /* 0x000000b8b7027211 */ /* 0x001fc600078e80ff */
[----:B------:R-:W-:Y:S01]  /*2dd50*/  STL [R1+0x21c4], R135 ;  /* 0x0021c48701007387 */ /* 0x000fe20000100800 */
[----:B-1----:R-:W-:Y:S02]  /*2dd60*/  IMAD.U32 R0, R186, 0x10000, R190 ;  /* 0x00010000ba007824 */ /* 0x002fe400078e00be */
[----:B------:R-:W-:Y:S01]  /*2dd70*/  IMAD.U32 R3, R182, 0x10000, R223 ;  /* 0x00010000b6037824 */ /* 0x000fe200078e00df */
[----:B------:R0:W-:Y:S04]  /*2dd80*/  STL [R1+0x2bc0], R2 ;  /* 0x002bc00201007387 */ /* 0x0001e80000100800 */
[----:B------:R1:W-:Y:S04]  /*2dd90*/  STL [R1+0x2bdc], R3 ;  /* 0x002bdc0301007387 */ /* 0x0003e80000100800 */
[----:B------:R1:W-:Y:S01]  /*2dda0*/  STL [R1+0x2bc4], R0 ;  /* 0x002bc40001007387 */ /* 0x0003e20000100800 */
[----:B0-----:R-:W-:-:S03]  /*2ddb0*/  IMAD.U32 R2, R198, 0x10000, R200 ;  /* 0x00010000c6027824 */ /* 0x001fc600078e00c8 */
[----:B------:R-:W-:Y:S01]  /*2ddc0*/  STL [R1+0x21cc], R139 ;  /* 0x0021cc8b01007387 */ /* 0x000fe20000100800 */
[----:B-1----:R-:W-:-:S03]  /*2ddd0*/  IMAD.U32 R3, R194, 0x10000, R196 ;  /* 0x00010000c2037824 */ /* 0x002fc600078e00c4 */
[----:B------:R-:W4:Y:S01]  /*2dde0*/  LDL.LU R134, [R1+0x278c] ;  /* 0x00278c0001867983 */ /* 0x000f220000300800 */
[----:B------:R-:W-:-:S03]  /*2ddf0*/  LEA R0, R202, R206, 0x10 ;  /* 0x000000ceca007211 */ /* 0x000fc600078e80ff */
        /* <DEDUP_REMOVED lines=16> */
[----:B------:R0:W-:Y:S04]  /*2df00*/  STL [R1+0x2ba4], R3 ;  /* 0x002ba40301007387 */ /* 0x0001e80000100800 */
[----:B------:R1:W-:Y:S04]  /*2df10*/  STL [R1+0x2ba8], R2 ;  /* 0x002ba80201007387 */ /* 0x0003e80000100800 */
[----:B------:R1:W-:Y:S01]  /*2df20*/  STL [R1+0x2bac], R0 ;  /* 0x002bac0001007387 */ /* 0x0003e20000100800 */
[----:B0-----:R-:W-:-:S03]  /*2df30*/  IMAD.U32 R3, R242, 0x10000, R244 ;  /* 0x00010000f2037824 */ /* 0x001fc600078e00f4 */
[----:B------:R-:W4:Y:S01]  /*2df40*/  LDL.LU R139, [R1+0x26c4] ;  /* 0x0026c400018b7983 */ /* 0x000f220000300800 */
[----:B-1----:R-:W-:Y:S01]  /*2df50*/  LEA R2, R246, R248, 0x10 ;  /* 0x000000f8f6027211 */ /* 0x002fe200078e80ff */
[----:B------:R-:W-:Y:S02]  /*2df60*/  IMAD R147, R147, 0x100, R148 ;  /* 0x0000010093937824 */ /* 0x000fe400078e0294 */
[----:B------:R-:W-:Y:S01]  /*2df70*/  STL [R1+0x21d4], R143 ;  /* 0x0021d48f01007387 */ /* 0x000fe20000100800 */
[----:B------:R-:W-:-:S03]  /*2df80*/  IMAD.U32 R0, R250, 0x10000, R221 ;  /* 0x00010000fa007824 */ /* 0x000fc600078e00dd */
[----:B------:R0:W-:Y:S04]  /*2df90*/  STL [R1+0x2b90], R3 ;  /* 0x002b900301007387 */ /* 0x0001e80000100800 */
[----:B------:R3:W-:Y:S04]  /*2dfa0*/  STL [R1+0x2b94], R2 ;  /* 0x002b940201007387 */ /* 0x0007e80000100800 */
[----:B------:R1:W-:Y:S01]  /*2dfb0*/  STL [R1+0x2b98], R0 ;  /* 0x002b980001007387 */ /* 0x0003e20000100800 */
[----:B0-----:R-:W-:Y:S01]  /*2dfc0*/  IMAD.U32 R3, R217, 0x10000, R219 ;  /* 0x00010000d9037824 */ /* 0x001fe200078e00db */
[----:B------:R-:W-:-:S02]  /*2dfd0*/  LEA R149, R149, R150, 0x8 ;  /* 0x0000009695957211 */ /* 0x000fc400078e40ff */
[----:B------:R-:W-:Y:S01]  /*2dfe0*/  STL [R1+0x21d0], R141 ;  /* 0x0021d08d01007387 */ /* 0x000fe20000100800 */
[----:B---3--:R-:W-:-:S03]  /*2dff0*/  IMAD.U32 R2, R213, 0x10000, R215 ;  /* 0x00010000d5027824 */ /* 0x008fc600078e00d7 */
[----:B------:R-:W-:Y:S01]  /*2e000*/  STL [R1+0x21d8], R145 ;  /* 0x0021d89101007387 */ /* 0x000fe20000100800 */
[----:B-1----:R-:W-:-:S03]  /*2e010*/  LEA R0, R209, R211, 0x10 ;  /* 0x000000d3d1007211 */ /* 0x002fc600078e80ff */
[----:B------:R0:W-:Y:S04]  /*2e020*/  STL [R1+0x2b9c], R3 ;  /* 0x002b9c0301007387 */ /* 0x0001e80000100800 */
[----:B------:R1:W-:Y:S04]  /*2e030*/  STL [R1+0x2b80], R2 ;  /* 0x002b800201007387 */ /* 0x0003e80000100800 */
[----:B------:R2:W-:Y:S01]  /*2e040*/  STL [R1+0x2b84], R0 ;  /* 0x002b840001007387 */ /* 0x0005e20000100800 */
[----:B0-----:R-:W-:-:S03]  /*2e050*/  IMAD.U32 R3, R205, 0x10000, R207 ;  /* 0x00010000cd037824 */ /* 0x001fc600078e00cf */
[----:B------:R-:W3:Y:S01]  /*2e060*/  LDL.LU R207, [R1+0x28c4] ;  /* 0x0028c40001cf7983 */ /* 0x000ee20000300800 */
[----:B-1----:R-:W-:-:S03]  /*2e070*/  IMAD.U32 R2, R201, 0x10000, R203 ;  /* 0x00010000c9027824 */ /* 0x002fc600078e00cb */
[----:B------:R5:W-:Y:S04]  /*2e080*/  STL [R1+0x2b88], R3 ;  /* 0x002b880301007387 */ /* 0x000be80000100800 */
[----:B------:R4:W-:Y:S04]  /*2e090*/  STL [R1+0x2b8c], R2 ;  /* 0x002b8c0201007387 */ /* 0x0009e80000100800 */
[----:B------:R-:W3:Y:S04]  /*2e0a0*/  LDL.LU R205, [R1+0x2898] ;  /* 0x0028980001cd7983 */ /* 0x000ee80000300800 */
[----:B------:R-:W3:Y:S04]  /*2e0b0*/  LDL.LU R203, [R1+0x2894] ;  /* 0x0028940001cb7983 */ /* 0x000ee80000300800 */
[----:B------:R-:W3:Y:S01]  /*2e0c0*/  LDL.LU R201, [R1+0x2868] ;  /* 0x0028680001c97983 */ /* 0x000ee20000300800 */
[----:B------:R-:W-:-:S03]  /*2e0d0*/  IMAD R151, R151, 0x100, R152 ;  /* 0x0000010097977824 */ /* 0x000fc600078e0298 */
[----:B------:R-:W3:Y:S04]  /*2e0e0*/  LDL.LU R140, [R1+0x26c0] ;  /* 0x0026c000018c7983 */ /* 0x000ee80000300800 */
[----:B------:R-:W3:Y:S04]  /*2e0f0*/  LDL.LU R141, [R1+0x26b4] ;  /* 0x0026b400018d7983 */ /* 0x000ee80000300800 */
[----:B------:R-:W3:Y:S04]  /*2e100*/  LDL.LU R142, [R1+0x26a4] ;  /* 0x0026a400018e7983 */ /* 0x000ee80000300800 */
[----:B------:R-:W3:Y:S04]  /*2e110*/  LDL.LU R143, [R1+0x2698] ;  /* 0x00269800018f7983 */ /* 0x000ee80000300800 */
[----:B------:R-:W3:Y:S04]  /*2e120*/  LDL.LU R144, [R1+0x2690] ;  /* 0x0026900001907983 */ /* 0x000ee80000300800 */
[----:B------:R-:W3:Y:S04]  /*2e130*/  LDL.LU R145, [R1+0x268c] ;  /* 0x00268c0001917983 */ /* 0x000ee80000300800 */
[----:B------:R-:W-:Y:S04]  /*2e140*/  STL [R1+0x21e0], R149 ;  /* 0x0021e09501007387 */ /* 0x000fe80000100800 */
[----:B------:R-:W-:Y:S04]  /*2e150*/  STL [R1+0x21dc], R147 ;  /* 0x0021dc9301007387 */ /* 0x000fe80000100800 */
        /* <DEDUP_REMOVED lines=14> */
[----:B--2---:R-:W-:-:S03]  /*2e240*/  IMAD.U32 R0, R197, 0x10000, R199 ;  /* 0x00010000c5007824 */ /* 0x004fc600078e00c7 */
[----:B------:R-:W2:Y:S04]  /*2e250*/  LDL.LU R199, [R1+0x2864] ;  /* 0x0028640001c77983 */ /* 0x000ea80000300800 */
[----:B------:R0:W-:Y:S01]  /*2e260*/  STL [R1+0x2b70], R0 ;  /* 0x002b700001007387 */ /* 0x0001e20000100800 */
[----:B-----5:R-:W-:-:S03]  /*2e270*/  LEA R3, R193, R195, 0x10 ;  /* 0x000000c3c1037211 */ /* 0x020fc600078e80ff */
[----:B------:R-:W2:Y:S04]  /*2e280*/  LDL.LU R197, [R1+0x2838] ;  /* 0x0028380001c57983 */ /* 0x000ea80000300800 */
[----:B------:R-:W5:Y:S01]  /*2e290*/  LDG.E.U8 R92, desc[UR36][R126.64+0xd8c] ;  /* 0x000d8c247e5c7981 */ /* 0x000f62000c1e1100 */
[----:B----4-:R-:W-:-:S03]  /*2e2a0*/  IMAD.U32 R2, R189, 0x10000, R191 ;  /* 0x00010000bd027824 */ /* 0x010fc600078e00bf */
[----:B------:R1:W-:Y:S04]  /*2e2b0*/  STL [R1+0x2b74], R3 ;  /* 0x002b740301007387 */ /* 0x0003e80000100800 */
[----:B------:R-:W5:Y:S01]  /*2e2c0*/  LDG.E.U8 R91, desc[UR36][R126.64+0xd8d] ;  /* 0x000d8d247e5b7981 */ /* 0x000f62000c1e1100 */
[----:B0-----:R-:W-:-:S03]  /*2e2d0*/  IMAD.U32 R0, R185, 0x10000, R187 ;  /* 0x00010000b9007824 */ /* 0x001fc600078e00bb */
[----:B------:R0:W-:Y:S04]  /*2e2e0*/  STL [R1+0x2b78], R2 ;  /* 0x002b780201007387 */ /* 0x0001e80000100800 */
[----:B------:R4:W-:Y:S04]  /*2e2f0*/  STL [R1+0x2b7c], R0 ;  /* 0x002b7c0001007387 */ /* 0x0009e80000100800 */
[----:B-1----:R-:W3:Y:S04]  /*2e300*/  LDG.E.U8 R3, desc[UR36][R126.64+0xde5] ;  /* 0x000de5247e037981 */ /* 0x002ee8000c1e1100 */
[----:B0-----:R-:W2:Y:S04]  /*2e310*/  LDG.E.U8 R2, desc[UR36][R126.64+0xde6] ;  /* 0x000de6247e027981 */ /* 0x001ea8000c1e1100 */
[----:B----4-:R-:W2:Y:S04]  /*2e320*/  LDG.E.U8 R0, desc[UR36][R126.64+0xde7] ;  /* 0x000de7247e007981 */ /* 0x010ea8000c1e1100 */
[----:B------:R-:W4:Y:S04]  /*2e330*/  LDL.LU R195, [R1+0x2834] ;  /* 0x0028340001c37983 */ /* 0x000f280000300800 */
[----:B------:R-:W4:Y:S04]  /*2e340*/  LDL.LU R193, [R1+0x2808] ;  /* 0x0028080001c17983 */ /* 0x000f280000300800 */
[----:B------:R-:W5:Y:S04]  /*2e350*/  LDL.LU R191, [R1+0x2804] ;  /* 0x0028040001bf7983 */ /* 0x000f680000300800 */
[----:B------:R-:W5:Y:S04]  /*2e360*/  LDL.LU R189, [R1+0x27d8] ;  /* 0x0027d80001bd7983 */ /* 0x000f680000300800 */
        /* <DEDUP_REMOVED lines=89> */
[----:B------:R-:W5:Y:S04]  /*2e900*/  LDL.LU R146, [R1+0x267c] ;  /* 0x00267c0001927983 */ /* 0x000f680000300800 */
[----:B------:R-:W5:Y:S04]  /*2e910*/  LDL.LU R147, [R1+0x24dc] ;  /* 0x0024dc0001937983 */ /* 0x000f680000300800 */
[----:B------:R-:W5:Y:S04]  /*2e920*/  LDL.LU R148, [R1+0x24d0] ;  /* 0x0024d00001947983 */ /* 0x000f680000300800 */
[----:B------:R-:W5:Y:S04]  /*2e930*/  LDL.LU R149, [R1+0x24bc] ;  /* 0x0024bc0001957983 */ /* 0x000f680000300800 */
[----:B------:R-:W5:Y:S04]  /*2e940*/  LDL.LU R150, [R1+0x24b0] ;  /* 0x0024b00001967983 */ /* 0x000f680000300800 */
[----:B0-----:R-:W5:Y:S01]  /*2e950*/  LDL.LU R151, [R1+0x249c] ;  /* 0x00249c0001977983 */ /* 0x001f620000300800 */
[----:B------:R-:W-:-:S02]  /*2e960*/  IMAD R155, R155, 0x100, R156 ;  /* 0x000001009b9b7824 */ /* 0x000fc400078e029c */
[----:B------:R-:W-:Y:S01]  /*2e970*/  IMAD R153, R153, 0x100, R154 ;  /* 0x0000010099997824 */ /* 0x000fe200078e029a */
[----:B------:R-:W-:Y:S01]  /*2e980*/  LEA R157, R157, R158, 0x8 ;  /* 0x0000009e9d9d7211 */ /* 0x000fe200078e40ff */
[----:B------:R-:W-:Y:S01]  /*2e990*/  IMAD R159, R159, 0x100, R160 ;  /* 0x000001009f9f7824 */ /* 0x000fe200078e02a0 */
[----:B------:R-:W-:Y:S04]  /*2e9a0*/  STL [R1+0x21ec], R155 ;  /* 0x0021ec9b01007387 */ /* 0x000fe80000100800 */
[----:B------:R0:W-:Y:S04]  /*2e9b0*/  STL [R1+0x21e8], R153 ;  /* 0x0021e89901007387 */ /* 0x0001e80000100800 */
[----:B------:R-:W5:Y:S04]  /*2e9c0*/  LDL.LU R152, [R1+0x2490] ;  /* 0x0024900001987983 */ /* 0x000f680000300800 */
[----:B------:R-:W5:Y:S04]  /*2e9d0*/  LDL.LU R154, [R1+0x2470] ;  /* 0x00247000019a7983 */ /* 0x000f680000300800 */
[----:B0-----:R-:W5:Y:S04]  /*2e9e0*/  LDL.LU R153, [R1+0x247c] ;  /* 0x00247c0001997983 */ /* 0x001f680000300800 */
[----:B------:R-:W5:Y:S04]  /*2e9f0*/  LDL.LU R155, [R1+0x245c] ;  /* 0x00245c00019b7983 */ /* 0x000f680000300800 */
[----:B------:R-:W-:Y:S04]  /*2ea00*/  STL [R1+0x21f4], R159 ;  /* 0x0021f49f01007387 */ /* 0x000fe80000100800 */
[----:B------:R0:W-:Y:S04]  /*2ea10*/  STL [R1+0x21f0], R157 ;  /* 0x0021f09d01007387 */ /* 0x0001e80000100800 */
[----:B------:R-:W5:Y:S04]  /*2ea20*/  LDL.LU R156, [R1+0x2450] ;  /* 0x00245000019c7983 */ /* 0x000f680000300800 */
[----:B------:R-:W5:Y:S04]  /*2ea30*/  LDL.LU R158, [R1+0x2430] ;  /* 0x00243000019e7983 */ /* 0x000f680000300800 */
[----:B0-----:R-:W5:Y:S04]  /*2ea40*/  LDL.LU R157, [R1+0x243c] ;  /* 0x00243c00019d7983 */ /* 0x001f680000300800 */
        /* <DEDUP_REMOVED lines=21> */
[----:B---3--:R-:W-:Y:S01]  /*2eba0*/  LEA R212, R3, R4, 0x8 ;  /* 0x0000000403d47211 */ /* 0x008fe200078e40ff */
[----:B--2---:R-:W-:-:S02]  /*2ebb0*/  IMAD R211, R0, 0x100, R2 ;  /* 0x0000010000d37824 */ /* 0x004fc400078e0202 */
[----:B------:R-:W-:Y:S01]  /*2ebc0*/  IMAD.U32 R3, R205, 0x10000, R207 ;  /* 0x00010000cd037824 */ /* 0x000fe200078e00cf */
[----:B------:R-:W2:Y:S01]  /*2ebd0*/  LDL.LU R162, [R1+0x22e0] ;  /* 0x0022e00001a27983 */ /* 0x000ea20000300800 */
[----:B------:R-:W-:-:S03]  /*2ebe0*/  IMAD.U32 R2, R201, 0x10000, R203 ;  /* 0x00010000c9027824 */ /* 0x000fc600078e00cb */
[----:B------:R-:W2:Y:S04]  /*2ebf0*/  LDL.LU R209, [R1+0x22d8] ;  /* 0x0022d80001d17983 */ /* 0x000ea80000300800 */
[----:B------:R-:W3:Y:S04]  /*2ec00*/  LDL.LU R207, [R1+0x22d0] ;  /* 0x0022d00001cf7983 */ /* 0x000ee80000300800 */
[----:B------:R-:W3:Y:S04]  /*2ec10*/  LDL.LU R205, [R1+0x22c8] ;  /* 0x0022c80001cd7983 */ /* 0x000ee80000300800 */
[----:B------:R-:W3:Y:S04]  /*2ec20*/  LDL.LU R203, [R1+0x22c0] ;  /* 0x0022c00001cb7983 */ /* 0x000ee80000300800 */
[----:B------:R-:W3:Y:S01]  /*2ec30*/  LDL.LU R201, [R1+0x22b8] ;  /* 0x0022b80001c97983 */ /* 0x000ee20000300800 */
[----:B------:R-:W-:-:S03]  /*2ec40*/  LEA R0, R197, R199, 0x10 ;  /* 0x000000c7c5007211 */ /* 0x000fc600078e80ff */
[----:B------:R4:W-:Y:S04]  /*2ec50*/  STL [R1+0x2b60], R3 ;  /* 0x002b600301007387 */ /* 0x0009e80000100800 */
[----:B------:R5:W-:Y:S04]  /*2ec60*/  STL [R1+0x2b64], R2 ;  /* 0x002b640201007387 */ /* 0x000be80000100800 */
[----:B------:R-:W3:Y:S01]  /*2ec70*/  LDL.LU R199, [R1+0x22b0] ;  /* 0x0022b00001c77983 */ /* 0x000ee20000300800 */
[----:B----4-:R-:W-:-:S03]  /*2ec80*/  IMAD.U32 R3, R193, 0x10000, R195 ;  /* 0x00010000c1037824 */ /* 0x010fc600078e00c3 */
[----:B------:R-:W4:Y:S01]  /*2ec90*/  LDL.LU R197, [R1+0x22a8] ;  /* 0x0022a80001c57983 */ /* 0x000f220000300800 */
[----:B-----5:R-:W-:-:S03]  /*2eca0*/  IMAD.U32 R2, R189, 0x10000, R191 ;  /* 0x00010000bd027824 */ /* 0x020fc600078e00bf */
[----:B------:R-:W5:Y:S04]  /*2ecb0*/  LDL.LU R195, [R1+0x22a0] ;  /* 0x0022a00001c37983 */ /* 0x000f680000300800 */
[----:B------:R-:W5:Y:S04]  /*2ecc0*/  LDL.LU R193, [R1+0x2298] ;  /* 0x0022980001c17983 */ /* 0x000f680000300800 */
[----:B------:R-:W5:Y:S04]  /*2ecd0*/  LDL.LU R191, [R1+0x2290] ;  /* 0x0022900001bf7983 */ /* 0x000f680000300800 */
[----:B------:R-:W5:Y:S04]  /*2ece0*/  LDL.LU R189, [R1+0x2288] ;  /* 0x0022880001bd7983 */ /* 0x000f680000300800 */
[----:B------:R0:W-:Y:S01]  /*2ecf0*/  STL [R1+0x2b68], R0 ;  /* 0x002b680001007387 */ /* 0x0001e20000100800 */
[----:B------:R-:W-:-:S03]  /*2ed00*/  IMAD R129, R129, 0x100, R130 ;  /* 0x0000010081817824 */ /* 0x000fc600078e0282 */
[----:B------:R1:W-:Y:S04]  /*2ed10*/  STL [R1+0x2b6c], R3 ;  /* 0x002b6c0301007387 */ /* 0x0003e80000100800 */
[----:B------:R1:W-:Y:S01]  /*2ed20*/  STL [R1+0x2b50], R2 ;  /* 0x002b500201007387 */ /* 0x0003e20000100800 */
[----:B0-----:R-:W-:-:S03]  /*2ed30*/  IMAD.U32 R0, R185, 0x10000, R187 ;  /* 0x00010000b9007824 */ /* 0x001fc600078e00bb */
[----:B------:R-:W5:Y:S04]  /*2ed40*/  LDL.LU R187, [R1+0x2280] ;  /* 0x0022800001bb7983 */ /* 0x000f680000300800 */
[----:B------:R-:W5:Y:S04]  /*2ed50*/  LDL.LU R185, [R1+0x2278] ;  /* 0x0022780001b97983 */ /* 0x000f680000300800 */
[----:B------:R0:W-:Y:S01]  /*2ed60*/  STL [R1+0x2b54], R0 ;  /* 0x002b540001007387 */ /* 0x0001e20000100800 */
[----:B-1----:R-:W-:Y:S02]  /*2ed70*/  IMAD.U32 R3, R135, 0x10000, R134 ;  /* 0x0001000087037824 */ /* 0x002fe400078e0086 */
[----:B------:R-:W-:Y:S01]  /*2ed80*/  IMAD.U32 R2, R137, 0x10000, R136 ;  /* 0x0001000089027824 */ /* 0x000fe200078e0088 */
[----:B------:R-:W-:Y:S01]  /*2ed90*/  LEA R123, R123, R124, 0x8 ;  /* 0x0000007c7b7b7211 */ /* 0x000fe200078e40ff */
[----:B------:R-:W-:Y:S01]  /*2eda0*/  IMAD R125, R125, 0x100, R128 ;  /* 0x000001007d7d7824 */ /* 0x000fe200078e0280 */
[----:B------:R-:W-:Y:S01]  /*2edb0*/  LEA R115, R115, R116, 0x8 ;  /* 0x0000007473737211 */ /* 0x000fe200078e40ff */
[----:B------:R-:W-:Y:S01]  /*2edc0*/  IMAD R121, R121, 0x100, R122 ;  /* 0x0000010079797824 */ /* 0x000fe200078e027a */
[----:B------:R-:W-:Y:S01]  /*2edd0*/  LEA R107, R107, R108, 0x8 ;  /* 0x0000006c6b6b7211 */ /* 0x000fe200078e40ff */
[----:B------:R-:W-:Y:S01]  /*2ede0*/  IMAD R119, R119, 0x100, R120 ;  /* 0x0000010077777824 */ /* 0x000fe200078e0278 */
[----:B0-----:R-:W-:Y:S01]  /*2edf0*/  LEA R0, R133, R132, 0x10 ;  /* 0x0000008485007211 */ /* 0x001fe200078e80ff */
[----:B------:R0:W-:Y:S04]  /*2ee00*/  STL [R1+0x2b5c], R3 ;  /* 0x002b5c0301007387 */ /* 0x0001e80000100800 */
[----:B------:R1:W-:Y:S04]  /*2ee10*/  STL [R1+0x2b58], R0 ;  /* 0x002b580001007387 */ /* 0x0003e80000100800 */
[----:B------:R1:W-:Y:S01]  /*2ee20*/  STL [R1+0x2b40], R2 ;  /* 0x002b400201007387 */ /* 0x0003e20000100800 */
[----:B------:R-:W-:Y:S01]  /*2ee30*/  IMAD R117, R117, 0x100, R118 ;  /* 0x0000010075757824 */ /* 0x000fe200078e0276 */
[----:B0-----:R-:W-:Y:S01]  /*2ee40*/  LEA R3, R141, R140, 0x10 ;  /* 0x0000008c8d037211 */ /* 0x001fe200078e80ff */
[----:B------:R-:W-:Y:S01]  /*2ee50*/  IMAD R113, R113, 0x100, R114 ;  /* 0x0000010071717824 */ /* 0x000fe200078e0272 */
[----:B------:R-:W-:Y:S01]  /*2ee60*/  LEA R99, R99, R100, 0x8 ;  /* 0x0000006463637211 */ /* 0x000fe200078e40ff */
[----:B------:R-:W-:Y:S01]  /*2ee70*/  IMAD R111, R111, 0x100, R112 ;  /* 0x000001006f6f7824 */ /* 0x000fe200078e0270 */
[----:B------:R-:W-:Y:S01]  /*2ee80*/  LEA R91, R91, R92, 0x8 ;  /* 0x0000005c5b5b7211 */ /* 0x000fe200078e40ff */
[----:B-1----:R-:W-:Y:S01]  /*2ee90*/  IMAD.U32 R0, R139, 0x10000, R138 ;  /* 0x000100008b007824 */ /* 0x002fe200078e008a */
[----:B------:R-:W-:Y:S01]  /*2eea0*/  LEA R83, R83, R84, 0x8 ;  /* 0x0000005453537211 */ /* 0x000fe200078e40ff */
[----:B------:R-:W-:Y:S01]  /*2eeb0*/  IMAD R109, R109, 0x100, R110 ;  /* 0x000001006d6d7824 */ /* 0x000fe200078e026e */
[----:B------:R-:W-:Y:S01]  /*2eec0*/  LEA R75, R75, R76, 0x8 ;  /* 0x0000004c4b4b7211 */ /* 0x000fe200078e40ff */
[----:B------:R-:W-:Y:S01]  /*2eed0*/  IMAD.U32 R2, R143, 0x10000, R142 ;  /* 0x000100008f027824 */ /* 0x000fe200078e008e */
[----:B------:R0:W-:Y:S01]  /*2eee0*/  STL [R1+0x2b44], R0 ;  /* 0x002b440001007387 */ /* 0x0001e20000100800 */
[----:B------:R-:W-:Y:S01]  /*2eef0*/  IMAD R105, R105, 0x100, R106 ;  /* 0x0000010069697824 */ /* 0x000fe200078e026a */
[----:B------:R-:W-:Y:S01]  /*2ef00*/  LEA R248, R67, R68, 0x8 ;  /* 0x0000004443f87211 */ /* 0x000fe200078e40ff */
[----:B------:R-:W-:Y:S01]  /*2ef10*/  IMAD R103, R103, 0x100, R104 ;  /* 0x0000010067677824 */ /* 0x000fe200078e0268 */
[----:B------:R-:W-:Y:S01]  /*2ef20*/  STL [R1+0x2b48], R3 ;  /* 0x002b480301007387 */ /* 0x000fe20000100800 */
[----:B------:R-:W-:Y:S01]  /*2ef30*/  IMAD R101, R101, 0x100, R102 ;  /* 0x0000010065657824 */ /* 0x000fe200078e0266 */
[----:B------:R-:W-:Y:S01]  /*2ef40*/  LEA R244, R59, R60, 0x8 ;  /* 0x0000003c3bf47211 */ /* 0x000fe200078e40ff */
[----:B------:R-:W-:Y:S01]  /*2ef50*/  IMAD R97, R97, 0x100, R98 ;  /* 0x0000010061617824 */ /* 0x000fe200078e0262 */
[----:B------:R-:W-:Y:S01]  /*2ef60*/  LEA R239, R51, R52, 0x8 ;  /* 0x0000003433ef7211 */ /* 0x000fe200078e40ff */
[----:B------:R-:W-:Y:S01]  /*2ef70*/  IMAD R95, R95, 0x100, R96 ;  /* 0x000001005f5f7824 */ /* 0x000fe200078e0260 */
[----:B------:R-:W-:Y:S01]  /*2ef80*/  LEA R234, R43, R44, 0x8 ;  /* 0x0000002c2bea7211 */ /* 0x000fe200078e40ff */
[----:B0-----:R-:W-:Y:S01]  /*2ef90*/  IMAD.U32 R0, R145, 0x10000, R144 ;  /* 0x0001000091007824 */ /* 0x001fe200078e0090 */
        /* <DEDUP_REMOVED lines=10> */
[----:B------:R1:W-:Y:S01]  /*2f040*/  STL [R1+0x2b30], R0 ;  /* 0x002b300001007387 */ /* 0x0003e20000100800 */
[----:B------:R-:W-:-:S02]  /*2f050*/  IMAD R79, R79, 0x100, R80 ;  /* 0x000001004f4f7824 */ /* 0x000fc400078e0250 */
[----:B------:R-:W-:Y:S02]  /*2f060*/  IMAD R77, R77, 0x100, R78 ;  /* 0x000001004d4d7824 */ /* 0x000fe400078e024e */
[----:B------:R-:W-:Y:S02]  /*2f070*/  IMAD R251, R73, 0x100, R74 ;  /* 0x0000010049fb7824 */ /* 0x000fe400078e024a */
[----:B------:R-:W-:Y:S02]  /*2f080*/  IMAD R250, R71, 0x100, R72 ;  /* 0x0000010047fa7824 */ /* 0x000fe400078e0248 */
[----:B------:R-:W-:Y:S02]  /*2f090*/  IMAD R249, R69, 0x100, R70 ;  /* 0x0000010045f97824 */ /* 0x000fe400078e0246 */
[----:B------:R-:W-:Y:S02]  /*2f0a0*/  IMAD R247, R65, 0x100, R66 ;  /* 0x0000010041f77824 */ /* 0x000fe400078e0242 */
[----:B------:R-:W-:-:S02]  /*2f0b0*/  IMAD R246, R63, 0x100, R64 ;  /* 0x000001003ff67824 */ /* 0x000fc400078e0240 */
[----:B------:R-:W-:Y:S02]  /*2f0c0*/  IMAD R245, R61, 0x100, R62 ;  /* 0x000001003df57824 */ /* 0x000fe400078e023e */
[----:B------:R-:W-:Y:S02]  /*2f0d0*/  IMAD R243, R57, 0x100, R58 ;  /* 0x0000010039f37824 */ /* 0x000fe400078e023a */
[----:B------:R-:W-:Y:S02]  /*2f0e0*/  IMAD R242, R55, 0x100, R56 ;  /* 0x0000010037f27824 */ /* 0x000fe400078e0238 */
[----:B------:R-:W-:Y:S02]  /*2f0f0*/  IMAD R241, R53, 0x100, R54 ;  /* 0x0000010035f17824 */ /* 0x000fe400078e0236 */
[----:B------:R-:W-:Y:S02]  /*2f100*/  IMAD R238, R49, 0x100, R50 ;  /* 0x0000010031ee7824 */ /* 0x000fe400078e0232 */
[----:B------:R-:W-:-:S02]  /*2f110*/  IMAD R237, R47, 0x100, R48 ;  /* 0x000001002fed7824 */ /* 0x000fc400078e0230 */
[----:B------:R-:W-:Y:S01]  /*2f120*/  IMAD R235, R45, 0x100, R46 ;  /* 0x000001002deb7824 */ /* 0x000fe200078e022e */
[----:B0-----:R-:W-:Y:S01]  /*2f130*/  LEA R2, R149, R148, 0x10 ;  /* 0x0000009495027211 */ /* 0x001fe200078e80ff */
        /* <DEDUP_REMOVED lines=14> */
[----:B------:R-:W-:Y:S01]  /*2f220*/  IMAD R213, R5, 0x100, R6 ;  /* 0x0000010005d57824 */ /* 0x000fe200078e0206 */
[----:B------:R-:W-:Y:S01]  /*2f230*/  STL [R1+0x21bc], R131 ;  /* 0x0021bc8301007387 */ /* 0x000fe20000100800 */
[----:B------:R-:W-:Y:S02]  /*2f240*/  IMAD.U32 R3, R147, 0x10000, R146 ;  /* 0x0001000093037824 */ /* 0x000fe400078e0092 */
[----:B-1----:R-:W-:Y:S01]  /*2f250*/  IMAD.U32 R0, R151, 0x10000, R150 ;  /* 0x0001000097007824 */ /* 0x002fe200078e0096 */
        /* <DEDUP_REMOVED lines=66> */
[----:B------:R2:W-:Y:S04]  /*2f680*/  STL [R1+0x2b3c], R0 ;  /* 0x002b3c0001007387 */ /* 0x0005e80000100800 */
        /* <DEDUP_REMOVED lines=18> */
[----:B0-----:R-:W-:-:S02]  /*2f7b0*/  IMAD.U32 R3, R153, 0x10000, R152 ;  /* 0x0001000099037824 */ /* 0x001fc400078e0098 */
[----:B-1----:R-:W-:Y:S01]  /*2f7c0*/  IMAD.U32 R2, R155, 0x10000, R154 ;  /* 0x000100009b027824 */ /* 0x002fe200078e009a */
[----:B------:R-:W5:Y:S04]  /*2f7d0*/  LDL.LU R150, [R1+0x2120] ;  /* 0x0021200001967983 */ /* 0x000f680000300800 */
[----:B------:R-:W5:Y:S04]  /*2f7e0*/  LDL.LU R151, [R1+0x2118] ;  /* 0x0021180001977983 */ /* 0x000f680000300800 */
[----:B------:R-:W5:Y:S04]  /*2f7f0*/  LDL.LU R152, [R1+0x2110] ;  /* 0x0021100001987983 */ /* 0x000f680000300800 */
[----:B------:R-:W5:Y:S04]  /*2f800*/  LDL.LU R153, [R1+0x2108] ;  /* 0x0021080001997983 */ /* 0x000f680000300800 */
[----:B------:R-:W5:Y:S04]  /*2f810*/  LDL.LU R154, [R1+0x2100] ;  /* 0x00210000019a7983 */ /* 0x000f680000300800 */
[----:B------:R-:W5:Y:S01]  /*2f820*/  LDL.LU R155, [R1+0x20f8] ;  /* 0x0020f800019b7983 */ /* 0x000f620000300800 */
[----:B--2---:R-:W-:-:S03]  /*2f830*/  LEA R0, R157, R156, 0x10 ;  /* 0x0000009c9d007211 */ /* 0x004fc600078e80ff */
[----:B------:R0:W-:Y:S04]  /*2f840*/  STL [R1+0x2b20], R3 ;  /* 0x002b200301007387 */ /* 0x0001e80000100800 */
[----:B------:R1:W-:Y:S04]  /*2f850*/  STL [R1+0x2b24], R2 ;  /* 0x002b240201007387 */ /* 0x0003e80000100800 */
[----:B------:R-:W2:Y:S01]  /*2f860*/  LDL.LU R156, [R1+0x20f0] ;  /* 0x0020f000019c7983 */ /* 0x000ea20000300800 */
[----:B0-----:R-:W-:-:S03]  /*2f870*/  IMAD.U32 R3, R159, 0x10000, R158 ;  /* 0x000100009f037824 */ /* 0x001fc600078e009e */
        /* <DEDUP_REMOVED lines=11> */
[----:B-1----:R-:W-:-:S03]  /*2f930*/  LEA R3, R200, R198, 0x10 ;  /* 0x000000c6c8037211 */ /* 0x002fc600078e80ff */
[----:B------:R-:W2:Y:S01]  /*2f940*/  LDL.LU R206, [R1+0x20d4] ;  /* 0x0020d40001ce7983 */ /* 0x000ea20000300800 */
[----:B---3--:R-:W-:-:S03]  /*2f950*/  IMAD.U32 R2, R196, 0x10000, R194 ;  /* 0x00010000c4027824 */ /* 0x008fc600078e00c2 */
        /* <DEDUP_REMOVED lines=45> */
[----:B-----5:R-:W-:-:S03]  /*2fc30*/  LEA R3, R193, R195, 0x10 ;  /* 0x000000c3c1037211 */ /* 0x020fc600078e80ff */
[----:B------:R-:W5:Y:S01]  /*2fc40*/  LDL.LU R197, [R1+0x2074] ;  /* 0x0020740001c57983 */ /* 0x000f620000300800 */
[----:B-1----:R-:W-:-:S03]  /*2fc50*/  IMAD.U32 R2, R189, 0x10000, R191 ;  /* 0x00010000bd027824 */ /* 0x002fc600078e00bf */
        /* <DEDUP_REMOVED lines=9> */
[----:B------:R-:W5:Y:S04]  /*2fcf0*/  LDL.LU R185, [R1+0x2014] ;  /* 0x0020140001b97983 */ /* 0x000f680000300800 */
[----:B------:R0:W-:Y:S04]  /*2fd00*/  STL [R1+0x2ae8], R3 ;  /* 0x002ae80301007387 */ /* 0x0001e80000100800 */
[----:B------:R1:W-:Y:S04]  /*2fd10*/  STL [R1+0x2aec], R2 ;  /* 0x002aec0201007387 */ /* 0x0003e80000100800 */
[----:B------:R1:W-:Y:S01]  /*2fd20*/  STL [R1+0x2ad0], R0 ;  /* 0x002ad00001007387 */ /* 0x0003e20000100800 */
[----:B0-----:R-:W-:-:S03]  /*2fd30*/  IMAD.U32 R3, R133, 0x10000, R132 ;  /* 0x0001000085037824 */ /* 0x001fc600078e0084 */
[----:B------:R-:W5:Y:S01]  /*2fd40*/  LDG.E.U8 R133, desc[UR36][R126.64+0xe03] ;  /* 0x000e03247e857981 */ /* 0x000f62000c1e1100 */
[----:B-1----:R-:W-:-:S03]  /*2fd50*/  LEA R2, R135, R134, 0x10 ;  /* 0x0000008687027211 */ /* 0x002fc600078e80ff */
[----:B------:R-:W5:Y:S01]  /*2fd60*/  LDL.LU R214, [R1+0x26e0] ;  /* 0x0026e00001d67983 */ /* 0x000f620000300800 */
[----:B------:R-:W-:-:S03]  /*2fd70*/  IMAD.U32 R0, R137, 0x10000, R136 ;  /* 0x0001000089007824 */ /* 0x000fc600078e0088 */
[----:B------:R0:W-:Y:S04]  /*2fd80*/  STL [R1+0x2ad4], R3 ;  /* 0x002ad40301007387 */ /* 0x0001e80000100800 */
[----:B------:R1:W-:Y:S04]  /*2fd90*/  STL [R1+0x2ad8], R2 ;  /* 0x002ad80201007387 */ /* 0x0003e80000100800 */
[----:B------:R1:W-:Y:S01]  /*2fda0*/  STL [R1+0x2adc], R0 ;  /* 0x002adc0001007387 */ /* 0x0003e20000100800 */
[----:B0-----:R-:W-:-:S03]  /*2fdb0*/  IMAD.U32 R3, R139, 0x10000, R138 ;  /* 0x000100008b037824 */ /* 0x001fc600078e008a */
[----:B------:R-:W5:Y:S01]  /*2fdc0*/  LDG.E.U8 R134, desc[UR36][R126.64+0xe02] ;  /* 0x000e02247e867981 */ /* 0x000f62000c1e1100 */
[----:B-1----:R-:W-:-:S03]  /*2fdd0*/  IMAD.U32 R2, R141, 0x10000, R140 ;  /* 0x000100008d027824 */ /* 0x002fc600078e008c */
[----:B------:R-:W5:Y:S01]  /*2fde0*/  LDG.E.U8 R132, desc[UR36][R126.64+0xe04] ;  /* 0x000e04247e847981 */ /* 0x000f62000c1e1100 */
[----:B------:R-:W-:-:S03]  /*2fdf0*/  LEA R0, R143, R142, 0x10 ;  /* 0x0000008e8f007211 */ /* 0x000fc600078e80ff */
        /* <DEDUP_REMOVED lines=16> */
[----:B------:R2:W-:Y:S04]  /*2ff00*/  STL [R1+0x2ab8], R3 ;  /* 0x002ab80301007387 */ /* 0x0005e80000100800 */
[----:B------:R0:W-:Y:S04]  /*2ff10*/  STL [R1+0x2abc], R2 ;  /* 0x002abc0201007387 */ /* 0x0001e80000100800 */
[----:B------:R1:W-:Y:S01]  /*2ff20*/  STL [R1+0x2aa0], R0 ;  /* 0x002aa00001007387 */ /* 0x0003e20000100800 */
[----:B--2---:R-:W-:-:S03]  /*2ff30*/  IMAD.U32 R3, R157, 0x10000, R156 ;  /* 0x000100009d037824 */ /* 0x004fc600078e009c */
[----:B------:R-:W2:Y:S01]  /*2ff40*/  LDL.LU R213, [R1+0x26e4] ;  /* 0x0026e40001d57983 */ /* 0x000ea20000300800 */
[----:B0-----:R-:W-:-:S03]  /*2ff50*/  LEA R2, R159, R158, 0x10 ;  /* 0x0000009e9f027211 */ /* 0x001fc600078e80ff */
[----:B------:R-:W2:Y:S01]  /*2ff60*/  LDL.LU R218, [R1+0x26d0] ;  /* 0x0026d00001da7983 */ /* 0x000ea20000300800 */
[----:B-1----:R-:W-:-:S03]  /*2ff70*/  IMAD.U32 R0, R210, 0x10000, R160 ;  /* 0x00010000d2007824 */ /* 0x002fc600078e00a0 */
[----:B------:R0:W-:Y:S04]  /*2ff80*/  STL [R1+0x2aa4], R3 ;  /* 0x002aa40301007387 */ /* 0x0001e80000100800 */
[----:B------:R3:W-:Y:S04]  /*2ff90*/  STL [R1+0x2aa8], R2 ;  /* 0x002aa80201007387 */ /* 0x0007e80000100800 */
[----:B------:R1:W-:Y:S04]  /*2ffa0*/  STL [R1+0x2aac], R0 ;  /* 0x002aac0001007387 */ /* 0x0003e80000100800 */
[----:B------:R-:W2:Y:S01]  /*2ffb0*/  LDL.LU R219, [R1+0x26cc] ;  /* 0x0026cc0001db7983 */ /* 0x000ea20000300800 */
[----:B0-----:R-:W-:-:S03]  /*2ffc0*/  IMAD.U32 R3, R206, 0x10000, R202 ;  /* 0x00010000ce037824 */ /* 0x001fc600078e00ca */
[----:B------:R-:W2:Y:S04]  /*2ffd0*/  LDL.LU R221, [R1+0x26c8] ;  /* 0x0026c80001dd7983 */ /* 0x000ea80000300800 */
[----:B------:R-:W2:Y:S01]  /*2ffe0*/  LDL.LU R222, [R1+0x26bc] ;  /* 0x0026bc0001de7983 */ /* 0x000ea20000300800 */
[----:B---3--:R-:W-:-:S03]  /*2fff0*/  IMAD.U32 R2, R200, 0x10000, R198 ;  /* 0x00010000c8027824 */ /* 0x008fc600078e00c6 */
[----:B------:R0:W-:Y:S04]  /*30000*/  STL [R1+0x2a90], R3 ;  /* 0x002a900301007387 */ /* 0x0001e80000100800 */
[----:B------:R-:W3:Y:S01]  /*30010*/  LDL.LU R223, [R1+0x26b8] ;  /* 0x0026b80001df7983 */ /* 0x000ee20000300800 */
[----:B-1----:R-:W-:-:S03]  /*30020*/  LEA R0, R196, R194, 0x10 ;  /* 0x000000c2c4007211 */ /* 0x002fc600078e80ff */
[----:B------:R4:W-:Y:S04]  /*30030*/  STL [R1+0x2a94], R2 ;  /* 0x002a940201007387 */ /* 0x0009e80000100800 */
[----:B------:R1:W-:Y:S04]  /*30040*/  STL [R1+0x2a98], R0 ;  /* 0x002a980001007387 */ /* 0x0003e80000100800 */
[----:B------:R-:W3:Y:S04]  /*30050*/  LDL.LU R225, [R1+0x26b0] ;  /* 0x0026b00001e17983 */ /* 0x000ee80000300800 */
[----:B------:R-:W3:Y:S04]  /*30060*/  LDL.LU R226, [R1+0x26ac] ;  /* 0x0026ac0001e27983 */ /* 0x000ee80000300800 */
[----:B------:R-:W3:Y:S01]  /*30070*/  LDL.LU R227, [R1+0x26a8] ;  /* 0x0026a80001e37983 */ /* 0x000ee20000300800 */
[----:B0-----:R-:W-:-:S03]  /*30080*/  IMAD.U32 R3, R190, 0x10000, R186 ;  /* 0x00010000be037824 */ /* 0x001fc600078e00ba */
[----:B------:R-:W3:Y:S04]  /*30090*/  LDL.LU R228, [R1+0x26a0] ;  /* 0x0026a00001e47983 */ /* 0x000ee80000300800 */
[----:B------:R-:W3:Y:S01]  /*300a0*/  LDL.LU R229, [R1+0x269c] ;  /* 0x00269c0001e57983 */ /* 0x000ee20000300800 */
[----:B----4-:R-:W-:-:S03]  /*300b0*/  IMAD.U32 R2, R184, 0x10000, R183 ;  /* 0x00010000b8027824 */ /* 0x010fc600078e00b7 */
[----:B------:R0:W-:Y:S04]  /*300c0*/  STL [R1+0x2a9c], R3 ;  /* 0x002a9c0301007387 */ /* 0x0001e80000100800 */
[----:B------:R-:W4:Y:S01]  /*300d0*/  LDL.LU R230, [R1+0x2694] ;  /* 0x0026940001e67983 */ /* 0x000f220000300800 */
[----:B-1----:R-:W-:-:S03]  /*300e0*/  IMAD.U32 R0, R167, 0x10000, R182 ;  /* 0x00010000a7007824 */ /* 0x002fc600078e00b6 */
[----:B------:R1:W-:Y:S04]  /*300f0*/  STL [R1+0x2a80], R2 ;  /* 0x002a800201007387 */ /* 0x0003e80000100800 */
[----:B------:R1:W-:Y:S04]  /*30100*/  STL [R1+0x2a84], R0 ;  /* 0x002a840001007387 */ /* 0x0003e80000100800 */
[----:B------:R-:W4:Y:S04]  /*30110*/  LDL.LU R231, [R1+0x2684] ;  /* 0x0026840001e77983 */ /* 0x000f280000300800 */
[----:B------:R-:W4:Y:S04]  /*30120*/  LDL.LU R232, [R1+0x2680] ;  /* 0x0026800001e87983 */ /* 0x000f280000300800 */
[----:B------:R-:W4:Y:S01]  /*30130*/  LDL.LU R233, [R1+0x2610] ;  /* 0x0026100001e97983 */ /* 0x000f220000300800 */
[----:B0-----:R-:W-:-:S03]  /*30140*/  LEA R3, R165, R168, 0x10 ;  /* 0x000000a8a5037211 */ /* 0x001fc600078e80ff */
[----:B------:R-:W4:Y:S04]  /*30150*/  LDL.LU R234, [R1+0x2600] ;  /* 0x0026000001ea7983 */ /* 0x000f280000300800 */
[----:B------:R-:W4:Y:S01]  /*30160*/  LDL.LU R235, [R1+0x25e4] ;  /* 0x0025e40001eb7983 */ /* 0x000f220000300800 */
[----:B-1----:R-:W-:-:S03]  /*30170*/  IMAD.U32 R2, R163, 0x10000, R166 ;  /* 0x00010000a3027824 */ /* 0x002fc600078e00a6 */
[----:B------:R0:W-:Y:S04]  /*30180*/  STL [R1+0x2a88], R3 ;  /* 0x002a880301007387 */ /* 0x0001e80000100800 */
[----:B------:R-:W4:Y:S01]  /*30190*/  LDL.LU R237, [R1+0x25d8] ;  /* 0x0025d80001ed7983 */ /* 0x000f220000300800 */
[----:B------:R-:W-:-:S03]  /*301a0*/  IMAD.U32 R0, R161, 0x10000, R164 ;  /* 0x00010000a1007824 */ /* 0x000fc600078e00a4 */
[----:B------:R1:W-:Y:S04]  /*301b0*/  STL [R1+0x2a8c], R2 ;  /* 0x002a8c0201007387 */ /* 0x0003e80000100800 */
[----:B------:R1:W-:Y:S04]  /*301c0*/  STL [R1+0x2a70], R0 ;  /* 0x002a700001007387 */ /* 0x0003e80000100800 */
[----:B------:R-:W4:Y:S04]  /*301d0*/  LDL.LU R238, [R1+0x25ac] ;  /* 0x0025ac0001ee7983 */ /* 0x000f280000300800 */
[----:B------:R-:W4:Y:S04]  /*301e0*/  LDL.LU R239, [R1+0x257c] ;  /* 0x00257c0001ef7983 */ /* 0x000f280000300800 */
[----:B------:R-:W4:Y:S01]  /*301f0*/  LDL.LU R241, [R1+0x24f4] ;  /* 0x0024f40001f17983 */ /* 0x000f220000300800 */
[----:B0-----:R-:W-:-:S03]  /*30200*/  IMAD.U32 R3, R209, 0x10000, R162 ;  /* 0x00010000d1037824 */ /* 0x001fc600078e00a2 */
[----:B------:R-:W4:Y:S04]  /*30210*/  LDL.LU R242, [R1+0x24ec] ;  /* 0x0024ec0001f27983 */ /* 0x000f280000300800 */
[----:B------:R-:W4:Y:S01]  /*30220*/  LDL.LU R243, [R1+0x24d8] ;  /* 0x0024d80001f37983 */ /* 0x000f220000300800 */
[----:B-1----:R-:W-:-:S03]  /*30230*/  LEA R2, R205, R207, 0x10 ;  /* 0x000000cfcd027211 */ /* 0x002fc600078e80ff */
        /* <DEDUP_REMOVED lines=8> */
[----:B-----5:R-:W-:-:S03]  /*302c0*/  IMAD.U32 R3, R197, 0x10000, R199 ;  /* 0x00010000c5037824 */ /* 0x020fc600078e00c7 */
[----:B------:R-:W5:Y:S04]  /*302d0*/  LDL.LU R248, [R1+0x248c] ;  /* 0x00248c0001f87983 */ /* 0x000f680000300800 */
[----:B------:R-:W5:Y:S01]  /*302e0*/  LDL.LU R249, [R1+0x2478] ;  /* 0x0024780001f97983 */ /* 0x000f620000300800 */
[----:B0-----:R-:W-:-:S03]  /*302f0*/  IMAD.U32 R2, R193, 0x10000, R195 ;  /* 0x00010000c1027824 */ /* 0x001fc600078e00c3 */
[----:B------:R-:W-:Y:S04]  /*30300*/  STL [R1+0x2a60], R3 ;  /* 0x002a600301007387 */ /* 0x000fe80000100800 */
[----:B------:R-:W5:Y:S01]  /*30310*/  LDL.LU R250, [R1+0x246c] ;  /* 0x00246c0001fa7983 */ /* 0x000f620000300800 */
[----:B-1----:R-:W-:-:S03]  /*30320*/  LEA R0, R189, R191, 0x10 ;  /* 0x000000bfbd007211 */ /* 0x002fc600078e80ff */
[----:B------:R0:W-:Y:S04]  /*30330*/  STL [R1+0x2a64], R2 ;  /* 0x002a640201007387 */ /* 0x0001e80000100800 */
[----:B------:R1:W-:Y:S04]  /*30340*/  STL [R1+0x2a68], R0 ;  /* 0x002a680001007387 */ /* 0x0003e80000100800 */
[----:B------:R-:W5:Y:S01]  /*30350*/  LDL.LU R251, [R1+0x2458] ;  /* 0x0024580001fb7983 */ /* 0x000f620000300800 */
[----:B0-----:R-:W-:-:S03]  /*30360*/  IMAD.U32 R2, R240, 0x10000, R252 ;  /* 0x00010000f0027824 */ /* 0x001fc600078e00fc */
[----:B------:R-:W2:Y:S01]  /*30370*/  LDG.E.U8 R160, desc[UR36][R126.64+0xde8] ;  /* 0x000de8247ea07981 */ /* 0x000ea2000c1e1100 */
[----:B-1----:R-:W-:-:S03]  /*30380*/  IMAD.U32 R0, R224, 0x10000, R236 ;  /* 0x00010000e0007824 */ /* 0x002fc600078e00ec */
[----:B------:R-:W2:Y:S01]  /*30390*/  LDG.E.U8 R159, desc[UR36][R126.64+0xde9] ;  /* 0x000de9247e9f7981 */ /* 0x000ea2000c1e1100 */
[----:B------:R-:W-:-:S03]  /*303a0*/  IMAD.U32 R3, R185, 0x10000, R187 ;  /* 0x00010000b9037824 */ /* 0x000fc600078e00bb */
        /* <DEDUP_REMOVED lines=12> */
[----:B------:R-:W4:Y:S01]  /*30470*/  LDG.E.U8 R156, desc[UR36][R126.64+0xdec] ;  /* 0x000dec247e9c7981 */ /* 0x000f22000c1e1100 */
[----:B-1----:R-:W-:-:S03]  /*30480*/  LEA R2, R177, R178, 0x10 ;  /* 0x000000b2b1027211 */ /* 0x002fc600078e80ff */
[----:B------:R-:W4:Y:S01]  /*30490*/  LDG.E.U8 R155, desc[UR36][R126.64+0xded] ;  /* 0x000ded247e9b7981 */ /* 0x000f22000c1e1100 */
        /* <DEDUP_REMOVED lines=11> */
[----:B------:R1:W-:Y:S04]  /*30550*/  STL [R1+0x2a38], R0 ;  /* 0x002a380001007387 */ /* 0x0003e80000100800 */
        /* <DEDUP_REMOVED lines=29> */
[----:B------:R-:W5:Y:S04]  /*30730*/  LDG.E.U8 R122, desc[UR36][R126.64+0xe0c] ;  /* 0x000e0c247e7a7981 */ /* 0x000f68000c1e1100 */
[----:B------:R-:W-:Y:S04]  /*30740*/  STL [R1+0x3894], R197 ;  /* 0x003894c501007387 */ /* 0x000fe80000100800 */
        /* <DEDUP_REMOVED lines=27> */
[----:B--2---:R-:W-:-:S03]  /*30900*/  IMAD R210, R159, 0x100, R160 ;  /* 0x000001009fd27824 */ /* 0x004fc600078e02a0 */
[----:B------:R-:W2:Y:S04]  /*30910*/  LDG.E.U8 R57, desc[UR36][R126.64+0xe4d] ;  /* 0x000e4d247e397981 */ /* 0x000ea8000c1e1100 */
[----:B------:R-:W-:Y:S04]  /*30920*/  STL [R1+0x3860], R210 ;  /* 0x003860d201007387 */ /* 0x000fe80000100800 */
[----:B------:R-:W2:Y:S04]  /*30930*/  LDG.E.U8 R82, desc[UR36][R126.64+0xe34] ;  /* 0x000e34247e527981 */ /* 0x000ea8000c1e1100 */
[----:B------:R-:W2:Y:S04]  /*30940*/  LDG.E.U8 R81, desc[UR36][R126.64+0xe35] ;  /* 0x000e35247e517981 */ /* 0x000ea8000c1e1100 */
[----:B------:R-:W2:Y:S01]  /*30950*/  LDG.E.U8 R50, desc[UR36][R126.64+0xe54] ;  /* 0x000e54247e327981 */ /* 0x000ea2000c1e1100 */
[----:B---3--:R-:W-:-:S03]  /*30960*/  IMAD R209, R157, 0x100, R158 ;  /* 0x000001009dd17824 */ /* 0x008fc600078e029e */
[----:B------:R-:W3:Y:S04]  /*30970*/  LDG.E.U8 R49, desc[UR36][R126.64+0xe55] ;  /* 0x000e55247e317981 */ /* 0x000ee8000c1e1100 */
[----:B------:R-:W-:Y:S04]  /*30980*/  STL [R1+0x3864], R209 ;  /* 0x003864d101007387 */ /* 0x000fe80000100800 */
[----:B------:R-:W3:Y:S04]  /*30990*/  LDG.E.U8 R116, desc[UR36][R126.64+0xe12] ;  /* 0x000e12247e747981 */ /* 0x000ee8000c1e1100 */
[----:B------:R-:W3:Y:S04]  /*309a0*/  LDG.E.U8 R115, desc[UR36][R126.64+0xe13] ;  /* 0x000e13247e737981 */ /* 0x000ee8000c1e1100 */
[----:B------:R-:W3:Y:S01]  /*309b0*/  LDG.E.U8 R108, desc[UR36][R126.64+0xe1a] ;  /* 0x000e1a247e6c7981 */ /* 0x000ee2000c1e1100 */
[----:B----4-:R-:W-:-:S03]  /*309c0*/  IMAD R208, R155, 0x100, R156 ;  /* 0x000001009bd07824 */ /* 0x010fc600078e029c */
        /* <DEDUP_REMOVED lines=9> */
[----:B-----5:R-:W-:Y:S01]  /*30a60*/  IMAD R133, R3, 0x100, R4 ;  /* 0x0000010003857824 */ /* 0x020fe200078e0204 */
[----:B------:R-:W-:-:S02]  /*30a70*/  LEA R3, R213, R212, 0x10 ;  /* 0x000000d4d5037211 */ /* 0x000fc400078e80ff */
[----:B------:R-:W5:Y:S04]  /*30a80*/  LDG.E.U8 R60, desc[UR36][R126.64+0xe4a] ;  /* 0x000e4a247e3c7981 */ /* 0x000f68000c1e1100 */
[----:B------:R-:W5:Y:S01]  /*30a90*/  LDG.E.U8 R59, desc[UR36][R126.64+0xe4b] ;  /* 0x000e4b247e3b7981 */ /* 0x000f62000c1e1100 */
[----:B------:R-:W-:Y:S02]  /*30aa0*/  IMAD R132, R0, 0x100, R2 ;  /* 0x0000010000847824 */ /* 0x000fe400078e0202 */
[----:B------:R-:W-:Y:S01]  /*30ab0*/  IMAD.U32 R2, R215, 0x10000, R214 ;  /* 0x00010000d7027824 */ /* 0x000fe200078e00d6 */
[----:B------:R-:W-:Y:S01]  /*30ac0*/  LEA R207, R153, R154, 0x8 ;  /* 0x0000009a99cf7211 */ /* 0x000fe200078e40ff */
[----:B------:R-:W-:Y:S01]  /*30ad0*/  IMAD.U32 R0, R217, 0x10000, R216 ;  /* 0x00010000d9007824 */ /* 0x000fe200078e00d8 */
[----:B------:R0:W-:Y:S04]  /*30ae0*/  STL [R1+0x2a3c], R3 ;  /* 0x002a3c0301007387 */ /* 0x0001e80000100800 */
[----:B------:R1:W-:Y:S04]  /*30af0*/  STL [R1+0x2a20], R2 ;  /* 0x002a200201007387 */ /* 0x0003e80000100800 */
[----:B------:R1:W-:Y:S01]  /*30b00*/  STL [R1+0x2a24], R0 ;  /* 0x002a240001007387 */ /* 0x0003e20000100800 */
[----:B0-----:R-:W-:-:S02]  /*30b10*/  IMAD.U32 R3, R219, 0x10000, R218 ;  /* 0x00010000db037824 */ /* 0x001fc400078e00da */
[----:B------:R-:W-:Y:S01]  /*30b20*/  IMAD R206, R151, 0x100, R152 ;  /* 0x0000010097ce7824 */ /* 0x000fe200078e0298 */
[----:B------:R-:W5:Y:S01]  /*30b30*/  LDG.E.U8 R56, desc[UR36][R126.64+0xe4e] ;  /* 0x000e4e247e387981 */ /* 0x000f62000c1e1100 */
[----:B-1----:R-:W-:Y:S01]  /*30b40*/  LEA R2, R222, R221, 0x10 ;  /* 0x000000ddde027211 */ /* 0x002fe200078e80ff */
[----:B------:R-:W-:Y:S02]  /*30b50*/  IMAD R205, R149, 0x100, R150 ;  /* 0x0000010095cd7824 */ /* 0x000fe400078e0296 */
[----:B------:R-:W5:Y:S01]  /*30b60*/  LDG.E.U8 R55, desc[UR36][R126.64+0xe4f] ;  /* 0x000e4f247e377981 */ /* 0x000f62000c1e1100 */
[----:B------:R-:W-:-:S03]  /*30b70*/  IMAD.U32 R0, R225, 0x10000, R223 ;  /* 0x00010000e1007824 */ /* 0x000fc600078e00df */
[----:B------:R0:W-:Y:S04]  /*30b80*/  STL [R1+0x2a28], R3 ;  /* 0x002a280301007387 */ /* 0x0001e80000100800 */
[----:B------:R1:W-:Y:S04]  /*30b90*/  STL [R1+0x2a2c], R2 ;  /* 0x002a2c0201007387 */ /* 0x0003e80000100800 */
[----:B------:R1:W-:Y:S01]  /*30ba0*/  STL [R1+0x2a10], R0 ;  /* 0x002a100001007387 */ /* 0x0003e20000100800 */
[----:B0-----:R-:W-:Y:S01]  /*30bb0*/  IMAD.U32 R3, R227, 0x10000, R226 ;  /* 0x00010000e3037824 */ /* 0x001fe200078e00e2 */
[----:B------:R-:W-:Y:S01]  /*30bc0*/  LEA R203, R145, R146, 0x8 ;  /* 0x0000009291cb7211 */ /* 0x000fe200078e40ff */
[----:B------:R-:W-:Y:S01]  /*30bd0*/  IMAD R204, R147, 0x100, R148 ;  /* 0x0000010093cc7824 */ /* 0x000fe200078e0294 */
[----:B------:R-:W5:Y:S01]  /*30be0*/  LDG.E.U8 R48, desc[UR36][R126.64+0xe56] ;  /* 0x000e56247e307981 */ /* 0x000f62000c1e1100 */
[----:B-1----:R-:W-:-:S02]  /*30bf0*/  IMAD.U32 R2, R229, 0x10000, R228 ;  /* 0x00010000e5027824 */ /* 0x002fc400078e00e4 */
[----:B------:R-:W-:Y:S01]  /*30c00*/  IMAD R202, R143, 0x100, R144 ;  /* 0x000001008fca7824 */ /* 0x000fe200078e0290 */
[----:B------:R-:W-:Y:S01]  /*30c10*/  STL [R1+0x3868], R208 ;  /* 0x003868d001007387 */ /* 0x000fe20000100800 */
[----:B------:R-:W-:-:S03]  /*30c20*/  LEA R0, R231, R230, 0x10 ;  /* 0x000000e6e7007211 */ /* 0x000fc600078e80ff */
[----:B------:R0:W-:Y:S04]  /*30c30*/  STL [R1+0x2a14], R3 ;  /* 0x002a140301007387 */ /* 0x0001e80000100800 */
[----:B------:R1:W-:Y:S04]  /*30c40*/  STL [R1+0x2a18], R2 ;  /* 0x002a180201007387 */ /* 0x0003e80000100800 */
[----:B------:R1:W-:Y:S01]  /*30c50*/  STL [R1+0x2a1c], R0 ;  /* 0x002a1c0001007387 */ /* 0x0003e20000100800 */
[----:B0-----:R-:W-:Y:S02]  /*30c60*/  IMAD.U32 R3, R233, 0x10000, R232 ;  /* 0x00010000e9037824 */ /* 0x001fe400078e00e8 */
[----:B------:R-:W-:Y:S01]  /*30c70*/  IMAD R201, R141, 0x100, R142 ;  /* 0x000001008dc97824 */ /* 0x000fe200078e028e */
[----:B------:R-:W5:Y:S01]  /*30c80*/  LDG.E.U8 R47, desc[UR36][R126.64+0xe57] ;  /* 0x000e57247e2f7981 */ /* 0x000f62000c1e1100 */
[----:B-1----:R-:W-:-:S02]  /*30c90*/  IMAD.U32 R2, R235, 0x10000, R234 ;  /* 0x00010000eb027824 */ /* 0x002fc400078e00ea */
[----:B------:R-:W-:Y:S01]  /*30ca0*/  IMAD R200, R139, 0x100, R140 ;  /* 0x000001008bc87824 */ /* 0x000fe200078e028c */
[----:B------:R-:W-:Y:S01]  /*30cb0*/  LEA R199, R137, R138, 0x8 ;  /* 0x0000008a89c77211 */ /* 0x000fe200078e40ff */
[----:B------:R-:W-:Y:S01]  /*30cc0*/  IMAD.U32 R0, R238, 0x10000, R237 ;  /* 0x00010000ee007824 */ /* 0x000fe200078e00ed */
[----:B------:R0:W-:Y:S04]  /*30cd0*/  STL [R1+0x2a00], R3 ;  /* 0x002a000301007387 */ /* 0x0001e80000100800 */
[----:B------:R1:W-:Y:S04]  /*30ce0*/  STL [R1+0x2a04], R2 ;  /* 0x002a040201007387 */ /* 0x0003e80000100800 */
[----:B------:R1:W-:Y:S01]  /*30cf0*/  STL [R1+0x2a08], R0 ;  /* 0x002a080001007387 */ /* 0x0003e20000100800 */
[----:B0-----:R-:W-:Y:S01]  /*30d00*/  LEA R3, R241, R239, 0x10 ;  /* 0x000000eff1037211 */ /* 0x001fe200078e80ff */
[----:B------:R-:W-:-:S02]  /*30d10*/  IMAD R198, R135, 0x100, R136 ;  /* 0x0000010087c67824 */ /* 0x000fc400078e0288 */
[----:B------:R-:W5:Y:S01]  /*30d20*/  LDG.E.U8 R32, desc[UR36][R126.64+0xe66] ;  /* 0x000e66247e207981 */ /* 0x000f62000c1e1100 */
[----:B-1----:R-:W-:Y:S02]  /*30d30*/  IMAD.U32 R2, R243, 0x10000, R242 ;  /* 0x00010000f3027824 */ /* 0x002fe400078e00f2 */
[----:B------:R-:W-:Y:S01]  /*30d40*/  IMAD R194, R125, 0x100, R128 ;  /* 0x000001007dc27824 */ /* 0x000fe200078e0280 */
[----:B------:R-:W5:Y:S01]  /*30d50*/  LDG.E.U8 R31, desc[UR36][R126.64+0xe67] ;  /* 0x000e67247e1f7981 */ /* 0x000f62000c1e1100 */
[----:B------:R-:W-:-:S03]  /*30d60*/  IMAD.U32 R0, R245, 0x10000, R244 ;  /* 0x00010000f5007824 */ /* 0x000fc600078e00f4 */
[----:B------:R0:W-:Y:S01]  /*30d70*/  STL [R1+0x2a0c], R3 ;  /* 0x002a0c0301007387 */ /* 0x0001e20000100800 */
[----:B------:R-:W-:-:S03]  /*30d80*/  IMAD R193, R123, 0x100, R124 ;  /* 0x000001007bc17824 */ /* 0x000fc600078e027c */
[----:B------:R1:W-:Y:S04]  /*30d90*/  STL [R1+0x29f0], R2 ;  /* 0x0029f00201007387 */ /* 0x0003e80000100800 */
[----:B------:R1:W-:Y:S01]  /*30da0*/  STL [R1+0x29f4], R0 ;  /* 0x0029f40001007387 */ /* 0x0003e20000100800 */
[----:B0-----:R-:W-:-:S03]  /*30db0*/  IMAD.U32 R3, R247, 0x10000, R246 ;  /* 0x00010000f7037824 */ /* 0x001fc600078e00f6 */
[----:B------:R-:W2:Y:S01]  /*30dc0*/  LDL.LU R124, [R1+0x244c] ;  /* 0x00244c00017c7983 */ /* 0x000ea20000300800 */
[----:B-1----:R-:W-:-:S03]  /*30dd0*/  LEA R2, R249, R248, 0x10 ;  /* 0x000000f8f9027211 */ /* 0x002fc600078e80ff */
[----:B------:R-:W2:Y:S01]  /*30de0*/  LDL.LU R125, [R1+0x2438] ;  /* 0x00243800017d7983 */ /* 0x000ea20000300800 */
[----:B------:R-:W-:Y:S01]  /*30df0*/  IMAD.U32 R0, R251, 0x10000, R250 ;  /* 0x00010000fb007824 */ /* 0x000fe200078e00fa */
[----:B------:R-:W-:Y:S02]  /*30e00*/  LEA R195, R129, R130, 0x8 ;  /* 0x0000008281c37211 */ /* 0x000fe400078e40ff */
        /* <DEDUP_REMOVED lines=13> */
[----:B------:R-:W3:Y:S04]  /*30ee0*/  LDL.LU R128, [R1+0x242c] ;  /* 0x00242c0001807983 */ /* 0x000ee80000300800 */
[----:B------:R-:W3:Y:S04]  /*30ef0*/  LDL.LU R129, [R1+0x2418] ;  /* 0x0024180001817983 */ /* 0x000ee80000300800 */
[----:B------:R-:W4:Y:S04]  /*30f00*/  LDL.LU R130, [R1+0x240c] ;  /* 0x00240c0001827983 */ /* 0x000f280000300800 */
        /* <DEDUP_REMOVED lines=121> */
[----:B------:R-:W5:Y:S01]  /*316a0*/  LDL.LU R247, [R1+0x2114] ;  /* 0x0021140001f77983 */ /* 0x000f620000300800 */
[----:B--2---:R-:W-:Y:S01]  /*316b0*/  IMAD.U32 R0, R125, 0x10000, R124 ;  /* 0x000100007d007824 */ /* 0x004fe200078e007c */
[----:B----4-:R-:W-:Y:S01]  /*316c0*/  LEA R2, R131, R130, 0x10 ;  /* 0x0000008283027211 */ /* 0x010fe200078e80ff */
[----:B---3--:R-:W-:Y:S01]  /*316d0*/  IMAD.U32 R3, R129, 0x10000, R128 ;  /* 0x0001000081037824 */ /* 0x008fe200078e0080 */
[----:B------:R-:W2:Y:S04]  /*316e0*/  LDG.E.U8 R130, desc[UR36][R126.64+0xe86] ;  /* 0x000e86247e827981 */ /* 0x000ea8000c1e1100 */
[----:B------:R5:W-:Y:S04]  /*316f0*/  STL [R1+0x29e4], R0 ;  /* 0x0029e40001007387 */ /* 0x000be80000100800 */
[----:B------:R0:W-:Y:S01]  /*31700*/  STL [R1+0x29ec], R2 ;  /* 0x0029ec0201007387 */ /* 0x0001e20000100800 */
[----:B------:R-:W-:-:S03]  /*31710*/  IMAD R192, R121, 0x100, R122 ;  /* 0x0000010079c07824 */ /* 0x000fc600078e027a */
[----:B------:R1:W-:Y:S01]  /*31720*/  STL [R1+0x29e8], R3 ;  /* 0x0029e80301007387 */ /* 0x0003e20000100800 */
[----:B-----5:R-:W-:-:S03]  /*31730*/  IMAD.U32 R0, R198, 0x10000, R197 ;  /* 0x00010000c6007824 */ /* 0x020fc600078e00c5 */
[----:B------:R-:W2:Y:S01]  /*31740*/  LDG.E.U8 R129, desc[UR36][R126.64+0xe87] ;  /* 0x000e87247e817981 */ /* 0x000ea2000c1e1100 */
[----:B0-----:R-:W-:-:S03]  /*31750*/  IMAD.U32 R2, R202, 0x10000, R201 ;  /* 0x00010000ca027824 */ /* 0x001fc600078e00c9 */
[----:B------:R0:W-:Y:S01]  /*31760*/  STL [R1+0x29d0], R0 ;  /* 0x0029d00001007387 */ /* 0x0001e20000100800 */
[----:B-1----:R-:W-:-:S03]  /*31770*/  IMAD.U32 R3, R200, 0x10000, R199 ;  /* 0x00010000c8037824 */ /* 0x002fc600078e00c7 */
[----:B------:R1:W-:Y:S01]  /*31780*/  STL [R1+0x29d8], R2 ;  /* 0x0029d80201007387 */ /* 0x0003e20000100800 */
[----:B------:R-:W-:-:S03]  /*31790*/  IMAD R188, R113, 0x100, R114 ;  /* 0x0000010071bc7824 */ /* 0x000fc600078e0272 */
        /* <DEDUP_REMOVED lines=9> */
[----:B------:R-:W5:Y:S01]  /*31830*/  LDG.E.U8 R122, desc[UR36][R126.64+0xe8c] ;  /* 0x000e8c247e7a7981 */ /* 0x000f62000c1e1100 */
[----:B----4-:R-:W-:-:S03]  /*31840*/  IMAD.U32 R2, R240, 0x10000, R236 ;  /* 0x00010000f0027824 */ /* 0x010fc600078e00ec */
[----:B------:R0:W-:Y:S04]  /*31850*/  STL [R1+0x29c8], R0 ;  /* 0x0029c80001007387 */ /* 0x0001e80000100800 */
[----:B------:R1:W-:Y:S01]  /*31860*/  STL [R1+0x29c0], R3 ;  /* 0x0029c00301007387 */ /* 0x0003e20000100800 */
[----:B------:R-:W-:-:S03]  /*31870*/  IMAD R180, R97, 0x100, R98 ;  /* 0x0000010061b47824 */ /* 0x000fc600078e0262 */
[----:B------:R4:W-:Y:S01]  /*31880*/  STL [R1+0x29b0], R2 ;  /* 0x0029b00201007387 */ /* 0x0009e20000100800 */
[----:B0-----:R-:W-:-:S03]  /*31890*/  IMAD.U32 R0, R211, 0x10000, R252 ;  /* 0x00010000d3007824 */ /* 0x001fc600078e00fc */
[----:B------:R-:W5:Y:S01]  /*318a0*/  LDG.E.U8 R121, desc[UR36][R126.64+0xe8d] ;  /* 0x000e8d247e797981 */ /* 0x000f62000c1e1100 */
[----:B-1----:R-:W-:-:S03]  /*318b0*/  LEA R3, R224, R220, 0x10 ;  /* 0x000000dce0037211 */ /* 0x002fc600078e80ff */
[----:B------:R0:W-:Y:S01]  /*318c0*/  STL [R1+0x29b4], R0 ;  /* 0x0029b40001007387 */ /* 0x0001e20000100800 */
[----:B----4-:R-:W-:-:S03]  /*318d0*/  LEA R2, R215, R214, 0x10 ;  /* 0x000000d6d7027211 */ /* 0x010fc600078e80ff */
[----:B------:R1:W-:Y:S01]  /*318e0*/  STL [R1+0x29cc], R3 ;  /* 0x0029cc0301007387 */ /* 0x0003e20000100800 */
[----:B------:R-:W-:Y:S01]  /*318f0*/  LEA R191, R119, R120, 0x8 ;  /* 0x0000007877bf7211 */ /* 0x000fe200078e40ff */
[----:B------:R-:W-:Y:S01]  /*31900*/  IMAD R190, R117, 0x100, R118 ;  /* 0x0000010075be7824 */ /* 0x000fe200078e0276 */
[----:B------:R-:W-:Y:S01]  /*31910*/  LEA R187, R111, R112, 0x8 ;  /* 0x000000706fbb7211 */ /* 0x000fe200078e40ff */
[----:B------:R-:W4:Y:S01]  /*31920*/  LDG.E.U8 R114, desc[UR36][R126.64+0xe94] ;  /* 0x000e94247e727981 */ /* 0x000f22000c1e1100 */
[----:B0-----:R-:W-:-:S03]  /*31930*/  IMAD.U32 R0, R217, 0x10000, R216 ;  /* 0x00010000d9007824 */ /* 0x001fc600078e00d8 */
[----:B------:R0:W-:Y:S01]  /*31940*/  STL [R1+0x29bc], R2 ;  /* 0x0029bc0201007387 */ /* 0x0001e20000100800 */
[----:B-1----:R-:W-:-:S03]  /*31950*/  IMAD.U32 R3, R213, 0x10000, R212 ;  /* 0x00010000d5037824 */ /* 0x002fc600078e00d4 */
[----:B------:R1:W-:Y:S01]  /*31960*/  STL [R1+0x29a0], R0 ;  /* 0x0029a00001007387 */ /* 0x0003e20000100800 */
[----:B------:R-:W-:Y:S01]  /*31970*/  LEA R179, R95, R96, 0x8 ;  /* 0x000000605fb37211 */ /* 0x000fe200078e40ff */
[----:B------:R-:W-:Y:S01]  /*31980*/  IMAD R186, R109, 0x100, R110 ;  /* 0x000001006dba7824 */ /* 0x000fe200078e026e */
[----:B------:R-:W-:Y:S01]  /*31990*/  LEA R163, R63, R64, 0x8 ;  /* 0x000000403fa37211 */ /* 0x000fe200078e40ff */
[----:B------:R-:W4:Y:S01]  /*319a0*/  LDG.E.U8 R113, desc[UR36][R126.64+0xe95] ;  /* 0x000e95247e717981 */ /* 0x000f22000c1e1100 */
[----:B0-----:R-:W-:-:S03]  /*319b0*/  IMAD.U32 R2, R222, 0x10000, R221 ;  /* 0x00010000de027824 */ /* 0x001fc600078e00dd */
[----:B------:R0:W-:Y:S01]  /*319c0*/  STL [R1+0x29b8], R3 ;  /* 0x0029b80301007387 */ /* 0x0001e20000100800 */
[----:B-1----:R-:W-:-:S03]  /*319d0*/  LEA R0, R225, R223, 0x10 ;  /* 0x000000dfe1007211 */ /* 0x002fc600078e80ff */
[----:B------:R1:W-:Y:S04]  /*319e0*/  STL [R1+0x29a8], R2 ;  /* 0x0029a80201007387 */ /* 0x0003e80000100800 */
[----:B------:R1:W-:Y:S01]  /*319f0*/  STL [R1+0x29ac], R0 ;  /* 0x0029ac0001007387 */ /* 0x0003e20000100800 */
[----:B0-----:R-:W-:-:S03]  /*31a00*/  IMAD.U32 R3, R219, 0x10000, R218 ;  /* 0x00010000db037824 */ /* 0x001fc600078e00da */
[----:B------:R-:W4:Y:S01]  /*31a10*/  LDG.E.U8 R98, desc[UR36][R126.64+0xea4] ;  /* 0x000ea4247e627981 */ /* 0x000f22000c1e1100 */
[----:B-1----:R-:W-:-:S03]  /*31a20*/  IMAD.U32 R2, R229, 0x10000, R228 ;  /* 0x00010000e5027824 */ /* 0x002fc600078e00e4 */
[----:B------:R-:W4:Y:S01]  /*31a30*/  LDG.E.U8 R97, desc[UR36][R126.64+0xea5] ;  /* 0x000ea5247e617981 */ /* 0x000f22000c1e1100 */
[----:B------:R-:W-:-:S03]  /*31a40*/  IMAD.U32 R0, R231, 0x10000, R230 ;  /* 0x00010000e7007824 */ /* 0x000fc600078e00e6 */
[----:B------:R0:W-:Y:S04]  /*31a50*/  STL [R1+0x29a4], R3 ;  /* 0x0029a40301007387 */ /* 0x0001e80000100800 */
[----:B------:R1:W-:Y:S04]  /*31a60*/  STL [R1+0x2994], R2 ;  /* 0x0029940201007387 */ /* 0x0003e80000100800 */
[----:B------:R1:W-:Y:S01]  /*31a70*/  STL [R1+0x2998], R0 ;  /* 0x0029980001007387 */ /* 0x0003e20000100800 */
[----:B0-----:R-:W-:Y:S02]  /*31a80*/  IMAD.U32 R3, R227, 0x10000, R226 ;  /* 0x00010000e3037824 */ /* 0x001fe400078e00e2 */
[----:B------:R-:W-:Y:S01]  /*31a90*/  IMAD R178, R93, 0x100, R94 ;  /* 0x000001005db27824 */ /* 0x000fe200078e025e */
[----:B------:R-:W4:Y:S01]  /*31aa0*/  LDG.E.U8 R124, desc[UR36][R126.64+0xe8a] ;  /* 0x000e8a247e7c7981 */ /* 0x000f22000c1e1100 */
[----:B-1----:R-:W-:-:S02]  /*31ab0*/  IMAD.U32 R2, R235, 0x10000, R234 ;  /* 0x00010000eb027824 */ /* 0x002fc400078e00ea */
[----:B------:R-:W-:Y:S01]  /*31ac0*/  IMAD R162, R61, 0x100, R62 ;  /* 0x000001003da27824 */ /* 0x000fe200078e023e */
[----:B------:R-:W4:Y:S01]  /*31ad0*/  LDG.E.U8 R123, desc[UR36][R126.64+0xe8b] ;  /* 0x000e8b247e7b7981 */ /* 0x000f22000c1e1100 */
[----:B------:R-:W-:-:S03]  /*31ae0*/  IMAD.U32 R0, R238, 0x10000, R237 ;  /* 0x00010000ee007824 */ /* 0x000fc600078e00ed */
[----:B------:R0:W-:Y:S01]  /*31af0*/  STL [R1+0x2990], R3 ;  /* 0x0029900301007387 */ /* 0x0001e20000100800 */
[----:B------:R-:W-:-:S03]  /*31b00*/  IMAD R184, R105, 0x100, R106 ;  /* 0x0000010069b87824 */ /* 0x000fc600078e026a */
[----:B------:R1:W-:Y:S01]  /*31b10*/  STL [R1+0x2980], R2 ;  /* 0x0029800201007387 */ /* 0x0003e20000100800 */
[----:B------:R-:W-:-:S03]  /*31b20*/  IMAD R176, R89, 0x100, R90 ;  /* 0x0000010059b07824 */ /* 0x000fc600078e025a */
[----:B------:R1:W-:Y:S01]  /*31b30*/  STL [R1+0x2984], R0 ;  /* 0x0029840001007387 */ /* 0x0003e20000100800 */
[----:B0-----:R-:W-:Y:S01]  /*31b40*/  LEA R3, R233, R232, 0x10 ;  /* 0x000000e8e9037211 */ /* 0x001fe200078e80ff */
[----:B------:R-:W-:Y:S02]  /*31b50*/  IMAD R160, R57, 0x100, R58 ;  /* 0x0000010039a07824 */ /* 0x000fe400078e023a */
[----:B------:R-:W4:Y:S01]  /*31b60*/  LDG.E.U8 R120, desc[UR36][R126.64+0xe8e] ;  /* 0x000e8e247e787981 */ /* 0x000f22000c1e1100 */
[----:B-1----:R-:W-:-:S03]  /*31b70*/  LEA R2, R243, R242, 0x10 ;  /* 0x000000f2f3027211 */ /* 0x002fc600078e80ff */
[----:B------:R-:W4:Y:S01]  /*31b80*/  LDG.E.U8 R119, desc[UR36][R126.64+0xe8f] ;  /* 0x000e8f247e777981 */ /* 0x000f22000c1e1100 */
[----:B------:R-:W-:-:S03]  /*31b90*/  IMAD.U32 R0, R245, 0x10000, R244 ;  /* 0x00010000f5007824 */ /* 0x000fc600078e00f4 */
[----:B------:R-:W4:Y:S01]  /*31ba0*/  LDG.E.U8 R112, desc[UR36][R126.64+0xe96] ;  /* 0x000e96247e707981 */ /* 0x000f22000c1e1100 */
[----:B------:R-:W-:-:S03]  /*31bb0*/  IMAD R172, R81, 0x100, R82 ;  /* 0x0000010051ac7824 */ /* 0x000fc600078e0252 */
[----:B------:R-:W4:Y:S01]  /*31bc0*/  LDG.E.U8 R111, desc[UR36][R126.64+0xe97] ;  /* 0x000e97247e6f7981 */ /* 0x000f22000c1e1100 */
[----:B------:R-:W-:-:S03]  /*31bd0*/  IMAD R156, R49, 0x100, R50 ;  /* 0x00000100319c7824 */ /* 0x000fc600078e0232 */
[----:B------:R-:W4:Y:S01]  /*31be0*/  LDG.E.U8 R96, desc[UR36][R126.64+0xea6] ;  /* 0x000ea6247e607981 */ /* 0x000f22000c1e1100 */
[----:B------:R-:W-:-:S03]  /*31bf0*/  IMAD R189, R115, 0x100, R116 ;  /* 0x0000010073bd7824 */ /* 0x000fc600078e0274 */
[----:B------:R-:W4:Y:S01]  /*31c00*/  LDG.E.U8 R95, desc[UR36][R126.64+0xea7] ;  /* 0x000ea7247e5f7981 */ /* 0x000f22000c1e1100 */
[----:B------:R-:W-:-:S03]  /*31c10*/  IMAD R185, R107, 0x100, R108 ;  /* 0x000001006bb97824 */ /* 0x000fc600078e026c */
[----:B------:R-:W4:Y:S01]  /*31c20*/  LDG.E.U8 R64, desc[UR36][R126.64+0xec6] ;  /* 0x000ec6247e407981 */ /* 0x000f22000c1e1100 */
[----:B------:R-:W-:-:S03]  /*31c30*/  LEA R183, R103, R104, 0x8 ;  /* 0x0000006867b77211 */ /* 0x000fc600078e40ff */
[----:B------:R-:W4:Y:S01]  /*31c40*/  LDG.E.U8 R63, desc[UR36][R126.64+0xec7] ;  /* 0x000ec7247e3f7981 */ /* 0x000f22000c1e1100 */
[----:B------:R-:W-:Y:S01]  /*31c50*/  IMAD R177, R91, 0x100, R92 ;  /* 0x000001005bb17824 */ /* 0x000fe200078e025c */
[----:B------:R-:W-:Y:S02]  /*31c60*/  LEA R175, R87, R88, 0x8 ;  /* 0x0000005857af7211 */ /* 0x000fe400078e40ff */
[----:B------:R-:W4:Y:S01]  /*31c70*/  LDG.E.U8 R118, desc[UR36][R126.64+0xe90] ;  /* 0x000e90247e767981 */ /* 0x000f22000c1e1100 */
[----:B------:R-:W-:Y:S01]  /*31c80*/  LEA R171, R79, R80, 0x8 ;  /* 0x000000504fab7211 */ /* 0x000fe200078e40ff */
[----:B------:R-:W-:Y:S02]  /*31c90*/  IMAD R161, R59, 0x100, R60 ;  /* 0x000001003ba17824 */ /* 0x000fe400078e023c */
[----:B------:R-:W4:Y:S01]  /*31ca0*/  LDG.E.U8 R117, desc[UR36][R126.64+0xe91] ;  /* 0x000e91247e757981 */ /* 0x000f22000c1e1100 */
[----:B------:R-:W-:-:S03]  /*31cb0*/  LEA R159, R55, R56, 0x8 ;  /* 0x00000038379f7211 */ /* 0x000fc600078e40ff */
[----:B------:R-:W4:Y:S01]  /*31cc0*/  LDG.E.U8 R110, desc[UR36][R126.64+0xe98] ;  /* 0x000e98247e6e7981 */ /* 0x000f22000c1e1100 */
[----:B------:R-:W-:-:S03]  /*31cd0*/  LEA R155, R47, R48, 0x8 ;  /* 0x000000302f9b7211 */ /* 0x000fc600078e40ff */
[----:B------:R-:W4:Y:S01]  /*31ce0*/  LDG.E.U8 R109, desc[UR36][R126.64+0xe99] ;  /* 0x000e99247e6d7981 */ /* 0x000f22000c1e1100 */
[----:B------:R-:W-:-:S03]  /*31cf0*/  LEA R147, R31, R32, 0x8 ;  /* 0x000000201f937211 */ /* 0x000fc600078e40ff */
        /* <DEDUP_REMOVED lines=29> */
[----:B------:R0:W-:Y:S01]  /*31ed0*/  STL [R1+0x299c], R3 ;  /* 0x00299c0301007387 */ /* 0x0001e20000100800 */
[----:B------:R-:W-:Y:S01]  /*31ee0*/  IMAD R153, R43, 0x100, R44 ;  /* 0x000001002b997824 */ /* 0x000fe200078e022c */
[----:B------:R-:W-:Y:S02]  /*31ef0*/  LEA R143, R23, R24, 0x8 ;  /* 0x00000018178f7211 */ /* 0x000fe400078e40ff */
[----:B------:R1:W-:Y:S01]  /*31f00*/  STL [R1+0x298c], R2 ;  /* 0x00298c0201007387 */ /* 0x0003e20000100800 */
[----:B------:R-:W-:Y:S01]  /*31f10*/  IMAD R145, R27, 0x100, R28 ;  /* 0x000001001b917824 */ /* 0x000fe200078e021c */
[----:B------:R-:W-:-:S02]  /*31f20*/  LEA R139, R15, R16, 0x8 ;  /* 0x000000100f8b7211 */ /* 0x000fc400078e40ff */
[----:B------:R1:W-:Y:S01]  /*31f30*/  STL [R1+0x2970], R0 ;  /* 0x0029700001007387 */ /* 0x0003e20000100800 */
[----:B0-----:R-:W-:-:S03]  /*31f40*/  IMAD.U32 R3, R241, 0x10000, R239 ;  /* 0x00010000f1037824 */ /* 0x001fc600078e00ef */
[----:B------:R-:W4:Y:S01]  /*31f50*/  LDG.E.U8 R116, desc[UR36][R126.64+0xe92] ;  /* 0x000e92247e747981 */ /* 0x000f22000c1e1100 */
[----:B-1----:R-:W-:-:S03]  /*31f60*/  IMAD.U32 R2, R249, 0x10000, R248 ;  /* 0x00010000f9027824 */ /* 0x002fc600078e00f8 */
        /* <DEDUP_REMOVED lines=92> */
[----:B------:R2:W-:Y:S01]  /*32530*/  STL [R1+0x297c], R0 ;  /* 0x00297c0001007387 */ /* 0x0005e20000100800 */
[----:B0-----:R-:W-:-:S03]  /*32540*/  IMAD.U32 R3, R247, 0x10000, R246 ;  /* 0x00010000f7037824 */ /* 0x001fc600078e00f6 */
        /* <DEDUP_REMOVED lines=12> */
[----:B------:R0:W-:Y:S04]  /*32610*/  STL [R1+0x2974], R3 ;  /* 0x0029740301007387 */ /* 0x0001e80000100800 */
[----:B------:R-:W2:Y:S01]  /*32620*/  LDG.E.U8 R4, desc[UR36][R126.64+0xf02] ;  /* 0x000f02247e047981 */ /* 0x000ea2000c1e1100 */
[----:B------:R-:W-:-:S03]  /*32630*/  IMAD R131, R129, 0x100, R130 ;  /* 0x0000010081837824 */ /* 0x000fc600078e0282 */
[----:B------:R-:W2:Y:S04]  /*32640*/  LDL.LU R214, [R1+0x2928] ;  /* 0x0029280001d67983 */ /* 0x000ea80000300800 */
[----:B0-----:R-:W2:Y:S01]  /*32650*/  LDG.E.U8 R3, desc[UR36][R126.64+0xf03] ;  /* 0x000f03247e037981 */ /* 0x001ea2000c1e1100 */
[----:B---3--:R-:W-:Y:S01]  /*32660*/  IMAD R130, R125, 0x100, R128 ;  /* 0x000001007d827824 */ /* 0x008fe200078e0280 */
[----:B-----5:R-:W-:Y:S02]  /*32670*/  LEA R128, R121, R122, 0x8 ;  /* 0x0000007a79807211 */ /* 0x020fe400078e40ff */
[----:B----4-:R-:W-:Y:S01]  /*32680*/  LEA R122, R113, R114, 0x8 ;  /* 0x00000072717a7211 */ /* 0x010fe200078e40ff */
[----:B------:R-:W-:Y:S01]  /*32690*/  IMAD R129, R123, 0x100, R124 ;  /* 0x000001007b817824 */ /* 0x000fe200078e027c */
[----:B------:R-:W-:Y:S01]  /*326a0*/  LEA R114, R97, R98, 0x8 ;  /* 0x0000006261727211 */ /* 0x000fe200078e40ff */
[----:B------:R-:W-:Y:S01]  /*326b0*/  IMAD R125, R119, 0x100, R120 ;  /* 0x00000100777d7824 */ /* 0x000fe200078e0278 */
[----:B------:R-:W3:Y:S01]  /*326c0*/  LDL.LU R215, [R1+0x2924] ;  /* 0x0029240001d77983 */ /* 0x000ee20000300800 */
[----:B------:R-:W-:-:S02]  /*326d0*/  IMAD R121, R111, 0x100, R112 ;  /* 0x000001006f797824 */ /* 0x000fc400078e0270 */
[----:B------:R-:W-:Y:S01]  /*326e0*/  IMAD R113, R95, 0x100, R96 ;  /* 0x000001005f717824 */ /* 0x000fe200078e0260 */
[----:B------:R-:W4:Y:S01]  /*326f0*/  LDL.LU R216, [R1+0x2910] ;  /* 0x0029100001d87983 */ /* 0x000f220000300800 */
[----:B------:R-:W-:Y:S02]  /*32700*/  IMAD R97, R63, 0x100, R64 ;  /* 0x000001003f617824 */ /* 0x000fe400078e0240 */
[----:B------:R-:W-:Y:S01]  /*32710*/  IMAD R124, R117, 0x100, R118 ;  /* 0x00000100757c7824 */ /* 0x000fe200078e0276 */
[----:B------:R-:W5:Y:S01]  /*32720*/  LDG.E.U8 R64, desc[UR36][R126.64+0xf06] ;  /* 0x000f06247e407981 */ /* 0x000f62000c1e1100 */
[----:B------:R-:W-:Y:S01]  /*32730*/  IMAD R120, R109, 0x100, R110 ;  /* 0x000001006d787824 */ /* 0x000fe200078e026e */
[----:B------:R-:W-:Y:S01]  /*32740*/  LEA R118, R105, R106, 0x8 ;  /* 0x0000006a69767211 */ /* 0x000fe200078e40ff */
[----:B------:R-:W-:Y:S01]  /*32750*/  IMAD R112, R93, 0x100, R94 ;  /* 0x000001005d707824 */ /* 0x000fe200078e025e */
[----:B------:R-:W5:Y:S01]  /*32760*/  LDG.E.U8 R63, desc[UR36][R126.64+0xf07] ;  /* 0x000f07247e3f7981 */ /* 0x000f62000c1e1100 */
[----:B------:R-:W-:Y:S01]  /*32770*/  IMAD R96, R61, 0x100, R62 ;  /* 0x000001003d607824 */ /* 0x000fe200078e023e */
[----:B------:R-:W-:-:S02]  /*32780*/  LEA R110, R89, R90, 0x8 ;  /* 0x0000005a596e7211 */ /* 0x000fc400078e40ff */
[----:B------:R-:W-:Y:S01]  /*32790*/  LEA R94, R57, R58, 0x8 ;  /* 0x0000003a395e7211 */ /* 0x000fe200078e40ff */
[----:B------:R-:W3:Y:S01]  /*327a0*/  LDG.E.U8 R62, desc[UR36][R126.64+0xf08] ;  /* 0x000f08247e3e7981 */ /* 0x000ee2000c1e1100 */
[----:B------:R-:W-:Y:S01]  /*327b0*/  LEA R106, R81, R82, 0x8 ;  /* 0x00000052516a7211 */ /* 0x000fe200078e40ff */
[----:B------:R-:W-:Y:S01]  /*327c0*/  IMAD R123, R115, 0x100, R116 ;  /* 0x00000100737b7824 */ /* 0x000fe200078e0274 */
[----:B------:R-:W-:Y:S01]  /*327d0*/  LEA R90, R49, R50, 0x8 ;  /* 0x00000032315a7211 */ /* 0x000fe200078e40ff */
[----:B------:R-:W3:Y:S01]  /*327e0*/  LDG.E.U8 R61, desc[UR36][R126.64+0xf09] ;  /* 0x000f09247e3d7981 */ /* 0x000ee2000c1e1100 */
[----:B------:R-:W-:Y:S02]  /*327f0*/  IMAD R119, R107, 0x100, R108 ;  /* 0x000001006b777824 */ /* 0x000fe400078e026c */
[----:B------:R-:W-:Y:S01]  /*32800*/  IMAD R117, R103, 0x100, R104 ;  /* 0x0000010067757824 */ /* 0x000fe200078e0268 */
[----:B------:R-:W4:Y:S01]  /*32810*/  LDG.E.U8 R58, desc[UR36][R126.64+0xf0c] ;  /* 0x000f0c247e3a7981 */ /* 0x000f22000c1e1100 */
        /* <DEDUP_REMOVED lines=18> */
[----:B------:R-:W-:Y:S01]  /*32940*/  IMAD R80, R29, 0x100, R30 ;  /* 0x000001001d507824 */ /* 0x000fe200078e021e */
[----:B------:R-:W-:-:S02]  /*32950*/  LEA R102, R73, R74, 0x8 ;  /* 0x0000004a49667211 */ /* 0x000fc400078e40ff */
[----:B------:R-:W4:Y:S01]  /*32960*/  LDG.E.U8 R55, desc[UR36][R126.64+0xf0f] ;  /* 0x000f0f247e377981 */ /* 0x000f22000c1e1100 */
[----:B------:R-:W-:-:S03]  /*32970*/  LEA R86, R41, R42, 0x8 ;  /* 0x0000002a29567211 */ /* 0x000fc600078e40ff */
[----:B------:R-:W4:Y:S04]  /*32980*/  LDG.E.U8 R48, desc[UR36][R126.64+0xf16] ;  /* 0x000f16247e307981 */ /* 0x000f28000c1e1100 */
[----:B------:R-:W4:Y:S01]  /*32990*/  LDG.E.U8 R47, desc[UR36][R126.64+0xf17] ;  /* 0x000f17247e2f7981 */ /* 0x000f22000c1e1100 */
[----:B------:R-:W-:-:S03]  /*329a0*/  LEA R78, R25, R26, 0x8 ;  /* 0x0000001a194e7211 */ /* 0x000fc600078e40ff */
[----:B------:R-:W4:Y:S04]  /*329b0*/  LDG.E.U8 R32, desc[UR36][R126.64+0xf26] ;  /* 0x000f26247e207981 */ /* 0x000f28000c1e1100 */
[----:B------:R-:W4:Y:S01]  /*329c0*/  LDG.E.U8 R31, desc[UR36][R126.64+0xf27] ;  /* 0x000f27247e1f7981 */ /* 0x000f22000c1e1100 */
[----:B------:R-:W-:-:S03]  /*329d0*/  IMAD R115, R99, 0x100, R100 ;  /* 0x0000010063737824 */ /* 0x000fc600078e0264 */
        /* <DEDUP_REMOVED lines=33> */
[----:B------:R-:W4:Y:S04]  /*32bf0*/  LDL.LU R217, [R1+0x290c] ;  /* 0x00290c0001d97983 */ /* 0x000f280000300800 */
        /* <DEDUP_REMOVED lines=9> */
[----:B------:R-:W4:Y:S01]  /*32c90*/  LDL.LU R218, [R1+0x2908] ;  /* 0x0029080001da7983 */ /* 0x000f220000300800 */
        /* <DEDUP_REMOVED lines=11> */
[----:B------:R-:W4:Y:S04]  /*32d50*/  LDG.E.U8 R8, desc[UR36][R126.64+0xf3e] ;  /* 0x000f3e247e087981 */ /* 0x000f28000c1e1100 */
[----:B------:R-:W4:Y:S04]  /*32d60*/  LDG.E.U8 R7, desc[UR36][R126.64+0xf3f] ;  /* 0x000f3f247e077981 */ /* 0x000f28000c1e1100 */
[----:B------:R-:W4:Y:S04]  /*32d70*/  LDL.LU R221, [R1+0x28f8] ;  /* 0x0028f80001dd7983 */ /* 0x000f280000300800 */
[----:B------:R-:W4:Y:S01]  /*32d80*/  LDL.LU R222, [R1+0x28f4] ;  /* 0x0028f40001de7983 */ /* 0x000f220000300800 */
[----:B------:R-:W-:-:S03]  /*32d90*/  LEA R98, R65, R66, 0x8 ;  /* 0x0000004241627211 */ /* 0x000fc600078e40ff */
[----:B------:R-:W4:Y:S04]  /*32da0*/  LDL.LU R223, [R1+0x28f0] ;  /* 0x0028f00001df7983 */ /* 0x000f280000300800 */
[----:B------:R-:W4:Y:S01]  /*32db0*/  LDL.LU R225, [R1+0x28ec] ;  /* 0x0028ec0001e17983 */ /* 0x000f220000300800 */
[----:B------:R-:W-:-:S03]  /*32dc0*/  LEA R82, R33, R34, 0x8 ;  /* 0x0000002221527211 */ /* 0x000fc600078e40ff */
[----:B------:R-:W4:Y:S04]  /*32dd0*/  LDL.LU R226, [R1+0x28e8] ;  /* 0x0028e80001e27983 */ /* 0x000f280000300800 */
        /* <DEDUP_REMOVED lines=10> */
[----:B--2---:R-:W-:-:S03]  /*32e80*/  LEA R66, R0, R2, 0x8 ;  /* 0x0000000200427211 */ /* 0x004fc600078e40ff */
[----:B------:R-:W2:Y:S04]  /*32e90*/  LDG.E.U8 R5, desc[UR36][R126.64+0xf41] ;  /* 0x000f41247e057981 */ /* 0x000ea8000c1e1100 */
[----:B------:R-:W2:Y:S04]  /*32ea0*/  LDG.E.U8 R2, desc[UR36][R126.64+0xf44] ;  /* 0x000f44247e027981 */ /* 0x000ea8000c1e1100 */
[----:B------:R-:W2:Y:S04]  /*32eb0*/  LDG.E.U8 R0, desc[UR36][R126.64+0xf45] ;  /* 0x000f45247e007981 */ /* 0x000ea8000c1e1100 */
[----:B------:R-:W2:Y:S01]  /*32ec0*/  LDL.LU R227, [R1+0x28e4] ;  /* 0x0028e40001e37983 */ /* 0x000ea20000300800 */
[----:B------:R-:W-:-:S03]  /*32ed0*/  IMAD R67, R3, 0x100, R4 ;  /* 0x0000010003437824 */ /* 0x000fc600078e0204 */
[----:B------:R-:W2:Y:S04]  /*32ee0*/  LDL.LU R228, [R1+0x28e0] ;  /* 0x0028e00001e47983 */ /* 0x000ea80000300800 */
[----:B------:R-:W2:Y:S04]  /*32ef0*/  LDG.E.U8 R4, desc[UR36][R126.64+0xf42] ;  /* 0x000f42247e047981 */ /* 0x000ea8000c1e1100 */
[----:B------:R-:W2:Y:S04]  /*32f00*/  LDG.E.U8 R3, desc[UR36][R126.64+0xf43] ;  /* 0x000f43247e037981 */ /* 0x000ea8000c1e1100 */
[----:B------:R-:W2:Y:S04]  /*32f10*/  LDL.LU R229, [R1+0x28dc] ;  /* 0x0028dc0001e57983 */ /* 0x000ea80000300800 */
[----:B------:R-:W2:Y:S01]  /*32f20*/  LDL.LU R230, [R1+0x28d8] ;  /* 0x0028d80001e67983 */ /* 0x000ea20000300800 */
[----:B-----5:R-:W-:-:S03]  /*32f30*/  IMAD R65, R63, 0x100, R64 ;  /* 0x000001003f417824 */ /* 0x020fc600078e0240 */
[----:B------:R-:W5:Y:S04]  /*32f40*/  LDL.LU R231, [R1+0x28d4] ;  /* 0x0028d40001e77983 */ /* 0x000f680000300800 */
[----:B------:R-:W5:Y:S01]  /*32f50*/  LDL.LU R232, [R1+0x28c8] ;  /* 0x0028c80001e87983 */ /* 0x000f620000300800 */
[----:B---3--:R-:W-:-:S03]  /*32f60*/  IMAD R64, R61, 0x100, R62 ;  /* 0x000001003d407824 */ /* 0x008fc600078e023e */
[----:B------:R-:W3:Y:S04]  /*32f70*/  LDL.LU R233, [R1+0x28c0] ;  /* 0x0028c00001e97983 */ /* 0x000ee80000300800 */
[----:B------:R-:W5:Y:S01]  /*32f80*/  LDL.LU R234, [R1+0x28bc] ;  /* 0x0028bc0001ea7983 */ /* 0x000f620000300800 */
[----:B----4-:R-:W-:-:S03]  /*32f90*/  LEA R62, R57, R58, 0x8 ;  /* 0x0000003a393e7211 */ /* 0x010fc600078e40ff */
[----:B------:R-:W5:Y:S04]  /*32fa0*/  LDL.LU R235, [R1+0x28b8] ;  /* 0x0028b80001eb7983 */ /* 0x000f680000300800 */
[----:B------:R-:W4:Y:S01]  /*32fb0*/  LDL.LU R237, [R1+0x28b4] ;  /* 0x0028b40001ed7983 */ /* 0x000f220000300800 */
[----:B------:R-:W-:-:S03]  /*32fc0*/  LEA R58, R49, R50, 0x8 ;  /* 0x00000032313a7211 */ /* 0x000fc600078e40ff */
[----:B------:R-:W4:Y:S04]  /*32fd0*/  LDL.LU R238, [R1+0x28b0] ;  /* 0x0028b00001ee7983 */ /* 0x000f280000300800 */
[----:B------:R-:W4:Y:S01]  /*32fe0*/  LDL.LU R239, [R1+0x28ac] ;  /* 0x0028ac0001ef7983 */ /* 0x000f220000300800 */
[----:B------:R-:W-:-:S03]  /*32ff0*/  IMAD R63, R59, 0x100, R60 ;  /* 0x000001003b3f7824 */ /* 0x000fc600078e023c */
[----:B------:R-:W4:Y:S04]  /*33000*/  LDL.LU R241, [R1+0x28a8] ;  /* 0x0028a80001f17983 */ /* 0x000f280000300800 */
[----:B------:R-:W3:Y:S01]  /*33010*/  LDL.LU R242, [R1+0x28a4] ;  /* 0x0028a40001f27983 */ /* 0x000ee20000300800 */
[----:B------:R-:W-:-:S03]  /*33020*/  IMAD R61, R55, 0x100, R56 ;  /* 0x00000100373d7824 */ /* 0x000fc600078e0238 */
[----:B------:R-:W3:Y:S04]  /*33030*/  LDL.LU R243, [R1+0x2890] ;  /* 0x0028900001f37983 */ /* 0x000ee80000300800 */
[----:B------:R-:W4:Y:S01]  /*33040*/  LDL.LU R244, [R1+0x288c] ;  /* 0x00288c0001f47983 */ /* 0x000f220000300800 */
[----:B------:R-:W-:-:S03]  /*33050*/  IMAD R57, R47, 0x100, R48 ;  /* 0x000001002f397824 */ /* 0x000fc600078e0230 */
[----:B------:R-:W4:Y:S04]  /*33060*/  LDL.LU R245, [R1+0x2888] ;  /* 0x0028880001f57983 */ /* 0x000f280000300800 */
[----:B------:R-:W4:Y:S01]  /*33070*/  LDL.LU R246, [R1+0x2884] ;  /* 0x0028840001f67983 */ /* 0x000f220000300800 */
[----:B------:R-:W-:-:S03]  /*33080*/  IMAD R49, R31, 0x100, R32 ;  /* 0x000001001f317824 */ /* 0x000fc600078e0220 */
[----:B------:R-:W4:Y:S04]  /*33090*/  LDL.LU R247, [R1+0x2880] ;  /* 0x0028800001f77983 */ /* 0x000f280000300800 */
[----:B------:R-:W5:Y:S01]  /*330a0*/  LDG.E.U8 R32, desc[UR36][R126.64+0xf46] ;  /* 0x000f46247e207981 */ /* 0x000f62000c1e1100 */
[----:B------:R-:W-:-:S03]  /*330b0*/  IMAD R60, R53, 0x100, R54 ;  /* 0x00000100353c7824 */ /* 0x000fc600078e0236 */
[----:B------:R-:W5:Y:S04]  /*330c0*/  LDG.E.U8 R31, desc[UR36][R126.64+0xf47] ;  /* 0x000f47247e1f7981 */ /* 0x000f68000c1e1100 */
[----:B------:R-:W4:Y:S01]  /*330d0*/  LDL.LU R248, [R1+0x287c] ;  /* 0x00287c0001f87983 */ /* 0x000f220000300800 */
[----:B------:R-:W-:-:S03]  /*330e0*/  IMAD R56, R45, 0x100, R46 ;  /* 0x000001002d387824 */ /* 0x000fc600078e022e */
[----:B------:R-:W4:Y:S04]  /*330f0*/  LDL.LU R249, [R1+0x2878] ;  /* 0x0028780001f97983 */ /* 0x000f280000300800 */
[----:B------:R-:W4:Y:S01]  /*33100*/  LDL.LU R250, [R1+0x2874] ;  /* 0x0028740001fa7983 */ /* 0x000f220000300800 */
[----:B------:R-:W-:-:S03]  /*33110*/  IMAD R48, R29, 0x100, R30 ;  /* 0x000001001d307824 */ /* 0x000fc600078e021e */
[----:B------:R-:W4:Y:S04]  /*33120*/  LDL.LU R251, [R1+0x2860] ;  /* 0x0028600001fb7983 */ /* 0x000f280000300800 */
[----:B------:R-:W3:Y:S01]  /*33130*/  LDG.E.U8 R30, desc[UR36][R126.64+0xf48] ;  /* 0x000f48247e1e7981 */ /* 0x000ee2000c1e1100 */
[----:B------:R-:W-:-:S03]  /*33140*/  LEA R54, R41, R42, 0x8 ;  /* 0x0000002a29367211 */ /* 0x000fc600078e40ff */
[----:B------:R-:W3:Y:S04]  /*33150*/  LDG.E.U8 R29, desc[UR36][R126.64+0xf49] ;  /* 0x000f49247e1d7981 */ /* 0x000ee8000c1e1100 */
[----:B------:R-:W4:Y:S01]  /*33160*/  LDL.LU R199, [R1+0x282c] ;  /* 0x00282c0001c77983 */ /* 0x000f220000300800 */
[----:B------:R-:W-:-:S03]  /*33170*/  LEA R46, R25, R26, 0x8 ;  /* 0x0000001a192e7211 */ /* 0x000fc600078e40ff */
[----:B------:R-:W4:Y:S04]  /*33180*/  LDL.LU R200, [R1+0x2828] ;  /* 0x0028280001c87983 */ /* 0x000f280000300800 */
[----:B------:R-:W4:Y:S01]  /*33190*/  LDG.E.U8 R26, desc[UR36][R126.64+0xf4c] ;  /* 0x000f4c247e1a7981 */ /* 0x000f22000c1e1100 */
[----:B------:R-:W-:-:S03]  /*331a0*/  IMAD R59, R51, 0x100, R52 ;  /* 0x00000100333b7824 */ /* 0x000fc600078e0234 */
[----:B------:R-:W4:Y:S04]  /*331b0*/  LDG.E.U8 R25, desc[UR36][R126.64+0xf4d] ;  /* 0x000f4d247e197981 */ /* 0x000f28000c1e1100 */
[----:B------:R-:W4:Y:S01]  /*331c0*/  LDL.LU R201, [R1+0x2824] ;  /* 0x0028240001c97983 */ /* 0x000f220000300800 */
[----:B------:R-:W-:-:S03]  /*331d0*/  IMAD R55, R43, 0x100, R44 ;  /* 0x000001002b377824 */ /* 0x000fc600078e022c */
[----:B------:R-:W4:Y:S04]  /*331e0*/  LDL.LU R202, [R1+0x2820] ;  /* 0x0028200001ca7983 */ /* 0x000f280000300800 */
[----:B------:R-:W4:Y:S01]  /*331f0*/  LDL.LU R197, [R1+0x2844] ;  /* 0x0028440001c57983 */ /* 0x000f220000300800 */
[----:B------:R-:W-:-:S03]  /*33200*/  IMAD R53, R39, 0x100, R40 ;  /* 0x0000010027357824 */ /* 0x000fc600078e0228 */
[----:B------:R-:W4:Y:S04]  /*33210*/  LDL.LU R198, [R1+0x2830] ;  /* 0x0028300001c67983 */ /* 0x000f280000300800 */
        /* <DEDUP_REMOVED lines=9> */
[----:B------:R-:W4:Y:S04]  /*332b0*/  LDG.E.U8 R16, desc[UR36][R126.64+0xf56] ;  /* 0x000f56247e107981 */ /* 0x000f28000c1e1100 */
[----:B------:R-:W4:Y:S01]  /*332c0*/  LDG.E.U8 R15, desc[UR36][R126.64+0xf57] ;  /* 0x000f57247e0f7981 */ /* 0x000f22000c1e1100 */
        /* <DEDUP_REMOVED lines=8> */
[----:B------:R-:W4:Y:S04]  /*33350*/  LDG.E.U8 R14, desc[UR36][R126.64+0xf58] ;  /* 0x000f58247e0e7981 */ /* 0x000f28000c1e1100 */
[----:B------:R-:W4:Y:S04]  /*33360*/  LDG.E.U8 R13, desc[UR36][R126.64+0xf59] ;  /* 0x000f59247e0d7981 */ /* 0x000f28000c1e1100 */
        /* <DEDUP_REMOVED lines=15> */
[----:B------:R-:W4:Y:S04]  /*33460*/  LDL.LU R209, [R1+0x27f4] ;  /* 0x0027f40001d17983 */ /* 0x000f280000300800 */
        /* <DEDUP_REMOVED lines=11> */
[----:B--2---:R-:W-:-:S03]  /*33520*/  IMAD R36, R5, 0x100, R6 ;  /* 0x0000010005247824 */ /* 0x004fc600078e0206 */
[----:B------:R-:W2:Y:S04]  /*33530*/  LDG.E.U8 R9, desc[UR36][R126.64+0xf5d] ;  /* 0x000f5d247e097981 */ /* 0x000ea8000c1e1100 */
[----:B------:R-:W2:Y:S01]  /*33540*/  LDG.E.U8 R6, desc[UR36][R126.64+0xf60] ;  /* 0x000f60247e067981 */ /* 0x000ea2000c1e1100 */
[----:B------:R-:W-:-:S03]  /*33550*/  LEA R34, R0, R2, 0x8 ;  /* 0x0000000200227211 */ /* 0x000fc600078e40ff */
[----:B------:R-:W2:Y:S04]  /*33560*/  LDG.E.U8 R5, desc[UR36][R126.64+0xf61] ;  /* 0x000f61247e057981 */ /* 0x000ea8000c1e1100 */
[----:B------:R-:W2:Y:S04]  /*33570*/  LDG.E.U8 R2, desc[UR36][R126.64+0xf64] ;  /* 0x000f64247e027981 */ /* 0x000ea8000c1e1100 */
[----:B------:R-:W2:Y:S01]  /*33580*/  LDG.E.U8 R0, desc[UR36][R126.64+0xf65] ;  /* 0x000f65247e007981 */ /* 0x000ea2000c1e1100 */
[----:B------:R-:W-:-:S03]  /*33590*/  IMAD R35, R3, 0x100, R4 ;  /* 0x0000010003237824 */ /* 0x000fc600078e0204 */
[----:B------:R-:W2:Y:S04]  /*335a0*/  LDG.E.U8 R4, desc[UR36][R126.64+0xf62] ;  /* 0x000f62247e047981 */ /* 0x000ea8000c1e1100 */
[----:B------:R-:W2:Y:S01]  /*335b0*/  LDG.E.U8 R3, desc[UR36][R126.64+0xf63] ;  /* 0x000f63247e037981 */ /* 0x000ea2000c1e1100 */
[----:B-----5:R-:W-:Y:S02]  /*335c0*/  IMAD R33, R31, 0x100, R32 ;  /* 0x000001001f217824 */ /* 0x020fe400078e0220 */
[----:B---3--:R-:W-:Y:S01]  /*335d0*/  IMAD R32, R29, 0x100, R30 ;  /* 0x000001001d207824 */ /* 0x008fe200078e021e */
[----:B----4-:R-:W-:Y:S01]  /*335e0*/  LEA R30, R25, R26, 0x8 ;  /* 0x0000001a191e7211 */ /* 0x010fe200078e40ff */
[----:B------:R-:W-:Y:S02]  /*335f0*/  IMAD R31, R27, 0x100, R28 ;  /* 0x000001001b1f7824 */ /* 0x000fe400078e021c */
[----:B------:R-:W-:-:S02]  /*33600*/  IMAD R29, R23, 0x100, R24 ;  /* 0x00000100171d7824 */ /* 0x000fc400078e0218 */
[----:B------:R-:W-:Y:S02]  /*33610*/  IMAD R25, R15, 0x100, R16 ;  /* 0x000001000f197824 */ /* 0x000fe400078e0210 */
[----:B------:R-:W3:Y:S04]  /*33620*/  LDG.E.U8 R16, desc[UR36][R126.64+0xf66] ;  /* 0x000f66247e107981 */ /* 0x000ee8000c1e1100 */
[----:B------:R-:W3:Y:S01]  /*33630*/  LDG.E.U8 R15, desc[UR36][R126.64+0xf67] ;  /* 0x000f67247e0f7981 */ /* 0x000ee2000c1e1100 */
[----:B------:R-:W-:Y:S02]  /*33640*/  IMAD R28, R21, 0x100, R22 ;  /* 0x00000100151c7824 */ /* 0x000fe400078e0216 */
[----:B------:R-:W-:Y:S02]  /*33650*/  IMAD R24, R13, 0x100, R14 ;  /* 0x000001000d187824 */ /* 0x000fe400078e020e */
[----:B------:R-:W4:Y:S04]  /*33660*/  LDG.E.U8 R14, desc[UR36][R126.64+0xf68] ;  /* 0x000f68247e0e7981 */ /* 0x000f28000c1e1100 */
[----:B------:R-:W4:Y:S01]  /*33670*/  LDG.E.U8 R13, desc[UR36][R126.64+0xf69] ;  /* 0x000f69247e0d7981 */ /* 0x000f22000c1e1100 */
[----:B------:R-:W-:-:S02]  /*33680*/  IMAD R27, R19, 0x100, R20 ;  /* 0x00000100131b7824 */ /* 0x000fc400078e0214 */
[----:B------:R-:W-:Y:S02]  /*33690*/  IMAD R23, R11, 0x100, R12 ;  /* 0x000001000b177824 */ /* 0x000fe400078e020c */
[----:B------:R-:W5:Y:S04]  /*336a0*/  LDG.E.U8 R12, desc[UR36][R126.64+0xf6a] ;  /* 0x000f6a247e0c7981 */ /* 0x000f68000c1e1100 */
[----:B------:R-:W5:Y:S01]  /*336b0*/  LDG.E.U8 R11, desc[UR36][R126.64+0xf6b] ;  /* 0x000f6b247e0b7981 */ /* 0x000f62000c1e1100 */
[----:B------:R-:W-:-:S03]  /*336c0*/  IMAD R21, R7, 0x100, R8 ;  /* 0x0000010007157824 */ /* 0x000fc600078e0208 */
[----:B------:R-:W5:Y:S04]  /*336d0*/  LDG.E.U8 R8, desc[UR36][R126.64+0xf6e] ;  /* 0x000f6e247e087981 */ /* 0x000f68000c1e1100 */
[----:B------:R-:W5:Y:S01]  /*336e0*/  LDG.E.U8 R7, desc[UR36][R126.64+0xf6f] ;  /* 0x000f6f247e077981 */ /* 0x000f62000c1e1100 */
[----:B------:R-:W-:Y:S02]  /*336f0*/  LEA R26, R17, R18, 0x8 ;  /* 0x00000012111a7211 */ /* 0x000fe400078e40ff */
[----:B--2---:R-:W-:Y:S02]  /*33700*/  LEA R22, R9, R10, 0x8 ;  /* 0x0000000a09167211 */ /* 0x004fe400078e40ff */
[----:B------:R-:W2:Y:S04]  /*33710*/  LDG.E.U8 R10, desc[UR36][R126.64+0xf6c] ;  /* 0x000f6c247e0a7981 */ /* 0x000ea8000c1e1100 */
[----:B------:R-:W2:Y:S01]  /*33720*/  LDG.E.U8 R9, desc[UR36][R126.64+0xf6d] ;  /* 0x000f6d247e097981 */ /* 0x000ea2000c1e1100 */
[----:B------:R-:W-:-:S03]  /*33730*/  IMAD R20, R5, 0x100, R6 ;  /* 0x0000010005147824 */ /* 0x000fc600078e0206 */
[----:B------:R-:W2:Y:S04]  /*33740*/  LDG.E.U8 R6, desc[UR36][R126.64+0xf70] ;  /* 0x000f70247e067981 */ /* 0x000ea8000c1e1100 */
[----:B------:R-:W2:Y:S01]  /*33750*/  LDG.E.U8 R5, desc[UR36][R126.64+0xf71] ;  /* 0x000f71247e057981 */ /* 0x000ea2000c1e1100 */
[----:B------:R-:W-:-:S03]  /*33760*/  LEA R18, R0, R2, 0x8 ;  /* 0x0000000200127211 */ /* 0x000fc600078e40ff */
[----:B------:R-:W2:Y:S04]  /*33770*/  LDG.E.U8 R2, desc[UR36][R126.64+0xf74] ;  /* 0x000f74247e027981 */ /* 0x000ea8000c1e1100 */
[----:B------:R-:W2:Y:S01]  /*33780*/  LDG.E.U8 R0, desc[UR36][R126.64+0xf75] ;  /* 0x000f75247e007981 */ /* 0x000ea2000c1e1100 */
[----:B------:R-:W-:-:S03]  /*33790*/  IMAD R19, R3, 0x100, R4 ;  /* 0x0000010003137824 */ /* 0x000fc600078e0204 */
[----:B------:R-:W2:Y:S04]  /*337a0*/  LDG.E.U8 R4, desc[UR36][R126.64+0xf72] ;  /* 0x000f72247e047981 */ /* 0x000ea8000c1e1100 */
[----:B------:R-:W2:Y:S01]  /*337b0*/  LDG.E.U8 R3, desc[UR36][R126.64+0xf73] ;  /* 0x000f73247e037981 */ /* 0x000ea2000c1e1100 */
[----:B---3--:R-:W-:Y:S02]  /*337c0*/  IMAD R17, R15, 0x100, R16 ;  /* 0x000001000f117824 */ /* 0x008fe400078e0210 */
[----:B----4-:R-:W-:Y:S02]  /*337d0*/  IMAD R16, R13, 0x100, R14 ;  /* 0x000001000d107824 */ /* 0x010fe400078e020e */
[----:B-----5:R-:W-:Y:S02]  /*337e0*/  IMAD R15, R11, 0x100, R12 ;  /* 0x000001000b0f7824 */ /* 0x020fe400078e020c */
[----:B------:R-:W-:-:S02]  /*337f0*/  IMAD R13, R7, 0x100, R8 ;  /* 0x00000100070d7824 */ /* 0x000fc400078e0208 */
[----:B------:R-:W3:Y:S04]  /*33800*/  LDG.E.U8 R8, desc[UR36][R126.64+0xf76] ;  /* 0x000f76247e087981 */ /* 0x000ee8000c1e1100 */
[----:B------:R-:W3:Y:S01]  /*33810*/  LDG.E.U8 R7, desc[UR36][R126.64+0xf77] ;  /* 0x000f77247e077981 */ /* 0x000ee2000c1e1100 */
[----:B--2---:R-:W-:Y:S01]  /*33820*/  LEA R14, R9, R10, 0x8 ;  /* 0x0000000a090e7211 */ /* 0x004fe200078e40ff */
[----:B------:R-:W-:Y:S02]  /*33830*/  IMAD R12, R5, 0x100, R6 ;  /* 0x00000100050c7824 */ /* 0x000fe400078e0206 */
[----:B------:R-:W2:Y:S04]  /*33840*/  LDG.E.U8 R6, desc[UR36][R126.64+0xf78] ;  /* 0x000f78247e067981 */ /* 0x000ea8000c1e1100 */
[----:B------:R-:W2:Y:S01]  /*33850*/  LDG.E.U8 R5, desc[UR36][R126.64+0xf79] ;  /* 0x000f79247e057981 */ /* 0x000ea2000c1e1100 */
[----:B------:R-:W-:-:S03]  /*33860*/  LEA R10, R0, R2, 0x8 ;  /* 0x00000002000a7211 */ /* 0x000fc600078e40ff */
[----:B------:R-:W4:Y:S04]  /*33870*/  LDG.E.U8 R2, desc[UR36][R126.64+0xf7c] ;  /* 0x000f7c247e027981 */ /* 0x000f28000c1e1100 */
[----:B------:R-:W4:Y:S01]  /*33880*/  LDG.E.U8 R0, desc[UR36][R126.64+0xf7d] ;  /* 0x000f7d247e007981 */ /* 0x000f22000c1e1100 */
[----:B------:R-:W-:-:S03]  /*33890*/  IMAD R11, R3, 0x100, R4 ;  /* 0x00000100030b7824 */ /* 0x000fc600078e0204 */
[----:B------:R-:W5:Y:S04]  /*338a0*/  LDG.E.U8 R4, desc[UR36][R126.64+0xf7a] ;  /* 0x000f7a247e047981 */ /* 0x000f68000c1e1100 */
[----:B------:R-:W5:Y:S01]  /*338b0*/  LDG.E.U8 R3, desc[UR36][R126.64+0xf7b] ;  /* 0x000f7b247e037981 */ /* 0x000f62000c1e1100 */
[----:B---3--:R-:W-:Y:S02]  /*338c0*/  IMAD R9, R7, 0x100, R8 ;  /* 0x0000010007097824 */ /* 0x008fe400078e0208 */
[----:B--2---:R-:W-:Y:S01]  /*338d0*/  IMAD R8, R5, 0x100, R6 ;  /* 0x0000010005087824 */ /* 0x004fe200078e0206 */
[----:B----4-:R-:W-:Y:S02]  /*338e0*/  LEA R6, R0, R2, 0x8 ;  /* 0x0000000200067211 */ /* 0x010fe400078e40ff */
[----:B------:R-:W2:Y:S04]  /*338f0*/  LDG.E.U8 R2, desc[UR36][R126.64+0xf80] ;  /* 0x000f80247e027981 */ /* 0x000ea8000c1e1100 */
[----:B------:R-:W2:Y:S01]  /*33900*/  LDG.E.U8 R0, desc[UR36][R126.64+0xf81] ;  /* 0x000f81247e007981 */ /* 0x000ea2000c1e1100 */
[----:B-----5:R-:W-:-:S03]  /*33910*/  IMAD R7, R3, 0x100, R4 ;  /* 0x0000010003077824 */ /* 0x020fc600078e0204 */
[----:B------:R-:W3:Y:S04]  /*33920*/  LDG.E.U8 R4, desc[UR36][R126.64+0xf7e] ;  /* 0x000f7e247e047981 */ /* 0x000ee8000c1e1100 */
[----:B------:R-:W3:Y:S01]  /*33930*/  LDG.E.U8 R3, desc[UR36][R126.64+0xf7f] ;  /* 0x000f7f247e037981 */ /* 0x000ee2000c1e1100 */
[----:B--2---:R-:W-:-:S03]  /*33940*/  IMAD R0, R0, 0x100, R2 ;  /* 0x0000010000007824 */ /* 0x004fc600078e0202 */
[----:B------:R-:W2:Y:S02]  /*33950*/  LDG.E.U8 R2, desc[UR36][R126.64+0xf82] ;  /* 0x000f82247e027981 */ /* 0x000ea4000c1e1100 */
[----:B------:R-:W-:Y:S02]  /*33960*/  R2UR UR75, R0 ;  /* 0x00000000004b72ca */ /* 0x000fe400000e0000 */
[----:B------:R-:W2:Y:S01]  /*33970*/  LDG.E.U8 R0, desc[UR36][R126.64+0xf83] ;  /* 0x000f83247e007981 */ /* 0x000ea2000c1e1100 */
[----:B---3--:R-:W-:-:S03]  /*33980*/  IMAD R5, R3, 0x100, R4 ;  /* 0x0000010003057824 */ /* 0x008fc600078e0204 */
[----:B------:R-:W3:Y:S04]  /*33990*/  LDG.E.U8 R4, desc[UR36][R126.64+0xf84] ;  /* 0x000f84247e047981 */ /* 0x000ee8000c1e1100 */
[----:B------:R-:W3:Y:S01]  /*339a0*/  LDG.E.U8 R3, desc[UR36][R126.64+0xf85] ;  /* 0x000f85247e037981 */ /* 0x000ee2000c1e1100 */
[----:B--2---:R-:W-:-:S05]  /*339b0*/  IMAD R2, R0, 0x100, R2 ;  /* 0x0000010000027824 */ /* 0x004fca00078e0202 */
[----:B------:R-:W-:Y:S02]  /*339c0*/  R2UR UR74, R2 ;  /* 0x00000000024a72ca */ /* 0x000fe400000e0000 */
[----:B------:R-:W2:Y:S01]  /*339d0*/  LDG.E.U8 R2, desc[UR36][R126.64+0xf86] ;  /* 0x000f86247e027981 */ /* 0x000ea2000c1e1100 */
[----:B---3--:R-:W-:-:S03]  /*339e0*/  LEA R0, R3, R4, 0x8 ;  /* 0x0000000403007211 */ /* 0x008fc600078e40ff */
[----:B------:R-:W3:Y:S01]  /*339f0*/  LDG.E.U8 R4, desc[UR36][R126.64+0xf88] ;  /* 0x000f88247e047981 */ /* 0x000ee2000c1e1100 */
[----:B------:R-:W-:-:S03]  /*33a00*/  R2UR UR72, R0 ;  /* 0x00000000004872ca */ /* 0x000fc600000e0000 */
[----:B------:R-:W2:Y:S04]  /*33a10*/  LDG.E.U8 R0, desc[UR36][R126.64+0xf87] ;  /* 0x000f87247e007981 */ /* 0x000ea8000c1e1100 */
[----:B------:R-:W3:Y:S01]  /*33a20*/  LDG.E.U8 R3, desc[UR36][R126.64+0xf89] ;  /* 0x000f89247e037981 */ /* 0x000ee2000c1e1100 */
[----:B--2---:R-:W-:Y:S02]  /*33a30*/  IMAD R2, R0, 0x100, R2 ;  /* 0x0000010000027824 */ /* 0x004fe400078e0202 */
[----:B---3--:R-:W-:-:S03]  /*33a40*/  IMAD R0, R3, 0x100, R4 ;  /* 0x0000010003007824 */ /* 0x008fc600078e0204 */
[----:B------:R-:W-:Y:S01]  /*33a50*/  R2UR UR73, R2 ;  /* 0x00000000024972ca */ /* 0x000fe200000e0000 */
[----:B------:R-:W2:Y:S01]  /*33a60*/  LDG.E.U8 R4, desc[UR36][R126.64+0xf8c] ;  /* 0x000f8c247e047981 */ /* 0x000ea2000c1e1100 */
[----:B------:R-:W-:-:S03]  /*33a70*/  R2UR UR70, R0 ;  /* 0x00000000004672ca */ /* 0x000fc600000e0000 */
[----:B------:R-:W3:Y:S04]  /*33a80*/  LDG.E.U8 R2, desc[UR36][R126.64+0xf8a] ;  /* 0x000f8a247e027981 */ /* 0x000ee8000c1e1100 */
[----:B------:R-:W3:Y:S04]  /*33a90*/  LDG.E.U8 R0, desc[UR36][R126.64+0xf8b] ;  /* 0x000f8b247e007981 */ /* 0x000ee8000c1e1100 */
[----:B------:R-:W2:Y:S01]  /*33aa0*/  LDG.E.U8 R3, desc[UR36][R126.64+0xf8d] ;  /* 0x000f8d247e037981 */ /* 0x000ea2000c1e1100 */
[----:B---3--:R-:W-:Y:S01]  /*33ab0*/  IMAD R2, R0, 0x100, R2 ;  /* 0x0000010000027824 */ /* 0x008fe200078e0202 */
[----:B--2---:R-:W-:-:S04]  /*33ac0*/  LEA R0, R3, R4, 0x8 ;  /* 0x0000000403007211 */ /* 0x004fc800078e40ff */
[----:B------:R-:W-:Y:S01]  /*33ad0*/  R2UR UR71, R2 ;  /* 0x00000000024772ca */ /* 0x000fe200000e0000 */
[----:B------:R-:W2:Y:S01]  /*33ae0*/  LDG.E.U8 R4, desc[UR36][R126.64+0xf90] ;  /* 0x000f90247e047981 */ /* 0x000ea2000c1e1100 */
[----:B------:R-:W-:-:S03]  /*33af0*/  R2UR UR68, R0 ;  /* 0x00000000004472ca */ /* 0x000fc600000e0000 */
[----:B------:R-:W3:Y:S04]  /*33b00*/  LDG.E.U8 R2, desc[UR36][R126.64+0xf8e] ;  /* 0x000f8e247e027981 */ /* 0x000ee8000c1e1100 */
[----:B------:R-:W3:Y:S04]  /*33b10*/  LDG.E.U8 R0, desc[UR36][R126.64+0xf8f] ;  /* 0x000f8f247e007981 */ /* 0x000ee8000c1e1100 */
[----:B------:R-:W2:Y:S01]  /*33b20*/  LDG.E.U8 R3, desc[UR36][R126.64+0xf91] ;  /* 0x000f91247e037981 */ /* 0x000ea2000c1e1100 */
[----:B---3--:R-:W-:Y:S02]  /*33b30*/  IMAD R2, R0, 0x100, R2 ;  /* 0x0000010000027824 */ /* 0x008fe400078e0202 */
[----:B--2---:R-:W-:-:S03]  /*33b40*/  IMAD R0, R3, 0x100, R4 ;  /* 0x0000010003007824 */ /* 0x004fc600078e0204 */
        /* <DEDUP_REMOVED lines=211> */
[----:B------:R-:W2:Y:S04]  /*34880*/  LDG.E.U8 R3, desc[UR36][R126.64+0xffc] ;  /* 0x000ffc247e037981 */ /* 0x000ea8000c1e1100 */
[----:B------:R-:W3:Y:S04]  /*34890*/  LDG.E.U8 R0, desc[UR36][R126.64+0xf94] ;  /* 0x000f94247e007981 */ /* 0x000ee8000c1e1100 */
[----:B------:R-:W3:Y:S01]  /*348a0*/  LDG.E.U8 R2, desc[UR36][R126.64+0xf95] ;  /* 0x000f95247e027981 */ /* 0x000ee2000c1e1100 */
[----:B--2---:R-:W-:Y:S01]  /*348b0*/  IMAD R4, R4, 0x100, R3 ;  /* 0x0000010004047824 */ /* 0x004fe200078e0203 */
[----:B---3--:R-:W-:-:S02]  /*348c0*/  LEA R3, R2, R0, 0x8 ;  /* 0x0000000002037211 */ /* 0x008fc400078e40ff */
[----:B------:R-:W2:Y:S04]  /*348d0*/  LDG.E.U8 R2, desc[UR36][R126.64+0xf97] ;  /* 0x000f97247e027981 */ /* 0x000ea8000c1e1100 */
[----:B------:R-:W2:Y:S01]  /*348e0*/  LDG.E.U8 R0, desc[UR36][R126.64+0xf96] ;  /* 0x000f96247e007981 */ /* 0x000ea2000c1e1100 */
[----:B------:R-:W-:Y:S01]  /*348f0*/  R2UR UR63, R3 ;  /* 0x00000000033f72ca */ /* 0x000fe200000e0000 */
[----:B------:R-:W-:Y:S01]  /*34900*/  IMAD.U32 R3, R215, 0x10000, R214 ;  /* 0x00010000d7037824 */ /* 0x000fe200078e00d6 */
[----:B------:R-:W-:Y:S01]  /*34910*/  R2UR UR5, R4 ;  /* 0x00000000040572ca */ /* 0x000fe200000e0000 */
[----:B------:R-:W3:Y:S04]  /*34920*/  LDL.LU R214, [R1+0x27bc] ;  /* 0x0027bc0001d67983 */ /* 0x000ee80000300800 */
[----:B------:R0:W-:Y:S04]  /*34930*/  STL [R1+0x2bcc], R3 ;  /* 0x002bcc0301007387 */ /* 0x0001e80000100800 */
[----:B------:R-:W4:Y:S04]  /*34940*/  LDL.LU R4, [R1+0x2854] ;  /* 0x0028540001047983 */ /* 0x000f280000300800 */
[----:B------:R-:W5:Y:S01]  /*34950*/  LDL.LU R126, [R1+0x284c] ;  /* 0x00284c00017e7983 */ /* 0x000f620000300800 */
[----:B0-----:R-:W-:-:S03]  /*34960*/  IMAD.U32 R3, R222, 0x10000, R221 ;  /* 0x00010000de037824 */ /* 0x001fc600078e00dd */
[----:B------:R-:W5:Y:S04]  /*34970*/  LDL.LU R127, [R1+0x2848] ;  /* 0x00284800017f7983 */ /* 0x000f680000300800 */
[----:B------:R0:W-:Y:S04]  /*34980*/  STL [R1+0x2968], R3 ;  /* 0x0029680301007387 */ /* 0x0001e80000100800 */
[----:B------:R-:W3:Y:S04]  /*34990*/  LDL.LU R215, [R1+0x27b8] ;  /* 0x0027b80001d77983 */ /* 0x000ee80000300800 */
[----:B------:R-:W3:Y:S01]  /*349a0*/  LDL.LU R221, [R1+0x2790] ;  /* 0x0027900001dd7983 */ /* 0x000ee20000300800 */
[----:B0-----:R-:W-:-:S03]  /*349b0*/  LEA R3, R229, R228, 0x10 ;  /* 0x000000e4e5037211 */ /* 0x001fc600078e80ff */
[----:B------:R-:W3:Y:S04]  /*349c0*/  LDL.LU R222, [R1+0x2788] ;  /* 0x0027880001de7983 */ /* 0x000ee80000300800 */
[----:B------:R0:W-:Y:S04]  /*349d0*/  STL [R1+0x2954], R3 ;  /* 0x0029540301007387 */ /* 0x0001e80000100800 */
[----:B------:R-:W3:Y:S04]  /*349e0*/  LDL.LU R228, [R1+0x2768] ;  /* 0x0027680001e47983 */ /* 0x000ee80000300800 */
[----:B------:R-:W3:Y:S01]  /*349f0*/  LDL.LU R229, [R1+0x2764] ;  /* 0x0027640001e57983 */ /* 0x000ee20000300800 */
[----:B0-----:R-:W-:-:S03]  /*34a00*/  IMAD.U32 R3, R235, 0x10000, R234 ;  /* 0x00010000eb037824 */ /* 0x001fc600078e00ea */
[----:B------:R-:W3:Y:S04]  /*34a10*/  LDL.LU R234, [R1+0x274c] ;  /* 0x00274c0001ea7983 */ /* 0x000ee80000300800 */
[----:B------:R0:W-:Y:S04]  /*34a20*/  STL [R1+0x2940], R3 ;  /* 0x0029400301007387 */ /* 0x0001e80000100800 */
        /* <DEDUP_REMOVED lines=8> */
[----:B------:R-:W3:Y:S04]  /*34ab0*/  LDL.LU R249, [R1+0x2714] ;  /* 0x0027140001f97983 */ /* 0x000ee80000300800 */
[----:B0-----:R-:W4:Y:S01]  /*34ac0*/  LDL.LU R3, [R1+0x2858] ;  /* 0x0028580001037983 */ /* 0x001f220000300800 */
[----:B--2---:R-:W-:-:S02]  /*34ad0*/  IMAD R0, R2, 0x100, R0 ;  /* 0x0000010002007824 */ /* 0x004fc400078e0200 */
[----:B------:R-:W-:Y:S02]  /*34ae0*/  IMAD.U32 R2, R217, 0x10000, R216 ;  /* 0x00010000d9027824 */ /* 0x000fe400078e00d8 */
[----:B------:R-:W2:Y:S01]  /*34af0*/  LDL.LU R216, [R1+0x27b4] ;  /* 0x0027b40001d87983 */ /* 0x000ea20000300800 */
[----:B------:R-:W-:Y:S02]  /*34b00*/  R2UR UR4, R0 ;  /* 0x00000000000472ca */ /* 0x000fe400000e0000 */
[----:B------:R-:W-:Y:S01]  /*34b10*/  LEA R0, R219, R218, 0x10 ;  /* 0x000000dadb007211 */ /* 0x000fe200078e80ff */
[----:B------:R0:W-:Y:S04]  /*34b20*/  STL [R1+0x2960], R2 ;  /* 0x0029600201007387 */ /* 0x0001e80000100800 */
[----:B------:R1:W-:Y:S04]  /*34b30*/  STL [R1+0x2964], R0 ;  /* 0x0029640001007387 */ /* 0x0003e80000100800 */
[----:B------:R-:W2:Y:S01]  /*34b40*/  LDL.LU R218, [R1+0x2798] ;  /* 0x0027980001da7983 */ /* 0x000ea20000300800 */
[----:B0-----:R-:W-:-:S03]  /*34b50*/  IMAD.U32 R2, R225, 0x10000, R223 ;  /* 0x00010000e1027824 */ /* 0x001fc600078e00df */
[----:B------:R-:W2:Y:S01]  /*34b60*/  LDL.LU R219, [R1+0x2794] ;  /* 0x0027940001db7983 */ /* 0x000ea20000300800 */
[----:B-1----:R-:W-:-:S03]  /*34b70*/  IMAD.U32 R0, R227, 0x10000, R226 ;  /* 0x00010000e3007824 */ /* 0x002fc600078e00e2 */
        /* <DEDUP_REMOVED lines=9> */
[----:B0-----:R-:W-:-:S03]  /*34c10*/  LEA R2, R238, R237, 0x10 ;  /* 0x000000edee027211 */ /* 0x001fc600078e80ff */
[----:B------:R-:W2:Y:S01]  /*34c20*/  LDL.LU R223, [R1+0x2784] ;  /* 0x0027840001df7983 */ /* 0x000ea20000300800 */
[----:B-1----:R-:W-:-:S03]  /*34c30*/  IMAD.U32 R0, R241, 0x10000, R239 ;  /* 0x00010000f1007824 */ /* 0x002fc600078e00ef */
[----:B------:R0:W-:Y:S04]  /*34c40*/  STL [R1+0x2944], R2 ;  /* 0x0029440201007387 */ /* 0x0001e80000100800 */
[----:B------:R1:W-:Y:S04]  /*34c50*/  STL [R1+0x2948], R0 ;  /* 0x0029480001007387 */ /* 0x0003e80000100800 */
[----:B------:R-:W2:Y:S01]  /*34c60*/  LDL.LU R225, [R1+0x2780] ;  /* 0x0027800001e17983 */ /* 0x000ea20000300800 */
[----:B0-----:R-:W-:-:S03]  /*34c70*/  IMAD.U32 R2, R245, 0x10000, R244 ;  /* 0x00010000f5027824 */ /* 0x001fc600078e00f4 */
[----:B------:R-:W2:Y:S01]  /*34c80*/  LDL.LU R232, [R1+0x2754] ;  /* 0x0027540001e87983 */ /* 0x000ea20000300800 */
[----:B-1----:R-:W-:-:S03]  /*34c90*/  LEA R0, R247, R246, 0x10 ;  /* 0x000000f6f7007211 */ /* 0x002fc600078e80ff */
[----:B------:R0:W-:Y:S04]  /*34ca0*/  STL [R1+0x2930], R2 ;  /* 0x0029300201007387 */ /* 0x0001e80000100800 */
[----:B------:R1:W-:Y:S04]  /*34cb0*/  STL [R1+0x2934], R0 ;  /* 0x0029340001007387 */ /* 0x0003e80000100800 */
[----:B------:R-:W2:Y:S01]  /*34cc0*/  LDL.LU R233, [R1+0x2750] ;  /* 0x0027500001e97983 */ /* 0x000ea20000300800 */
[----:B0-----:R-:W-:-:S03]  /*34cd0*/  IMAD.U32 R2, R251, 0x10000, R250 ;  /* 0x00010000fb027824 */ /* 0x001fc600078e00fa */
[----:B------:R-:W2:Y:S04]  /*34ce0*/  LDL.LU R230, [R1+0x2760] ;  /* 0x0027600001e67983 */ /* 0x000ea80000300800 */
[----:B-1----:R-:W4:Y:S04]  /*34cf0*/  LDL.LU R0, [R1+0x285c] ;  /* 0x00285c0001007983 */ /* 0x002f280000300800 */
[----:B------:R0:W-:Y:S04]  /*34d00*/  STL [R1+0x293c], R2 ;  /* 0x00293c0201007387 */ /* 0x0001e80000100800 */
[----:B------:R-:W2:Y:S04]  /*34d10*/  LDL.LU R231, [R1+0x2758] ;  /* 0x0027580001e77983 */ /* 0x000ea80000300800 */
[----:B------:R-:W2:Y:S04]  /*34d20*/  LDL.LU R239, [R1+0x2738] ;  /* 0x0027380001ef7983 */ /* 0x000ea80000300800 */
[----:B0-----:R-:W3:Y:S04]  /*34d30*/  LDL.LU R2, [R1+0x2850] ;  /* 0x0028500001027983 */ /* 0x001ee80000300800 */
        /* <DEDUP_REMOVED lines=9> */
[----:B----4-:R-:W-:-:S05]  /*34dd0*/  IMAD.U32 R3, R3, 0x10000, R0 ;  /* 0x0001000003037824 */ /* 0x010fca00078e0000 */
[----:B------:R5:W-:Y:S02]  /*34de0*/  STL [R1+0x2920], R3 ;  /* 0x0029200301007387 */ /* 0x000be40000100800 */
[----:B-----5:R-:W-:Y:S01]  /*34df0*/  IMAD.U32 R3, R127, 0x10000, R126 ;  /* 0x000100007f037824 */ /* 0x020fe200078e007e */
[----:B---3--:R-:W-:Y:S01]  /*34e00*/  LEA R0, R2, R4, 0x10 ;  /* 0x0000000402007211 */ /* 0x008fe200078e80ff */
[----:B------:R-:W-:Y:S01]  /*34e10*/  IMAD.U32 R2, R198, 0x10000, R197 ;  /* 0x00010000c6027824 */ /* 0x000fe200078e00c5 */
[----:B------:R-:W3:Y:S04]  /*34e20*/  LDL.LU R126, [R1+0x26f4] ;  /* 0x0026f400017e7983 */ /* 0x000ee80000300800 */
[----:B------:R0:W-:Y:S04]  /*34e30*/  STL [R1+0x2924], R0 ;  /* 0x0029240001007387 */ /* 0x0001e80000100800 */
[----:B------:R1:W-:Y:S04]  /*34e40*/  STL [R1+0x2928], R3 ;  /* 0x0029280301007387 */ /* 0x0003e80000100800 */
[----:B------:R-:W3:Y:S01]  /*34e50*/  LDL.LU R127, [R1+0x26ec] ;  /* 0x0026ec00017f7983 */ /* 0x000ee20000300800 */
[----:B0-----:R-:W-:-:S03]  /*34e60*/  IMAD.U32 R0, R200, 0x10000, R199 ;  /* 0x00010000c8007824 */ /* 0x001fc600078e00c7 */
[----:B------:R0:W-:Y:S01]  /*34e70*/  STL [R1+0x292c], R2 ;  /* 0x00292c0201007387 */ /* 0x0001e20000100800 */
[----:B-1----:R-:W-:-:S03]  /*34e80*/  LEA R3, R202, R201, 0x10 ;  /* 0x000000c9ca037211 */ /* 0x002fc600078e80ff */
[----:B------:R1:W-:Y:S04]  /*34e90*/  STL [R1+0x2910], R0 ;  /* 0x0029100001007387 */ /* 0x0003e80000100800 */
[----:B------:R4:W-:Y:S01]  /*34ea0*/  STL [R1+0x2914], R3 ;  /* 0x0029140301007387 */ /* 0x0009e20000100800 */
[----:B0-----:R-:W-:-:S03]  /*34eb0*/  IMAD.U32 R2, R204, 0x10000, R203 ;  /* 0x00010000cc027824 */ /* 0x001fc600078e00cb */
[----:B------:R-:W5:Y:S01]  /*34ec0*/  LDL.LU R4, [R1+0x2700] ;  /* 0x0027000001047983 */ /* 0x000f620000300800 */
[----:B-1----:R-:W-:-:S03]  /*34ed0*/  IMAD.U32 R0, R206, 0x10000, R205 ;  /* 0x00010000ce007824 */ /* 0x002fc600078e00cd */
[----:B------:R-:W5:Y:S01]  /*34ee0*/  LDL.LU R197, [R1+0x2688] ;  /* 0x0026880001c57983 */ /* 0x000f620000300800 */
[----:B----4-:R-:W-:-:S03]  /*34ef0*/  IMAD.U32 R3, R208, 0x10000, R207 ;  /* 0x00010000d0037824 */ /* 0x010fc600078e00cf */
[----:B------:R0:W-:Y:S04]  /*34f00*/  STL [R1+0x291c], R0 ;  /* 0x00291c0001007387 */ /* 0x0001e80000100800 */
[----:B------:R1:W-:Y:S04]  /*34f10*/  STL [R1+0x2900], R3 ;  /* 0x0029000301007387 */ /* 0x0003e80000100800 */
[----:B------:R4:W-:Y:S01]  /*34f20*/  STL [R1+0x2918], R2 ;  /* 0x0029180201007387 */ /* 0x0009e20000100800 */
[----:B0-----:R-:W-:-:S03]  /*34f30*/  IMAD.U32 R0, R224, 0x10000, R220 ;  /* 0x00010000e0007824 */ /* 0x001fc600078e00dc */
[----:B------:R-:W5:Y:S01]  /*34f40*/  LDL.LU R198, [R1+0x2678] ;  /* 0x0026780001c67983 */ /* 0x000f620000300800 */
[----:B-1----:R-:W-:-:S03]  /*34f50*/  IMAD.U32 R3, R240, 0x10000, R236 ;  /* 0x00010000f0037824 */ /* 0x002fc600078e00ec */
[----:B------:R-:W5:Y:S01]  /*34f60*/  LDL.LU R201, [R1+0x266c] ;  /* 0x00266c0001c97983 */ /* 0x000f620000300800 */
[----:B----4-:R-:W-:-:S03]  /*34f70*/  LEA R2, R210, R209, 0x10 ;  /* 0x000000d1d2027211 */ /* 0x010fc600078e80ff */
        /* <DEDUP_REMOVED lines=8> */
[----:B------:R2:W-:Y:S04]  /*35000*/  STL [R1+0x28f4], R0 ;  /* 0x0028f40001007387 */ /* 0x0005e80000100800 */
[----:B------:R0:W-:Y:S04]  /*35010*/  STL [R1+0x28f8], R3 ;  /* 0x0028f80301007387 */ /* 0x0001e80000100800 */
[----:B------:R1:W-:Y:S01]  /*35020*/  STL [R1+0x28f0], R2 ;  /* 0x0028f00201007387 */ /* 0x0003e20000100800 */
[----:B--2---:R-:W-:-:S03]  /*35030*/  IMAD.U32 R0, R219, 0x10000, R218 ;  /* 0x00010000db007824 */ /* 0x004fc600078e00da */
[----:B------:R-:W2:Y:S01]  /*35040*/  LDL.LU R200, [R1+0x2670] ;  /* 0x0026700001c87983 */ /* 0x000ea20000300800 */
[----:B0-----:R-:W-:-:S03]  /*35050*/  LEA R3, R222, R221, 0x10 ;  /* 0x000000ddde037211 */ /* 0x001fc600078e80ff */
[----:B------:R-:W4:Y:S01]  /*35060*/  LDL.LU R203, [R1+0x2664] ;  /* 0x0026640001cb7983 */ /* 0x000f220000300800 */
[----:B-1----:R-:W-:-:S03]  /*35070*/  IMAD.U32 R2, R217, 0x10000, R216 ;  /* 0x00010000d9027824 */ /* 0x002fc600078e00d8 */
        /* <DEDUP_REMOVED lines=29> */
[----:B-1----:R-:W-:-:S03]  /*35250*/  LEA R3, R249, R248, 0x10 ;  /* 0x000000f8f9037211 */ /* 0x002fc600078e80ff */
[----:B------:R-:W4:Y:S01]  /*35260*/  LDL.LU R236, [R1+0x263c] ;  /* 0x00263c0001ec7983 */ /* 0x000f220000300800 */
[----:B------:R-:W-:-:S03]  /*35270*/  IMAD.U32 R2, R245, 0x10000, R244 ;  /* 0x00010000f5027824 */ /* 0x000fc600078e00f4 */
[----:B------:R0:W-:Y:S04]  /*35280*/  STL [R1+0x28b0], R0 ;  /* 0x0028b00001007387 */ /* 0x0001e80000100800 */
[----:B------:R1:W-:Y:S04]  /*35290*/  STL [R1+0x28b4], R3 ;  /* 0x0028b40301007387 */ /* 0x0003e80000100800 */
[----:B------:R1:W-:Y:S04]  /*352a0*/  STL [R1+0x28cc], R2 ;  /* 0x0028cc0201007387 */ /* 0x0003e80000100800 */
[----:B0-----:R-:W3:Y:S04]  /*352b0*/  LDL.LU R0, [R1+0x2708] ;  /* 0x0027080001007983 */ /* 0x001ee80000300800 */
[----:B-1----:R-:W3:Y:S01]  /*352c0*/  LDL.LU R3, [R1+0x2704] ;  /* 0x0027040001037983 */ /* 0x002ee20000300800 */
[----:B------:R-:W-:-:S03]  /*352d0*/  IMAD.U32 R2, R251, 0x10000, R250 ;  /* 0x00010000fb027824 */ /* 0x000fc600078e00fa */
[----:B------:R-:W4:Y:S04]  /*352e0*/  LDL.LU R240, [R1+0x2638] ;  /* 0x0026380001f07983 */ /* 0x000f280000300800 */
[----:B------:R0:W-:Y:S04]  /*352f0*/  STL [R1+0x28b8], R2 ;  /* 0x0028b80201007387 */ /* 0x0001e80000100800 */
[----:B------:R-:W4:Y:S04]  /*35300*/  LDL.LU R220, [R1+0x2644] ;  /* 0x0026440001dc7983 */ /* 0x000f280000300800 */
[----:B------:R-:W4:Y:S04]  /*35310*/  LDL.LU R224, [R1+0x2640] ;  /* 0x0026400001e07983 */ /* 0x000f280000300800 */
[----:B0-----:R-:W5:Y:S04]  /*35320*/  LDL.LU R2, [R1+0x26f8] ;  /* 0x0026f80001027983 */ /* 0x001f680000300800 */
        /* <DEDUP_REMOVED lines=38> */
[----:B---3--:R-:W-:-:S05]  /*35590*/  IMAD.U32 R0, R3, 0x10000, R0 ;  /* 0x0001000003007824 */ /* 0x008fca00078e0000 */
[----:B------:R0:W-:Y:S02]  /*355a0*/  STL [R1+0x28bc], R0 ;  /* 0x0028bc0001007387 */ /* 0x0001e40000100800 */
[----:B0-----:R-:W-:Y:S02]  /*355b0*/  LEA R0, R127, R126, 0x10 ;  /* 0x0000007e7f007211 */ /* 0x001fe400078e80ff */
[----:B------:R-:W3:Y:S01]  /*355c0*/  LDL.LU R126, [R1+0x2538] ;  /* 0x00253800017e7983 */ /* 0x000ee20000300800 */
[----:B-----5:R-:W-:-:S03]  /*355d0*/  IMAD.U32 R3, R2, 0x10000, R4 ;  /* 0x0001000002037824 */ /* 0x020fc600078e0004 */
[----:B------:R-:W5:Y:S01]  /*355e0*/  LDL.LU R127, [R1+0x2534] ;  /* 0x00253400017f7983 */ /* 0x000f620000300800 */
[----:B------:R-:W-:-:S03]  /*355f0*/  IMAD.U32 R2, R198, 0x10000, R197 ;  /* 0x00010000c6027824 */ /* 0x000fc600078e00c5 */
[----:B------:R0:W-:Y:S04]  /*35600*/  STL [R1+0x28a4], R0 ;  /* 0x0028a40001007387 */ /* 0x0001e80000100800 */
[----:B------:R2:W-:Y:S04]  /*35610*/  STL [R1+0x28a0], R3 ;  /* 0x0028a00301007387 */ /* 0x0005e80000100800 */
[----:B------:R4:W-:Y:S01]  /*35620*/  STL [R1+0x28a8], R2 ;  /* 0x0028a80201007387 */ /* 0x0009e20000100800 */
[----:B0-----:R-:W-:-:S03]  /*35630*/  IMAD.U32 R0, R202, 0x10000, R201 ;  /* 0x00010000ca007824 */ /* 0x001fc600078e00c9 */
[----:B------:R-:W3:Y:S01]  /*35640*/  LDL.LU R197, [R1+0x2554] ;  /* 0x0025540001c57983 */ /* 0x000ee20000300800 */
[----:B--2---:R-:W-:-:S03]  /*35650*/  IMAD.U32 R3, R200, 0x10000, R199 ;  /* 0x00010000c8037824 */ /* 0x004fc600078e00c7 */
[----:B------:R0:W-:Y:S01]  /*35660*/  STL [R1+0x2890], R0 ;  /* 0x0028900001007387 */ /* 0x0001e20000100800 */
[----:B----4-:R-:W-:-:S03]  /*35670*/  LEA R2, R204, R203, 0x10 ;  /* 0x000000cbcc027211 */ /* 0x010fc600078e80ff */
[----:B------:R1:W-:Y:S04]  /*35680*/  STL [R1+0x28ac], R3 ;  /* 0x0028ac0301007387 */ /* 0x0003e80000100800 */
[----:B------:R2:W-:Y:S01]  /*35690*/  STL [R1+0x2894], R2 ;  /* 0x0028940201007387 */ /* 0x0005e20000100800 */
[----:B0-----:R-:W-:-:S03]  /*356a0*/  IMAD.U32 R0, R208, 0x10000, R207 ;  /* 0x00010000d0007824 */ /* 0x001fc600078e00cf */
[----:B------:R-:W4:Y:S01]  /*356b0*/  LDL.LU R4, [R1+0x2540] ;  /* 0x0025400001047983 */ /* 0x000f220000300800 */
[----:B-1----:R-:W-:-:S03]  /*356c0*/  IMAD.U32 R3, R206, 0x10000, R205 ;  /* 0x00010000ce037824 */ /* 0x002fc600078e00cd */
[----:B------:R0:W-:Y:S01]  /*356d0*/  STL [R1+0x289c], R0 ;  /* 0x00289c0001007387 */ /* 0x0001e20000100800 */
[----:B--2---:R-:W-:-:S03]  /*356e0*/  IMAD.U32 R2, R210, 0x10000, R209 ;  /* 0x00010000d2027824 */ /* 0x004fc600078e00d1 */
[----:B------:R1:W-:Y:S04]  /*356f0*/  STL [R1+0x2898], R3 ;  /* 0x0028980301007387 */ /* 0x0003e80000100800 */
[----:B------:R2:W-:Y:S01]  /*35700*/  STL [R1+0x2880], R2 ;  /* 0x0028800201007387 */ /* 0x0005e20000100800 */
[----:B0-----:R-:W-:-:S03]  /*35710*/  IMAD.U32 R0, R240, 0x10000, R236 ;  /* 0x00010000f0007824 */ /* 0x001fc600078e00ec */
[----:B------:R-:W5:Y:S01]  /*35720*/  LDL.LU R198, [R1+0x2530] ;  /* 0x0025300001c67983 */ /* 0x000f620000300800 */
[----:B-1----:R-:W-:-:S03]  /*35730*/  LEA R3, R224, R220, 0x10 ;  /* 0x000000dce0037211 */ /* 0x002fc600078e80ff */
[----:B------:R0:W-:Y:S01]  /*35740*/  STL [R1+0x2888], R0 ;  /* 0x0028880001007387 */ /* 0x0001e20000100800 */
[----:B--2---:R-:W-:-:S03]  /*35750*/  IMAD.U32 R2, R211, 0x10000, R252 ;  /* 0x00010000d3027824 */ /* 0x004fc600078e00fc */
[----:B------:R1:W-:Y:S04]  /*35760*/  STL [R1+0x2884], R3 ;  /* 0x0028840301007387 */ /* 0x0003e80000100800 */
[----:B------:R2:W-:Y:S01]  /*35770*/  STL [R1+0x288c], R2 ;  /* 0x00288c0201007387 */ /* 0x0005e20000100800 */
[----:B0-----:R-:W-:-:S03]  /*35780*/  LEA R0, R215, R214, 0x10 ;  /* 0x000000d6d7007211 */ /* 0x001fc600078e80ff */
[----:B------:R-:W5:Y:S01]  /*35790*/  LDL.LU R199, [R1+0x252c] ;  /* 0x00252c0001c77983 */ /* 0x000f620000300800 */
[----:B-1----:R-:W-:-:S03]  /*357a0*/  IMAD.U32 R3, R213, 0x10000, R212 ;  /* 0x00010000d5037824 */ /* 0x002fc600078e00d4 */
[----:B------:R0:W-:Y:S01]  /*357b0*/  STL [R1+0x2874], R0 ;  /* 0x0028740001007387 */ /* 0x0001e20000100800 */
[----:B--2---:R-:W-:-:S03]  /*357c0*/  IMAD.U32 R2, R217, 0x10000, R216 ;  /* 0x00010000d9027824 */ /* 0x004fc600078e00d8 */
[----:B------:R1:W-:Y:S04]  /*357d0*/  STL [R1+0x2870], R3 ;  /* 0x0028700301007387 */ /* 0x0003e80000100800 */
[----:B------:R2:W-:Y:S01]  /*357e0*/  STL [R1+0x2878], R2 ;  /* 0x0028780201007387 */ /* 0x0005e20000100800 */
[----:B0-----:R-:W-:-:S03]  /*357f0*/  IMAD.U32 R0, R222, 0x10000, R221 ;  /* 0x00010000de007824 */ /* 0x001fc600078e00dd */
[----:B------:R-:W5:Y:S01]  /*35800*/  LDL.LU R200, [R1+0x2528] ;  /* 0x0025280001c87983 */ /* 0x000f620000300800 */
[----:B-1----:R-:W-:-:S03]  /*35810*/  IMAD.U32 R3, R219, 0x10000, R218 ;  /* 0x00010000db037824 */ /* 0x002fc600078e00da */
[----:B------:R0:W-:Y:S01]  /*35820*/  STL [R1+0x2860], R0 ;  /* 0x0028600001007387 */ /* 0x0001e20000100800 */
[----:B--2---:R-:W-:-:S03]  /*35830*/  LEA R2, R225, R223, 0x10 ;  /* 0x000000dfe1027211 */ /* 0x004fc600078e80ff */
[----:B------:R1:W-:Y:S04]  /*35840*/  STL [R1+0x287c], R3 ;  /* 0x00287c0301007387 */ /* 0x0003e80000100800 */
[----:B------:R2:W-:Y:S01]  /*35850*/  STL [R1+0x2864], R2 ;  /* 0x0028640201007387 */ /* 0x0005e20000100800 */
[----:B0-----:R-:W-:-:S03]  /*35860*/  IMAD.U32 R0, R229, 0x10000, R228 ;  /* 0x00010000e5007824 */ /* 0x001fc600078e00e4 */
        /* <DEDUP_REMOVED lines=26> */
[----:B------:R2:W-:Y:S04]  /*35a10*/  STL [R1+0x2834], R2 ;  /* 0x0028340201007387 */ /* 0x0005e80000100800 */
[----:B0-----:R-:W3:Y:S04]  /*35a20*/  LDL.LU R0, [R1+0x2548] ;  /* 0x0025480001007983 */ /* 0x001ee80000300800 */
[----:B-1----:R-:W4:Y:S04]  /*35a30*/  LDL.LU R3, [R1+0x2544] ;  /* 0x0025440001037983 */ /* 0x002f280000300800 */
[----:B--2---:R-:W2:Y:S04]  /*35a40*/  LDL.LU R2, [R1+0x253c] ;  /* 0x00253c0001027983 */ /* 0x004ea80000300800 */
        /* <DEDUP_REMOVED lines=49> */
[----:B------:R-:W3:Y:S01]  /*35d60*/  LDL.LU R197, [R1+0x3894] ;  /* 0x0038940001c57983 */ /* 0x000ee20000300800 */
[----:B----4-:R-:W-:-:S03]  /*35d70*/  IMAD.U32 R3, R4, 0x10000, R3 ;  /* 0x0001000004037824 */ /* 0x010fc600078e0003 */
[----:B------:R5:W-:Y:S01]  /*35d80*/  STL [R1+0x2838], R0 ;  /* 0x0028380001007387 */ /* 0x000be20000100800 */
[----:B--2---:R-:W-:-:S03]  /*35d90*/  IMAD.U32 R2, R126, 0x10000, R2 ;  /* 0x000100007e027824 */ /* 0x004fc600078e0002 */
[----:B------:R0:W-:Y:S04]  /*35da0*/  STL [R1+0x283c], R3 ;  /* 0x00283c0301007387 */ /* 0x0001e80000100800 */
[----:B------:R1:W-:Y:S01]  /*35db0*/  STL [R1+0x2820], R2 ;  /* 0x0028200201007387 */ /* 0x0003e20000100800 */
[----:B-----5:R-:W-:Y:S01]  /*35dc0*/  LEA R0, R198, R127, 0x10 ;  /* 0x0000007fc6007211 */ /* 0x020fe200078e80ff */
[----:B0-----:R-:W-:-:S04]  /*35dd0*/  IMAD.U32 R3, R200, 0x10000, R199 ;  /* 0x00010000c8037824 */ /* 0x001fc800078e00c7 */
[----:B------:R0:W-:Y:S01]  /*35de0*/  STL [R1+0x2824], R0 ;  /* 0x0028240001007387 */ /* 0x0001e20000100800 */
[----:B-1----:R-:W-:-:S03]  /*35df0*/  IMAD.U32 R2, R202, 0x10000, R201 ;  /* 0x00010000ca027824 */ /* 0x002fc600078e00c9 */
[----:B------:R1:W-:Y:S04]  /*35e00*/  STL [R1+0x2828], R3 ;  /* 0x0028280301007387 */ /* 0x0003e80000100800 */
[----:B------:R2:W-:Y:S01]  /*35e10*/  STL [R1+0x282c], R2 ;  /* 0x00282c0201007387 */ /* 0x0005e20000100800 */
[----:B0-----:R-:W-:Y:S01]  /*35e20*/  IMAD.U32 R0, R204, 0x10000, R203 ;  /* 0x00010000cc007824 */ /* 0x001fe200078e00cb */
[----:B-1----:R-:W-:-:S04]  /*35e30*/  LEA R3, R206, R205, 0x10 ;  /* 0x000000cdce037211 */ /* 0x002fc800078e80ff */
[----:B------:R0:W-:Y:S01]  /*35e40*/  STL [R1+0x2810], R0 ;  /* 0x0028100001007387 */ /* 0x0001e20000100800 */
[----:B--2---:R-:W-:-:S03]  /*35e50*/  IMAD.U32 R2, R208, 0x10000, R207 ;  /* 0x00010000d0027824 */ /* 0x004fc600078e00cf */
[----:B------:R1:W-:Y:S04]  /*35e60*/  STL [R1+0x2814], R3 ;  /* 0x0028140301007387 */ /* 0x0003e80000100800 */
[----:B------:R2:W-:Y:S01]  /*35e70*/  STL [R1+0x2818], R2 ;  /* 0x0028180201007387 */ /* 0x0005e20000100800 */
[----:B0-----:R-:W-:Y:S02]  /*35e80*/  IMAD.U32 R0, R210, 0x10000, R209 ;  /* 0x00010000d2007824 */ /* 0x001fe400078e00d1 */
[----:B-1----:R-:W-:-:S03]  /*35e90*/  IMAD.U32 R3, R224, 0x10000, R220 ;  /* 0x00010000e0037824 */ /* 0x002fc600078e00dc */
[----:B------:R0:W-:Y:S01]  /*35ea0*/  STL [R1+0x281c], R0 ;  /* 0x00281c0001007387 */ /* 0x0001e20000100800 */
[----:B--2---:R-:W-:-:S03]  /*35eb0*/  LEA R2, R240, R236, 0x10 ;  /* 0x000000ecf0027211 */ /* 0x004fc600078e80ff */
[----:B------:R1:W-:Y:S04]  /*35ec0*/  STL [R1+0x2800], R3 ;  /* 0x0028000301007387 */ /* 0x0003e80000100800 */
[----:B------:R2:W-:Y:S01]  /*35ed0*/  STL [R1+0x2804], R2 ;  /* 0x0028040201007387 */ /* 0x0005e20000100800 */
[----:B0-----:R-:W-:Y:S02]  /*35ee0*/  IMAD.U32 R0, R211, 0x10000, R252 ;  /* 0x00010000d3007824 */ /* 0x001fe400078e00fc */
[----:B-1----:R-:W-:-:S03]  /*35ef0*/  IMAD.U32 R3, R213, 0x10000, R212 ;  /* 0x00010000d5037824 */ /* 0x002fc600078e00d4 */
[----:B------:R0:W-:Y:S01]  /*35f00*/  STL [R1+0x2808], R0 ;  /* 0x0028080001007387 */ /* 0x0001e20000100800 */
[----:B--2---:R-:W-:-:S03]  /*35f10*/  IMAD.U32 R2, R215, 0x10000, R214 ;  /* 0x00010000d7027824 */ /* 0x004fc600078e00d6 */
[----:B------:R-:W-:Y:S04]  /*35f20*/  STL [R1+0x280c], R3 ;  /* 0x00280c0301007387 */ /* 0x000fe80000100800 */
[----:B------:R1:W-:Y:S01]  /*35f30*/  STL [R1+0x27f0], R2 ;  /* 0x0027f00201007387 */ /* 0x0003e20000100800 */
[----:B0-----:R-:W-:-:S03]  /*35f40*/  LEA R0, R217, R216, 0x10 ;  /* 0x000000d8d9007211 */ /* 0x001fc600078e80ff */
[----:B------:R-:W2:Y:S04]  /*35f50*/  LDL.LU R214, [R1+0x231c] ;  /* 0x00231c0001d67983 */ /* 0x000ea80000300800 */
[----:B------:R0:W-:Y:S01]  /*35f60*/  STL [R1+0x27f4], R0 ;  /* 0x0027f40001007387 */ /* 0x0001e20000100800 */
[----:B-1----:R-:W-:-:S03]  /*35f70*/  IMAD.U32 R2, R222, 0x10000, R221 ;  /* 0x00010000de027824 */ /* 0x002fc600078e00dd */
[----:B------:R-:W2:Y:S04]  /*35f80*/  LDL.LU R215, [R1+0x2318] ;  /* 0x0023180001d77983 */ /* 0x000ea80000300800 */
[----:B------:R1:W-:Y:S01]  /*35f90*/  STL [R1+0x27fc], R2 ;  /* 0x0027fc0201007387 */ /* 0x0003e20000100800 */
[----:B0-----:R-:W-:-:S03]  /*35fa0*/  IMAD.U32 R0, R225, 0x10000, R223 ;  /* 0x00010000e1007824 */ /* 0x001fc600078e00df */
[----:B------:R-:W4:Y:S01]  /*35fb0*/  LDL.LU R221, [R1+0x21e8] ;  /* 0x0021e80001dd7983 */ /* 0x000f220000300800 */
[----:B------:R-:W-:-:S03]  /*35fc0*/  IMAD.U32 R3, R219, 0x10000, R218 ;  /* 0x00010000db037824 */ /* 0x000fc600078e00da */
[----:B------:R0:W-:Y:S04]  /*35fd0*/  STL [R1+0x27e0], R0 ;  /* 0x0027e00001007387 */ /* 0x0001e80000100800 */
[----:B------:R5:W-:Y:S01]  /*35fe0*/  STL [R1+0x27f8], R3 ;  /* 0x0027f80301007387 */ /* 0x000be20000100800 */
[----:B-1----:R-:W-:-:S03]  /*35ff0*/  IMAD.U32 R2, R229, 0x10000, R228 ;  /* 0x00010000e5027824 */ /* 0x002fc600078e00e4 */
[----:B------:R-:W4:Y:S04]  /*36000*/  LDL.LU R222, [R1+0x21e4] ;  /* 0x0021e40001de7983 */ /* 0x000f280000300800 */
[----:B------:R1:W-:Y:S01]  /*36010*/  STL [R1+0x27e8], R2 ;  /* 0x0027e80201007387 */ /* 0x0003e20000100800 */
[----:B0-----:R-:W-:-:S03]  /*36020*/  IMAD.U32 R0, R231, 0x10000, R230 ;  /* 0x00010000e7007824 */ /* 0x001fc600078e00e6 */
[----:B------:R-:W3:Y:S04]  /*36030*/  LDL.LU R228, [R1+0x21d0] ;  /* 0x0021d00001e47983 */ /* 0x000ee80000300800 */
[----:B------:R-:W3:Y:S01]  /*36040*/  LDL.LU R223, [R1+0x21e0] ;  /* 0x0021e00001df7983 */ /* 0x000ee20000300800 */
[----:B-----5:R-:W-:-:S03]  /*36050*/  LEA R3, R227, R226, 0x10 ;  /* 0x000000e2e3037211 */ /* 0x020fc600078e80ff */
[----:B------:R0:W-:Y:S04]  /*36060*/  STL [R1+0x27ec], R0 ;  /* 0x0027ec0001007387 */ /* 0x0001e80000100800 */
[----:B------:R5:W-:Y:S01]  /*36070*/  STL [R1+0x27e4], R3 ;  /* 0x0027e40301007387 */ /* 0x000be20000100800 */
[----:B-1----:R-:W-:-:S03]  /*36080*/  LEA R2, R235, R234, 0x10 ;  /* 0x000000eaeb027211 */ /* 0x002fc600078e80ff */
[----:B------:R-:W3:Y:S04]  /*36090*/  LDL.LU R229, [R1+0x21cc] ;  /* 0x0021cc0001e57983 */ /* 0x000ee80000300800 */
[----:B------:R1:W-:Y:S01]  /*360a0*/  STL [R1+0x27d4], R2 ;  /* 0x0027d40201007387 */ /* 0x0003e20000100800 */
[----:B0-----:R-:W-:-:S03]  /*360b0*/  IMAD.U32 R0, R238, 0x10000, R237 ;  /* 0x00010000ee007824 */ /* 0x001fc600078e00ed */
[----:B------:R-:W3:Y:S04]  /*360c0*/  LDL.LU R234, [R1+0x21b8] ;  /* 0x0021b80001ea7983 */ /* 0x000ee80000300800 */
[----:B------:R-:W3:Y:S01]  /*360d0*/  LDL.LU R230, [R1+0x21c8] ;  /* 0x0021c80001e67983 */ /* 0x000ee20000300800 */
[----:B-----5:R-:W-:-:S03]  /*360e0*/  IMAD.U32 R3, R233, 0x10000, R232 ;  /* 0x00010000e9037824 */ /* 0x020fc600078e00e8 */
[----:B------:R0:W-:Y:S04]  /*360f0*/  STL [R1+0x27d8], R0 ;  /* 0x0027d80001007387 */ /* 0x0001e80000100800 */
[----:B------:R5:W-:Y:S01]  /*36100*/  STL [R1+0x27d0], R3 ;  /* 0x0027d00301007387 */ /* 0x000be20000100800 */
[----:B-1----:R-:W-:-:S03]  /*36110*/  IMAD.U32 R2, R243, 0x10000, R242 ;  /* 0x00010000f3027824 */ /* 0x002fc600078e00f2 */
[----:B------:R-:W3:Y:S04]  /*36120*/  LDL.LU R235, [R1+0x21b4] ;  /* 0x0021b40001eb7983 */ /* 0x000ee80000300800 */
[----:B------:R1:W-:Y:S01]  /*36130*/  STL [R1+0x27c0], R2 ;  /* 0x0027c00201007387 */ /* 0x0003e20000100800 */
[----:B0-----:R-:W-:-:S03]  /*36140*/  LEA R0, R245, R244, 0x10 ;  /* 0x000000f4f5007211 */ /* 0x001fc600078e80ff */
[----:B------:R-:W3:Y:S04]  /*36150*/  LDL.LU R242, [R1+0x21a0] ;  /* 0x0021a00001f27983 */ /* 0x000ee80000300800 */
[----:B------:R-:W3:Y:S01]  /*36160*/  LDL.LU R237, [R1+0x21b0] ;  /* 0x0021b00001ed7983 */ /* 0x000ee20000300800 */
[----:B-----5:R-:W-:-:S03]  /*36170*/  IMAD.U32 R3, R241, 0x10000, R239 ;  /* 0x00010000f1037824 */ /* 0x020fc600078e00ef */
[----:B------:R0:W-:Y:S04]  /*36180*/  STL [R1+0x27c4], R0 ;  /* 0x0027c40001007387 */ /* 0x0001e80000100800 */
[----:B------:R5:W-:Y:S01]  /*36190*/  STL [R1+0x27dc], R3 ;  /* 0x0027dc0301007387 */ /* 0x000be20000100800 */
[----:B-1----:R-:W-:-:S03]  /*361a0*/  IMAD.U32 R2, R249, 0x10000, R248 ;  /* 0x00010000f9027824 */ /* 0x002fc600078e00f8 */
[----:B------:R-:W3:Y:S04]  /*361b0*/  LDL.LU R243, [R1+0x219c] ;  /* 0x00219c0001f37983 */ /* 0x000ee80000300800 */
[----:B------:R-:W3:Y:S04]  /*361c0*/  LDL.LU R248, [R1+0x205c] ;  /* 0x00205c0001f87983 */ /* 0x000ee80000300800 */
[----:B------:R-:W3:Y:S01]  /*361d0*/  LDL.LU R249, [R1+0x2058] ;  /* 0x0020580001f97983 */ /* 0x000ee20000300800 */
[----:B0-----:R-:W-:-:S03]  /*361e0*/  IMAD.U32 R0, R251, 0x10000, R250 ;  /* 0x00010000fb007824 */ /* 0x001fc600078e00fa */
[----:B------:R-:W3:Y:S01]  /*361f0*/  LDL.LU R250, [R1+0x2050] ;  /* 0x0020500001fa7983 */ /* 0x000ee20000300800 */
[----:B-----5:R-:W-:-:S03]  /*36200*/  IMAD.U32 R3, R247, 0x10000, R246 ;  /* 0x00010000f7037824 */ /* 0x020fc600078e00f6 */
        /* <DEDUP_REMOVED lines=36> */
[----:B------:R-:W5:Y:S04]  /*36450*/  LDL.LU R4, [R1+0x203c] ;  /* 0x00203c0001047983 */ /* 0x000f680000300800 */
[----:B0-----:R-:W5:Y:S04]  /*36460*/  LDL.LU R3, [R1+0x2040] ;  /* 0x0020400001037983 */ /* 0x001f680000300800 */
[----:B-1----:R-:W5:Y:S04]  /*36470*/  LDL.LU R0, [R1+0x2044] ;  /* 0x0020440001007983 */ /* 0x002f680000300800 */
        /* <DEDUP_REMOVED lines=8> */
[----:B------:R-:W5:Y:S01]  /*36500*/  LDL.LU R252, [R1+0x2010] ;  /* 0x0020100001fc7983 */ /* 0x000f620000300800 */
[----:B--2---:R-:W-:-:S03]  /*36510*/  LEA R215, R215, R214, 0x10 ;  /* 0x000000d6d7d77211 */ /* 0x004fc600078e80ff */
[----:B------:R-:W2:Y:S04]  /*36520*/  LDL.LU R214, [R1+0x3850] ;  /* 0x0038500001d67983 */ /* 0x000ea80000300800 */
[----:B------:R0:W-:Y:S04]  /*36530*/  STL [R1+0x2794], R215 ;  /* 0x002794d701007387 */ /* 0x0001e80000100800 */
[----:B0-----:R-:W2:Y:S01]  /*36540*/  LDL.LU R215, [R1+0x384c] ;  /* 0x00384c0001d77983 */ /* 0x001ea20000300800 */
[----:B----4-:R-:W-:-:S03]  /*36550*/  IMAD.U32 R222, R222, 0x10000, R221 ;  /* 0x00010000dede7824 */ /* 0x010fc600078e00dd */
[----:B------:R-:W4:Y:S04]  /*36560*/  LDL.LU R221, [R1+0x3838] ;  /* 0x0038380001dd7983 */ /* 0x000f280000300800 */
[----:B------:R0:W-:Y:S04]  /*36570*/  STL [R1+0x2780], R222 ;  /* 0x002780de01007387 */ /* 0x0001e80000100800 */
[----:B0-----:R-:W2:Y:S01]  /*36580*/  LDL.LU R222, [R1+0x3834] ;  /* 0x0038340001de7983 */ /* 0x001ea20000300800 */
[----:B---3--:R-:W-:-:S03]  /*36590*/  IMAD.U32 R229, R229, 0x10000, R228 ;  /* 0x00010000e5e57824 */ /* 0x008fc600078e00e4 */
[----:B------:R-:W3:Y:S04]  /*365a0*/  LDL.LU R228, [R1+0x3820] ;  /* 0x0038200001e47983 */ /* 0x000ee80000300800 */
[----:B------:R0:W-:Y:S04]  /*365b0*/  STL [R1+0x278c], R229 ;  /* 0x00278ce501007387 */ /* 0x0001e80000100800 */
[----:B0-----:R-:W4:Y:S01]  /*365c0*/  LDL.LU R229, [R1+0x381c] ;  /* 0x00381c0001e57983 */ /* 0x001f220000300800 */
[----:B------:R-:W-:-:S03]  /*365d0*/  IMAD.U32 R235, R235, 0x10000, R234 ;  /* 0x00010000ebeb7824 */ /* 0x000fc600078e00ea */
[----:B------:R-:W2:Y:S04]  /*365e0*/  LDL.LU R234, [R1+0x3808] ;  /* 0x0038080001ea7983 */ /* 0x000ea80000300800 */
[----:B------:R0:W-:Y:S04]  /*365f0*/  STL [R1+0x2778], R235 ;  /* 0x002778eb01007387 */ /* 0x0001e80000100800 */
[----:B0-----:R-:W3:Y:S01]  /*36600*/  LDL.LU R235, [R1+0x3804] ;  /* 0x0038040001eb7983 */ /* 0x001ee20000300800 */
[----:B------:R-:W-:-:S03]  /*36610*/  LEA R243, R243, R242, 0x10 ;  /* 0x000000f2f3f37211 */ /* 0x000fc600078e80ff */
[----:B------:R-:W4:Y:S01]  /*36620*/  LDL.LU R242, [R1+0x37f0] ;  /* 0x0037f00001f27983 */ /* 0x000f220000300800 */
[----:B------:R-:W-:Y:S01]  /*36630*/  IMAD.U32 R249, R249, 0x10000, R248 ;  /* 0x00010000f9f97824 */ /* 0x000fe200078e00f8 */
[----:B-----5:R-:W-:-:S04]  /*36640*/  LEA R251, R251, R250, 0x10 ;  /* 0x000000fafbfb7211 */ /* 0x020fc800078e80ff */
[----:B------:R0:W-:Y:S04]  /*36650*/  STL [R1+0x2750], R249 ;  /* 0x002750f901007387 */ /* 0x0001e80000100800 */
[----:B------:R-:W5:Y:S01]  /*36660*/  LDL.LU R250, [R1+0x37d0] ;  /* 0x0037d00001fa7983 */ /* 0x000f620000300800 */
[----:B------:R-:W-:-:S03]  /*36670*/  IMAD.U32 R247, R247, 0x10000, R246 ;  /* 0x00010000f7f77824 */ /* 0x000fc600078e00f6 */
[----:B------:R1:W-:Y:S04]  /*36680*/  STL [R1+0x2754], R251 ;  /* 0x002754fb01007387 */ /* 0x0003e80000100800 */
[----:B0-----:R-:W5:Y:S01]  /*36690*/  LDL.LU R249, [R1+0x37d4] ;  /* 0x0037d40001f97983 */ /* 0x001f620000300800 */
[----:B------:R-:W-:-:S03]  /*366a0*/  IMAD.U32 R245, R245, 0x10000, R244 ;  /* 0x00010000f5f57824 */ /* 0x000fc600078e00f4 */
[----:B------:R0:W-:Y:S04]  /*366b0*/  STL [R1+0x276c], R247 ;  /* 0x00276cf701007387 */ /* 0x0001e80000100800 */
[----:B-1----:R-:W2:Y:S01]  /*366c0*/  LDL.LU R251, [R1+0x37cc] ;  /* 0x0037cc0001fb7983 */ /* 0x002ea20000300800 */
[----:B------:R-:W-:-:S03]  /*366d0*/  IMAD.U32 R241, R241, 0x10000, R239 ;  /* 0x00010000f1f17824 */ /* 0x000fc600078e00ef */
[----:B------:R-:W3:Y:S04]  /*366e0*/  LDL.LU R248, [R1+0x37d8] ;  /* 0x0037d80001f87983 */ /* 0x000ee80000300800 */
[----:B0-----:R-:W3:Y:S04]  /*366f0*/  LDL.LU R247, [R1+0x37dc] ;  /* 0x0037dc0001f77983 */ /* 0x001ee80000300800 */
[----:B------:R0:W-:Y:S01]  /*36700*/  STL [R1+0x2764], R243 ;  /* 0x002764f301007387 */ /* 0x0001e20000100800 */
[----:B------:R-:W-:-:S03]  /*36710*/  IMAD.U32 R238, R238, 0x10000, R237 ;  /* 0x00010000eeee7824 */ /* 0x000fc600078e00ed */
[----:B------:R-:W4:Y:S01]  /*36720*/  LDL.LU R244, [R1+0x37e8] ;  /* 0x0037e80001f47983 */ /* 0x000f220000300800 */
[----:B------:R-:W-:-:S03]  /*36730*/  LEA R233, R233, R232, 0x10 ;  /* 0x000000e8e9e97211 */ /* 0x000fc600078e80ff */
[----:B------:R1:W-:Y:S04]  /*36740*/  STL [R1+0x2768], R245 ;  /* 0x002768f501007387 */ /* 0x0003e80000100800 */
[----:B0-----:R-:W4:Y:S04]  /*36750*/  LDL.LU R243, [R1+0x37ec] ;  /* 0x0037ec0001f37983 */ /* 0x001f280000300800 */
[----:B------:R0:W-:Y:S04]  /*36760*/  STL [R1+0x2760], R241 ;  /* 0x002760f101007387 */ /* 0x0001e80000100800 */
[----:B-1----:R-:W4:Y:S04]  /*36770*/  LDL.LU R245, [R1+0x37e4] ;  /* 0x0037e40001f57983 */ /* 0x002f280000300800 */
[----:B------:R-:W4:Y:S04]  /*36780*/  LDL.LU R246, [R1+0x37e0] ;  /* 0x0037e00001f67983 */ /* 0x000f280000300800 */
[----:B0-----:R-:W4:Y:S01]  /*36790*/  LDL.LU R241, [R1+0x37f4] ;  /* 0x0037f40001f17983 */ /* 0x001f220000300800 */
[----:B------:R-:W-:-:S03]  /*367a0*/  IMAD.U32 R231, R231, 0x10000, R230 ;  /* 0x00010000e7e77824 */ /* 0x000fc600078e00e6 */
[----:B------:R-:W4:Y:S01]  /*367b0*/  LDL.LU R237, [R1+0x3800] ;  /* 0x0038000001ed7983 */ /* 0x000f220000300800 */
[----:B------:R-:W-:-:S03]  /*367c0*/  IMAD.U32 R227, R227, 0x10000, R226 ;  /* 0x00010000e3e37824 */ /* 0x000fc600078e00e2 */
[----:B------:R0:W-:Y:S04]  /*367d0*/  STL [R1+0x277c], R238 ;  /* 0x00277cee01007387 */ /* 0x0001e80000100800 */
[----:B------:R1:W-:Y:S04]  /*367e0*/  STL [R1+0x2774], R233 ;  /* 0x002774e901007387 */ /* 0x0003e80000100800 */
[----:B------:R-:W4:Y:S04]  /*367f0*/  LDL.LU R239, [R1+0x37f8] ;  /* 0x0037f80001ef7983 */ /* 0x000f280000300800 */
[----:B0-----:R-:W4:Y:S04]  /*36800*/  LDL.LU R238, [R1+0x37fc] ;  /* 0x0037fc0001ee7983 */ /* 0x001f280000300800 */
[----:B-1----:R-:W4:Y:S01]  /*36810*/  LDL.LU R233, [R1+0x380c] ;  /* 0x00380c0001e97983 */ /* 0x002f220000300800 */
[----:B------:R-:W-:-:S03]  /*36820*/  LEA R225, R225, R223, 0x10 ;  /* 0x000000dfe1e17211 */ /* 0x000fc600078e80ff */
[----:B------:R-:W4:Y:S01]  /*36830*/  LDL.LU R230, [R1+0x3818] ;  /* 0x0038180001e67983 */ /* 0x000f220000300800 */
[----:B------:R-:W-:-:S03]  /*36840*/  IMAD.U32 R219, R219, 0x10000, R218 ;  /* 0x00010000dbdb7824 */ /* 0x000fc600078e00da */
[----:B------:R0:W-:Y:S04]  /*36850*/  STL [R1+0x2770], R231 ;  /* 0x002770e701007387 */ /* 0x0001e80000100800 */
[----:B------:R1:W-:Y:S04]  /*36860*/  STL [R1+0x2788], R227 ;  /* 0x002788e301007387 */ /* 0x0003e80000100800 */
[----:B------:R-:W4:Y:S04]  /*36870*/  LDL.LU R232, [R1+0x3810] ;  /* 0x0038100001e87983 */ /* 0x000f280000300800 */
[----:B0-----:R-:W4:Y:S04]  /*36880*/  LDL.LU R231, [R1+0x3814] ;  /* 0x0038140001e77983 */ /* 0x001f280000300800 */
[----:B-1----:R-:W4:Y:S01]  /*36890*/  LDL.LU R227, [R1+0x3824] ;  /* 0x0038240001e37983 */ /* 0x002f220000300800 */
[----:B------:R-:W-:-:S03]  /*368a0*/  IMAD.U32 R217, R217, 0x10000, R216 ;  /* 0x00010000d9d97824 */ /* 0x000fc600078e00d8 */
[----:B------:R-:W4:Y:S01]  /*368b0*/  LDL.LU R223, [R1+0x3830] ;  /* 0x0038300001df7983 */ /* 0x000f220000300800 */
[----:B------:R-:W-:-:S03]  /*368c0*/  IMAD.U32 R213, R213, 0x10000, R212 ;  /* 0x00010000d5d57824 */ /* 0x000fc600078e00d4 */
[----:B------:R0:W-:Y:S01]  /*368d0*/  STL [R1+0x2784], R225 ;  /* 0x002784e101007387 */ /* 0x0001e20000100800 */
[----:B------:R-:W-:-:S03]  /*368e0*/  IMAD.U32 R209, R209, 0x10000, R208 ;  /* 0x00010000d1d17824 */ /* 0x000fc600078e00d0 */
[----:B------:R1:W-:Y:S04]  /*368f0*/  STL [R1+0x279c], R219 ;  /* 0x00279cdb01007387 */ /* 0x0003e80000100800 */
[----:B------:R-:W4:Y:S04]  /*36900*/  LDL.LU R226, [R1+0x3828] ;  /* 0x0038280001e27983 */ /* 0x000f280000300800 */
[----:B0-----:R-:W4:Y:S04]  /*36910*/  LDL.LU R225, [R1+0x382c] ;  /* 0x00382c0001e17983 */ /* 0x001f280000300800 */
[----:B-1----:R-:W4:Y:S01]  /*36920*/  LDL.LU R219, [R1+0x383c] ;  /* 0x00383c0001db7983 */ /* 0x002f220000300800 */
[----:B------:R-:W-:-:S03]  /*36930*/  IMAD.U32 R211, R211, 0x10000, R210 ;  /* 0x00010000d3d37824 */ /* 0x000fc600078e00d2 */
[----:B------:R-:W4:Y:S01]  /*36940*/  LDL.LU R216, [R1+0x3848] ;  /* 0x0038480001d87983 */ /* 0x000f220000300800 */
[----:B------:R-:W-:-:S03]  /*36950*/  LEA R207, R207, R206, 0x10 ;  /* 0x000000cecfcf7211 */ /* 0x000fc600078e80ff */
[----:B------:R0:W-:Y:S01]  /*36960*/  STL [R1+0x2798], R217 ;  /* 0x002798d901007387 */ /* 0x0001e20000100800 */
[----:B------:R-:W-:-:S03]  /*36970*/  IMAD.U32 R203, R203, 0x10000, R202 ;  /* 0x00010000cbcb7824 */ /* 0x000fc600078e00ca */
[----:B------:R1:W-:Y:S04]  /*36980*/  STL [R1+0x2790], R213 ;  /* 0x002790d501007387 */ /* 0x0003e80000100800 */
[----:B------:R-:W4:Y:S04]  /*36990*/  LDL.LU R218, [R1+0x3840] ;  /* 0x0038400001da7983 */ /* 0x000f280000300800 */
[----:B0-----:R-:W4:Y:S04]  /*369a0*/  LDL.LU R217, [R1+0x3844] ;  /* 0x0038440001d97983 */ /* 0x001f280000300800 */
[----:B-1----:R-:W4:Y:S04]  /*369b0*/  LDL.LU R213, [R1+0x3854] ;  /* 0x0038540001d57983 */ /* 0x002f280000300800 */
[----:B------:R0:W-:Y:S01]  /*369c0*/  STL [R1+0x27a8], R209 ;  /* 0x0027a8d101007387 */ /* 0x0001e20000100800 */
[----:B------:R-:W-:-:S03]  /*369d0*/  IMAD.U32 R205, R205, 0x10000, R204 ;  /* 0x00010000cdcd7824 */ /* 0x000fc600078e00cc */
[----:B------:R-:W4:Y:S01]  /*369e0*/  LDL.LU R210, [R1+0x3860] ;  /* 0x0038600001d27983 */ /* 0x000f220000300800 */
[----:B------:R-:W-:-:S03]  /*369f0*/  IMAD.U32 R201, R201, 0x10000, R200 ;  /* 0x00010000c9c97824 */ /* 0x000fc600078e00c8 */
[----:B------:R1:W-:Y:S04]  /*36a00*/  STL [R1+0x27ac], R211 ;  /* 0x0027acd301007387 */ /* 0x0003e80000100800 */
[----:B0-----:R-:W4:Y:S04]  /*36a10*/  LDL.LU R209, [R1+0x3864] ;  /* 0x0038640001d17983 */ /* 0x001f280000300800 */
[----:B------:R0:W-:Y:S04]  /*36a20*/  STL [R1+0x27a4], R207 ;  /* 0x0027a4cf01007387 */ /* 0x0001e80000100800 */
[----:B-1----:R-:W4:Y:S04]  /*36a30*/  LDL.LU R211, [R1+0x385c] ;  /* 0x00385c0001d37983 */ /* 0x002f280000300800 */
[----:B------:R-:W4:Y:S04]  /*36a40*/  LDL.LU R212, [R1+0x3858] ;  /* 0x0038580001d47983 */ /* 0x000f280000300800 */
[----:B0-----:R-:W4:Y:S04]  /*36a50*/  LDL.LU R207, [R1+0x386c] ;  /* 0x00386c0001cf7983 */ /* 0x001f280000300800 */
[----:B------:R-:W4:Y:S04]  /*36a60*/  LDL.LU R208, [R1+0x3868] ;  /* 0x0038680001d07983 */ /* 0x000f280000300800 */
[----:B------:R0:W-:Y:S01]  /*36a70*/  STL [R1+0x27bc], R203 ;  /* 0x0027bccb01007387 */ /* 0x0001e20000100800 */
[----:B------:R-:W-:-:S03]  /*36a80*/  LEA R199, R199, R198, 0x10 ;  /* 0x000000c6c7c77211 */ /* 0x000fc600078e80ff */
[----:B------:R-:W4:Y:S04]  /*36a90*/  LDL.LU R204, [R1+0x3878] ;  /* 0x0038780001cc7983 */ /* 0x000f280000300800 */
[----:B------:R1:W-:Y:S04]  /*36aa0*/  STL [R1+0x27a0], R205 ;  /* 0x0027a0cd01007387 */ /* 0x0003e80000100800 */
[----:B0-----:R-:W4:Y:S04]  /*36ab0*/  LDL.LU R203, [R1+0x387c] ;  /* 0x00387c0001cb7983 */ /* 0x001f280000300800 */
[----:B------:R0:W-:Y:S04]  /*36ac0*/  STL [R1+0x27b8], R201 ;  /* 0x0027b8c901007387 */ /* 0x0001e80000100800 */
[----:B-1----:R-:W4:Y:S04]  /*36ad0*/  LDL.LU R205, [R1+0x3874] ;  /* 0x0038740001cd7983 */ /* 0x002f280000300800 */
[----:B------:R-:W4:Y:S04]  /*36ae0*/  LDL.LU R206, [R1+0x3870] ;  /* 0x0038700001ce7983 */ /* 0x000f280000300800 */
[----:B0-----:R-:W4:Y:S04]  /*36af0*/  LDL.LU R201, [R1+0x3884] ;  /* 0x0038840001c97983 */ /* 0x001f280000300800 */
[----:B------:R-:W4:Y:S04]  /*36b00*/  LDL.LU R202, [R1+0x3880] ;  /* 0x0038800001ca7983 */ /* 0x000f280000300800 */
[----:B------:R-:W4:Y:S04]  /*36b10*/  LDL.LU R198, [R1+0x3890] ;  /* 0x0038900001c67983 */ /* 0x000f280000300800 */
[----:B------:R0:W-:Y:S04]  /*36b20*/  STL [R1+0x27b4], R199 ;  /* 0x0027b4c701007387 */ /* 0x0001e80000100800 */
[----:B------:R-:W4:Y:S04]  /*36b30*/  LDL.LU R200, [R1+0x3888] ;  /* 0x0038880001c87983 */ /* 0x000f280000300800 */
[----:B0-----:R-:W4:Y:S01]  /*36b40*/  LDL.LU R199, [R1+0x388c] ;  /* 0x00388c0001c77983 */ /* 0x001f220000300800 */
[----:B------:R-:W-:-:S02]  /*36b50*/  IMAD.U32 R0, R3, 0x10000, R0 ;  /* 0x0001000003007824 */ /* 0x000fc400078e0000 */
[----:B------:R-:W-:-:S03]  /*36b60*/  IMAD.U32 R2, R2, 0x10000, R4 ;  /* 0x0001000002027824 */ /* 0x000fc600078e0004 */
[----:B------:R0:W-:Y:S01]  /*36b70*/  STL [R1+0x2758], R0 ;  /* 0x0027580001007387 */ /* 0x0001e20000100800 */
[----:B------:R-:W-:-:S03]  /*36b80*/  IMAD.U32 R3, R127, 0x10000, R126 ;  /* 0x000100007f037824 */ /* 0x000fc600078e007e */
[----:B------:R1:W-:Y:S01]  /*36b90*/  STL [R1+0x275c], R2 ;  /* 0x00275c0201007387 */ /* 0x0003e20000100800 */
[----:B0-----:R-:W-:Y:S01]  /*36ba0*/  LEA R0, R224, R220, 0x10 ;  /* 0x000000dce0007211 */ /* 0x001fe200078e80ff */
[----:B-1----:R-:W-:-:S04]  /*36bb0*/  IMAD.U32 R2, R240, 0x10000, R236 ;  /* 0x00010000f0027824 */ /* 0x002fc800078e00ec */
[----:B------:R5:W-:Y:S04]  /*36bc0*/  STL [R1+0x2744], R0 ;  /* 0x0027440001007387 */ /* 0x000be80000100800 */
[----:B------:R2:W-:Y:S04]  /*36bd0*/  STL [R1+0x2740], R3 ;  /* 0x0027400301007387 */ /* 0x0005e80000100800 */
[----:B------:R3:W-:Y:S01]  /*36be0*/  STL [R1+0x2748], R2 ;  /* 0x0027480201007387 */ /* 0x0007e20000100800 */
[----:B-----5:R-:W-:-:S05]  /*36bf0*/  IMAD.U32 R0, R249, 0x10000, R250 ;  /* 0x00010000f9007824 */ /* 0x020fca00078e00fa */
[----:B------:R4:W-:Y:S01]  /*36c00*/  STL [R1+0x2730], R0 ;  /* 0x0027300001007387 */ /* 0x0009e20000100800 */
[----:B--2---:R-:W-:Y:S01]  /*36c10*/  IMAD.U32 R3, R251, 0x10000, R252 ;  /* 0x00010000fb037824 */ /* 0x004fe200078e00fc */
[----:B---3--:R-:W-:-:S04]  /*36c20*/  LEA R2, R247, R248, 0x10 ;  /* 0x000000f8f7027211 */ /* 0x008fc800078e80ff */
[----:B------:R0:W-:Y:S04]  /*36c30*/  STL [R1+0x274c], R3 ;  /* 0x00274c0301007387 */ /* 0x0001e80000100800 */
[----:B------:R1:W-:Y:S01]  /*36c40*/  STL [R1+0x2734], R2 ;  /* 0x0027340201007387 */ /* 0x0003e20000100800 */
[----:B----4-:R-:W-:-:S05]  /*36c50*/  IMAD.U32 R0, R243, 0x10000, R244 ;  /* 0x00010000f3007824 */ /* 0x010fca00078e00f4 */
[----:B------:R2:W-:Y:S01]  /*36c60*/  STL [R1+0x273c], R0 ;  /* 0x00273c0001007387 */ /* 0x0005e20000100800 */
[----:B0-----:R-:W-:Y:S02]  /*36c70*/  IMAD.U32 R3, R245, 0x10000, R246 ;  /* 0x00010000f5037824 */ /* 0x001fe400078e00f6 */
[----:B-1----:R-:W-:-:S03]  /*36c80*/  IMAD.U32 R2, R241, 0x10000, R242 ;  /* 0x00010000f1027824 */ /* 0x002fc600078e00f2 */
[----:B------:R0:W-:Y:S01]  /*36c90*/  STL [R1+0x2738], R3 ;  /* 0x0027380301007387 */ /* 0x0001e20000100800 */
[----:B--2---:R-:W-:-:S03]  /*36ca0*/  IMAD.U32 R0, R235, 0x10000, R237 ;  /* 0x00010000eb007824 */ /* 0x004fc600078e00ed */
[----:B------:R1:W-:Y:S04]  /*36cb0*/  STL [R1+0x2720], R2 ;  /* 0x0027200201007387 */ /* 0x0003e80000100800 */
[----:B------:R2:W-:Y:S01]  /*36cc0*/  STL [R1+0x2728], R0 ;  /* 0x0027280001007387 */ /* 0x0005e20000100800 */
[----:B0-----:R-:W-:Y:S01]  /*36cd0*/  LEA R3, R238, R239, 0x10 ;  /* 0x000000efee037211 */ /* 0x001fe200078e80ff */
[----:B-1----:R-:W-:-:S04]  /*36ce0*/  IMAD.U32 R2, R233, 0x10000, R234 ;  /* 0x00010000e9027824 */ /* 0x002fc800078e00ea */
        /* <DEDUP_REMOVED lines=18> */
[----:B------:R0:W-:Y:S04]  /*36e10*/  STL [R1+0x2708], R3 ;  /* 0x0027080301007387 */ /* 0x0001e80000100800 */
[----:B------:R1:W-:Y:S01]  /*36e20*/  STL [R1+0x26f0], R2 ;  /* 0x0026f00201007387 */ /* 0x0003e20000100800 */
[----:B--2---:R-:W-:-:S05]  /*36e30*/  IMAD.U32 R0, R209, 0x10000, R210 ;  /* 0x00010000d1007824 */ /* 0x004fca00078e00d2 */
[----:B------:R2:W-:Y:S01]  /*36e40*/  STL [R1+0x26f8], R0 ;  /* 0x0026f80001007387 */ /* 0x0005e20000100800 */
[----:B0-----:R-:W-:Y:S01]  /*36e50*/  LEA R3, R211, R212, 0x10 ;  /* 0x000000d4d3037211 */ /* 0x001fe200078e80ff */
[----:B-1----:R-:W-:-:S04]  /*36e60*/  IMAD.U32 R2, R207, 0x10000, R208 ;  /* 0x00010000cf027824 */ /* 0x002fc800078e00d0 */
[----:B------:R0:W-:Y:S04]  /*36e70*/  STL [R1+0x26f4], R3 ;  /* 0x0026f40301007387 */ /* 0x0001e80000100800 */
[----:B------:R1:W-:Y:S01]  /*36e80*/  STL [R1+0x26fc], R2 ;  /* 0x0026fc0201007387 */ /* 0x0003e20000100800 */
[----:B--2---:R-:W-:-:S05]  /*36e90*/  LEA R0, R203, R204, 0x10 ;  /* 0x000000cccb007211 */ /* 0x004fca00078e80ff */
[----:B------:R2:W-:Y:S01]  /*36ea0*/  STL [R1+0x26e4], R0 ;  /* 0x0026e40001007387 */ /* 0x0005e20000100800 */
[----:B0-----:R-:W-:Y:S02]  /*36eb0*/  IMAD.U32 R3, R205, 0x10000, R206 ;  /* 0x00010000cd037824 */ /* 0x001fe400078e00ce */
[----:B-1----:R-:W-:-:S03]  /*36ec0*/  IMAD.U32 R2, R201, 0x10000, R202 ;  /* 0x00010000c9027824 */ /* 0x002fc600078e00ca */
[----:B------:R-:W-:Y:S01]  /*36ed0*/  STL [R1+0x26e0], R3 ;  /* 0x0026e00301007387 */ /* 0x000fe20000100800 */
[----:B--2---:R-:W-:-:S03]  /*36ee0*/  IMAD.U32 R0, R197, 0x10000, R198 ;  /* 0x00010000c5007824 */ /* 0x004fc600078e00c6 */
[----:B------:R0:W-:Y:S04]  /*36ef0*/  STL [R1+0x26e8], R2 ;  /* 0x0026e80201007387 */ /* 0x0001e80000100800 */
[----:B------:R1:W-:Y:S01]  /*36f00*/  STL [R1+0x26d0], R0 ;  /* 0x0026d00001007387 */ /* 0x0003e20000100800 */
[----:B0-----:R-:W-:Y:S01]  /*36f10*/  LEA R2, R195, R196, 0x10 ;  /* 0x000000c4c3027211 */ /* 0x001fe200078e80ff */
[----:B------:R-:W-:Y:S02]  /*36f20*/  IMAD.U32 R3, R199, 0x10000, R200 ;  /* 0x00010000c7037824 */ /* 0x000fe400078e00c8 */
[----:B-1----:R-:W-:Y:S02]  /*36f30*/  IMAD.U32 R0, R191, 0x10000, R192 ;  /* 0x00010000bf007824 */ /* 0x002fe400078e00c0 */
[----:B------:R0:W-:Y:S04]  /*36f40*/  STL [R1+0x26d4], R2 ;  /* 0x0026d40201007387 */ /* 0x0001e80000100800 */
[----:B------:R1:W-:Y:S04]  /*36f50*/  STL [R1+0x26ec], R3 ;  /* 0x0026ec0301007387 */ /* 0x0003e80000100800 */
[----:B------:R2:W-:Y:S01]  /*36f60*/  STL [R1+0x26dc], R0 ;  /* 0x0026dc0001007387 */ /* 0x0005e20000100800 */
[----:B0-----:R-:W-:-:S02]  /*36f70*/  IMAD.U32 R2, R189, 0x10000, R190 ;  /* 0x00010000bd027824 */ /* 0x001fc400078e00be */
        /* <DEDUP_REMOVED lines=20> */
[----:B--2---:R-:W-:-:S03]  /*370c0*/  IMAD.U32 R0, R167, 0x10000, R168 ;  /* 0x00010000a7007824 */ /* 0x004fc600078e00a8 */
[----:B------:R1:W-:Y:S04]  /*370d0*/  STL [R1+0x26bc], R3 ;  /* 0x0026bc0301007387 */ /* 0x0003e80000100800 */
[----:B------:R2:W-:Y:S01]  /*370e0*/  STL [R1+0x26ac], R0 ;  /* 0x0026ac0001007387 */ /* 0x0005e20000100800 */
[----:B0-----:R-:W-:Y:S02]  /*370f0*/  IMAD.U32 R2, R165, 0x10000, R166 ;  /* 0x00010000a5027824 */ /* 0x001fe400078e00a6 */
[----:B-1----:R-:W-:Y:S02]  /*37100*/  IMAD.U32 R3, R169, 0x10000, R170 ;  /* 0x00010000a9037824 */ /* 0x002fe400078e00aa */
[----:B--2---:R-:W-:-:S03]  /*37110*/  IMAD.U32 R0, R161, 0x10000, R162 ;  /* 0x00010000a1007824 */ /* 0x004fc600078e00a2 */
[----:B------:R0:W-:Y:S04]  /*37120*/  STL [R1+0x26a8], R3 ;  /* 0x0026a80301007387 */ /* 0x0001e80000100800 */
[----:B------:R1:W-:Y:S04]  /*37130*/  STL [R1+0x2690], R2 ;  /* 0x0026900201007387 */ /* 0x0003e80000100800 */
[----:B------:R2:W-:Y:S01]  /*37140*/  STL [R1+0x2698], R0 ;  /* 0x0026980001007387 */ /* 0x0005e20000100800 */
[----:B0-----:R-:W-:Y:S01]  /*37150*/  LEA R3, R163, R164, 0x10 ;  /* 0x000000a4a3037211 */ /* 0x001fe200078e80ff */
[----:B-1----:R-:W-:Y:S01]  /*37160*/  IMAD.U32 R2, R159, 0x10000, R160 ;  /* 0x000100009f027824 */ /* 0x002fe200078e00a0 */
[----:B--2---:R-:W-:-:S04]  /*37170*/  LEA R0, R155, R156, 0x10 ;  /* 0x0000009c9b007211 */ /* 0x004fc800078e80ff */
[----:B------:R0:W-:Y:S04]  /*37180*/  STL [R1+0x269c], R2 ;  /* 0x00269c0201007387 */ /* 0x0001e80000100800 */
        /* <DEDUP_REMOVED lines=150> */
[----:B------:R1:W-:Y:S01]  /*37af0*/  STL [R1+0x2560], R3 ;  /* 0x0025600301007387 */ /* 0x0003e20000100800 */
[----:B------:R-:W-:-:S03]  /*37b00*/  ULEA UR74, UR74, UR75, 0x10 ;  /* 0x0000004b4a4a7291 */ /* 0x000fc6000f8e80ff */
[----:B------:R2:W-:Y:S01]  /*37b10*/  STL [R1+0x256c], R0 ;  /* 0x00256c0001007387 */ /* 0x0005e20000100800 */
[----:B0-----:R-:W-:Y:S02]  /*37b20*/  HFMA2 R2, -RZ, RZ, 0, 5.9604644775390625e-08 ;  /* 0x00000001ff027431 */ /* 0x001fe400000001ff */
[----:B-1----:R-:W-:Y:S02]  /*37b30*/  IMAD.MOV.U32 R3, RZ, RZ, 0x1 ;  /* 0x00000001ff037424 */ /* 0x002fe400078e00ff */
[----:B--2---:R-:W-:Y:S01]  /*37b40*/  IMAD.MOV.U32 R0, RZ, RZ, 0x1 ;  /* 0x00000001ff007424 */ /* 0x004fe200078e00ff */
[----:B------:R-:W-:Y:S01]  /*37b50*/  STL [R1+0x216c], RZ ;  /* 0x00216cff01007387 */ /* 0x000fe20000100800 */
[----:B------:R-:W-:-:S03]  /*37b60*/  ULEA UR72, UR73, UR72, 0x10 ;  /* 0x0000004849487291 */ /* 0x000fc6000f8e80ff */
[----:B------:R-:W-:Y:S04]  /*37b70*/  STL [R1+0x2168], R0 ;  /* 0x0021680001007387 */ /* 0x000fe80000100800 */
[----:B------:R-:W-:Y:S04]  /*37b80*/  STL [R1+0x2164], R2 ;  /* 0x0021640201007387 */ /* 0x000fe80000100800 */
[----:B------:R-:W-:Y:S04]  /*37b90*/  STL [R1+0x2170], RZ ;  /* 0x002170ff01007387 */ /* 0x000fe80000100800 */
[----:B------:R-:W-:Y:S04]  /*37ba0*/  STL [R1+0x2160], R0 ;  /* 0x0021600001007387 */ /* 0x000fe80000100800 */
[----:B------:R-:W-:Y:S04]  /*37bb0*/  STL [R1+0x217c], R2 ;  /* 0x00217c0201007387 */ /* 0x000fe80000100800 */
[----:B------:R-:W-:Y:S04]  /*37bc0*/  STL [R1+0x2174], RZ ;  /* 0x002174ff01007387 */ /* 0x000fe80000100800 */
[----:B------:R-:W-:Y:S04]  /*37bd0*/  STL [R1+0x2178], R0 ;  /* 0x0021780001007387 */ /* 0x000fe80000100800 */
[----:B------:R-:W-:Y:S04]  /*37be0*/  STL [R1+0x218c], RZ ;  /* 0x00218cff01007387 */ /* 0x000fe80000100800 */
[----:B------:R-:W-:Y:S04]  /*37bf0*/  STL [R1+0x2188], R2 ;  /* 0x0021880201007387 */ /* 0x000fe80000100800 */
[----:B------:R-:W-:Y:S04]  /*37c00*/  STL [R1+0x2180], RZ ;  /* 0x002180ff01007387 */ /* 0x000fe80000100800 */
[----:B------:R-:W-:Y:S04]  /*37c10*/  STL [R1+0x2184], R0 ;  /* 0x0021840001007387 */ /* 0x000fe80000100800 */
[----:B------:R-:W-:Y:S04]  /*37c20*/  STL [R1+0x219c], RZ ;  /* 0x00219cff01007387 */ /* 0x000fe80000100800 */
[----:B------:R-:W-:Y:S04]  /*37c30*/  STL [R1+0x2198], R0 ;  /* 0x0021980001007387 */ /* 0x000fe80000100800 */
[----:B------:R-:W-:Y:S04]  /*37c40*/  STL [R1+0x2194], R3 ;  /* 0x0021940301007387 */ /* 0x000fe80000100800 */
[----:B------:R-:W-:Y:S04]  /*37c50*/  STL [R1+0x2190], R2 ;  /* 0x0021900201007387 */ /* 0x000fe80000100800 */
[----:B------:R-:W-:Y:S04]  /*37c60*/  STL [R1+0x21a8], RZ ;  /* 0x0021a8ff01007387 */ /* 0x000fe80000100800 */
[----:B------:R-:W-:Y:S04]  /*37c70*/  STL [R1+0x21b0], R0 ;  /* 0x0021b00001007387 */ /* 0x000fe80000100800 */
[----:B------:R-:W-:Y:S04]  /*37c80*/  STL [R1+0x21a4], RZ ;  /* 0x0021a4ff01007387 */ /* 0x000fe80000100800 */
[----:B------:R-:W-:Y:S04]  /*37c90*/  STL [R1+0x21dc], RZ ;  /* 0x0021dcff01007387 */ /* 0x000fe80000100800 */
[----:B------:R-:W-:Y:S04]  /*37ca0*/  STL [R1+0x21a0], R0 ;  /* 0x0021a00001007387 */ /* 0x000fe80000100800 */
[----:B------:R-:W-:Y:S04]  /*37cb0*/  STL [R1+0x21c8], RZ ;  /* 0x0021c8ff01007387 */ /* 0x000fe80000100800 */
[----:B------:R-:W-:Y:S04]  /*37cc0*/  STL [R1+0x21c4], RZ ;  /* 0x0021c4ff01007387 */ /* 0x000fe80000100800 */
[----:B------:R-:W-:Y:S04]  /*37cd0*/  STL [R1+0x21bc], RZ ;  /* 0x0021bcff01007387 */ /* 0x000fe80000100800 */
[----:B------:R-:W-:Y:S04]  /*37ce0*/  STL [R1+0x226c], RZ ;  /* 0x00226cff01007387 */ /* 0x000fe80000100800 */
[----:B------:R-:W-:Y:S04]  /*37cf0*/  STL [R1+0x21f4], RZ ;  /* 0x0021f4ff01007387 */ /* 0x000fe80000100800 */
        /* <DEDUP_REMOVED lines=11> */
[----:B------:R-:W-:Y:S04]  /*37db0*/  STL [R1+0x21d4], RZ ;  /* 0x0021d4ff01007387 */ /* 0x000fe80000100800 */
[----:B------:R-:W-:Y:S04]  /*37dc0*/  STL [R1+0x21d0], RZ ;  /* 0x0021d0ff01007387 */ /* 0x000fe80000100800 */
[----:B------:R-:W-:Y:S04]  /*37dd0*/  STL [R1+0x21ec], RZ ;  /* 0x0021ecff01007387 */ /* 0x000fe80000100800 */
[----:B------:R-:W-:Y:S04]  /*37de0*/  STL [R1+0x21cc], R0 ;  /* 0x0021cc0001007387 */ /* 0x000fe80000100800 */
[----:B------:R-:W-:Y:S04]  /*37df0*/  STL [R1+0x21e8], R3 ;  /* 0x0021e80301007387 */ /* 0x000fe80000100800 */
[----:B------:R-:W-:Y:S04]  /*37e00*/  STL [R1+0x21e4], R2 ;  /* 0x0021e40201007387 */ /* 0x000fe80000100800 */
[----:B------:R-:W-:Y:S04]  /*37e10*/  STL [R1+0x2204], RZ ;  /* 0x002204ff01007387 */ /* 0x000fe80000100800 */
[----:B------:R-:W-:Y:S04]  /*37e20*/  STL [R1+0x21e0], R0 ;  /* 0x0021e00001007387 */ /* 0x000fe80000100800 */
[----:B------:R-:W-:Y:S04]  /*37e30*/  STL [R1+0x21fc], RZ ;  /* 0x0021fcff01007387 */ /* 0x000fe80000100800 */
[----:B------:R-:W-:Y:S04]  /*37e40*/  STL [R1+0x2200], R0 ;  /* 0x0022000001007387 */ /* 0x000fe80000100800 */
[----:B------:R-:W-:Y:S04]  /*37e50*/  STL [R1+0x21f8], R0 ;  /* 0x0021f80001007387 */ /* 0x000fe80000100800 */
        /* <DEDUP_REMOVED lines=84> */
[----:B------:R0:W-:Y:S01]  /*383a0*/  STL [R1+0x23fc], R0 ;  /* 0x0023fc0001007387 */ /* 0x0001e20000100800 */
[----:B------:R-:W-:Y:S01]  /*383b0*/  ULEA UR70, UR71, UR70, 0x10 ;  /* 0x0000004647467291 */ /* 0x000fe2000f8e80ff */
[----:B0-----:R-:W-:-:S05]  /*383c0*/  IMAD.U32 R0, RZ, RZ, UR74 ;  /* 0x0000004aff007e24 */ /* 0x001fca000f8e00ff */
        /* <DEDUP_REMOVED lines=11> */
[----:B0-----:R-:W-:-:S05]  /*38480*/  MOV R0, UR66 ;  /* 0x0000004200007c02 */ /* 0x001fca0008000f00 */
[----:B------:R0:W-:Y:S01]  /*38490*/  STL [R1+0x34f0], R0 ;  /* 0x0034f00001007387 */ /* 0x0001e20000100800 */
[----:B------:R-:W-:Y:S01]  /*384a0*/  ULEA UR32, UR32, UR33, 0x10 ;  /* 0x0000002120207291 */ /* 0x000fe2000f8e80ff */
[----:B0-----:R-:W-:-:S05]  /*384b0*/  IMAD.U32 R0, RZ, RZ, UR64 ;  /* 0x00000040ff007e24 */ /* 0x001fca000f8e00ff */
[----:B------:R0:W-:Y:S01]  /*384c0*/  STL [R1+0x34ec], R0 ;  /* 0x0034ec0001007387 */ /* 0x0001e20000100800 */
[----:B------:R-:W-:Y:S01]  /*384d0*/  R2UR UR41, R1 ;  /* 0x00000000012972ca */ /* 0x000fe200000e0000 */
[----:B------:R-:W-:Y:S01]  /*384e0*/  ULEA UR30, UR30, UR31, 0x10 ;  /* 0x0000001f1e1e7291 */ /* 0x000fe2000f8e80ff */
[----:B0-----:R-:W-:-:S05]  /*384f0*/  IMAD.U32 R0, RZ, RZ, UR34 ;  /* 0x00000022ff007e24 */ /* 0x001fca000f8e00ff */
[----:B------:R0:W-:Y:S01]  /*38500*/  STL [R1+0x34e8], R0 ;  /* 0x0034e80001007387 */ /* 0x0001e20000100800 */
[----:B------:R-:W1:Y:S01]  /*38510*/  LDCU UR39, c[0x0][0x2f8] ;  /* 0x00005f00ff2777ac */ /* 0x000e620008000800 */
[----:B0-----:R-:W-:Y:S01]  /*38520*/  IMAD.U32 R0, RZ, RZ, UR32 ;  /* 0x00000020ff007e24 */ /* 0x001fe2000f8e00ff */
[----:B------:R-:W0:Y:S04]  /*38530*/  LDCU UR38, c[0x0][0x2fc] ;  /* 0x00005f80ff2677ac */ /* 0x000e280008000800 */
[----:B------:R2:W-:Y:S01]  /*38540*/  STL [R1+0x34e4], R0 ;  /* 0x0034e40001007387 */ /* 0x0005e20000100800 */
[----:B------:R-:W-:Y:S01]  /*38550*/  UIADD3 UR76, UPT, UPT, UR41, 0x40, URZ ;  /* 0x00000040294c7890 */ /* 0x000fe2000fffe0ff */
[----:B--2---:R-:W-:-:S05]  /*38560*/  MOV R0, UR30 ;  /* 0x0000001e00007c02 */ /* 0x004fca0008000f00 */
[----:B------:R2:W-:Y:S01]  /*38570*/  STL [R1+0x34e0], R0 ;  /* 0x0034e00001007387 */ /* 0x0005e20000100800 */
[----:B------:R-:W-:-:S03]  /*38580*/  ULEA UR28, UR28, UR29, 0x10 ;  /* 0x0000001d1c1c7291 */ /* 0x000fc6000f8e80ff */
[----:B------:R-:W-:Y:S01]  /*38590*/  STL [R1+0x2320], RZ ;  /* 0x002320ff01007387 */ /* 0x000fe20000100800 */
[----:B--2---:R-:W-:-:S03]  /*385a0*/  IMAD.MOV.U32 R0, RZ, RZ, 0x1 ;  /* 0x00000001ff007424 */ /* 0x004fc600078e00ff */
[----:B------:R-:W-:Y:S04]  /*385b0*/  STL [R1+0x237c], RZ ;  /* 0x00237cff01007387 */ /* 0x000fe80000100800 */
[----:B------:R-:W-:Y:S04]  /*385c0*/  STL [R1+0x236c], RZ ;  /* 0x00236cff01007387 */ /* 0x000fe80000100800 */
[----:B------:R-:W-:Y:S04]  /*385d0*/  STL [R1+0x2374], R2 ;  /* 0x0023740201007387 */ /* 0x000fe80000100800 */
[----:B------:R-:W-:Y:S04]  /*385e0*/  STL [R1+0x2334], R3 ;  /* 0x0023340301007387 */ /* 0x000fe80000100800 */
[----:B------:R-:W-:Y:S04]  /*385f0*/  STL [R1+0x2330], R2 ;  /* 0x0023300201007387 */ /* 0x000fe80000100800 */
[----:B------:R-:W-:Y:S04]  /*38600*/  STL [R1+0x2358], R3 ;  /* 0x0023580301007387 */ /* 0x000fe80000100800 */
[----:B------:R-:W-:Y:S04]  /*38610*/  STL [R1+0x2354], R2 ;  /* 0x0023540201007387 */ /* 0x000fe80000100800 */
[----:B------:R-:W-:Y:S04]  /*38620*/  STL [R1+0x234c], RZ ;  /* 0x00234cff01007387 */ /* 0x000fe80000100800 */
[----:B------:R-:W-:Y:S04]  /*38630*/  STL [R1+0x2348], RZ ;  /* 0x002348ff01007387 */ /* 0x000fe80000100800 */
[----:B------:R-:W-:Y:S04]  /*38640*/  STL [R1+0x2340], RZ ;  /* 0x002340ff01007387 */ /* 0x000fe80000100800 */
[----:B------:R-:W-:Y:S04]  /*38650*/  STL [R1+0x233c], RZ ;  /* 0x00233cff01007387 */ /* 0x000fe80000100800 */
[----:B------:R-:W-:Y:S04]  /*38660*/  STL [R1+0x2368], RZ ;  /* 0x002368ff01007387 */ /* 0x000fe80000100800 */
[----:B------:R-:W-:Y:S04]  /*38670*/  STL [R1+0x2360], RZ ;  /* 0x002360ff01007387 */ /* 0x000fe80000100800 */
[----:B------:R-:W-:Y:S04]  /*38680*/  STL [R1+0x238c], RZ ;  /* 0x00238cff01007387 */ /* 0x000fe80000100800 */
[----:B------:R-:W-:Y:S04]  /*38690*/  STL [R1+0x2388], R3 ;  /* 0x0023880301007387 */ /* 0x000fe80000100800 */
[----:B------:R2:W-:Y:S04]  /*386a0*/  STL [R1+0x2384], R2 ;  /* 0x0023840201007387 */ /* 0x0005e80000100800 */
[----:B------:R-:W-:Y:S04]  /*386b0*/  STL [R1+0x239c], RZ ;  /* 0x00239cff01007387 */ /* 0x000fe80000100800 */
[----:B------:R-:W-:Y:S01]  /*386c0*/  STL [R1+0x2398], RZ ;  /* 0x002398ff01007387 */ /* 0x000fe20000100800 */
[----:B--2---:R-:W-:-:S03]  /*386d0*/  IMAD.U32 R2, RZ, RZ, UR76 ;  /* 0x0000004cff027e24 */ /* 0x004fc6000f8e00ff */
[----:B------:R-:W-:Y:S01]  /*386e0*/  STL [R1+0x2394], RZ ;  /* 0x002394ff01007387 */ /* 0x000fe20000100800 */
[----:B------:R-:W-:-:S03]  /*386f0*/  MOV R2, 0x1 ;  /* 0x0000000100027802 */ /* 0x000fc60000000f00 */
[----:B------:R-:W-:Y:S04]  /*38700*/  STL [R1+0x2390], RZ ;  /* 0x002390ff01007387 */ /* 0x000fe80000100800 */
        /* <DEDUP_REMOVED lines=11> */
[----:B------:R-:W-:Y:S04]  /*387c0*/  STL [R1+0x23c8], RZ ;  /* 0x0023c8ff01007387 */ /* 0x000fe80000100800 */
[----:B------:R-:W-:Y:S04]  /*387d0*/  STL [R1+0x23c4], RZ ;  /* 0x0023c4ff01007387 */ /* 0x000fe80000100800 */
        /* <DEDUP_REMOVED lines=71> */
[----:B------:R-:W-:Y:S01]  /*38c50*/  STL [R1+0x215c], R0 ;  /* 0x00215c0001007387 */ /* 0x000fe20000100800 */
[----:B-1----:R-:W-:-:S03]  /*38c60*/  UIADD3 UR39, UP0, UPT, UR41, UR39, URZ ;  /* 0x0000002729277290 */ /* 0x002fc6000ff1e0ff */
[----:B------:R-:W-:Y:S01]  /*38c70*/  STL [R1+0x23ec], R2 ;  /* 0x0023ec0201007387 */ /* 0x000fe20000100800 */
[----:B0-----:R-:W-:-:S03]  /*38c80*/  UIADD3.X UR38, UPT, UPT, URZ, UR38, URZ, UP0, !UPT ;  /* 0x00000026ff267290 */ /* 0x001fc600087fe4ff */
[----:B------:R-:W-:Y:S01]  /*38c90*/  STL [R1+0x23b0], R2 ;  /* 0x0023b00201007387 */ /* 0x000fe20000100800 */
[----:B------:R-:W-:-:S03]  /*38ca0*/  UIADD3 UR20, UP0, UPT, UR39, 0x2000, URZ ;  /* 0x0000200027147890 */ /* 0x000fc6000ff1e0ff */
[----:B------:R0:W-:Y:S01]  /*38cb0*/  STL [R1+0x23ac], R2 ;  /* 0x0023ac0201007387 */ /* 0x0001e20000100800 */
[----:B------:R-:W-:Y:S01]  /*38cc0*/  R2UR UR40, R1 ;  /* 0x00000000012872ca */ /* 0x000fe200000e0000 */
[----:B------:R-:W-:Y:S01]  /*38cd0*/  UIADD3.X UR21, UPT, UPT, URZ, UR38, URZ, UP0, !UPT ;  /* 0x00000026ff157290 */ /* 0x000fe200087fe4ff */
[----:B0-----:R-:W-:-:S05]  /*38ce0*/  IMAD.U32 R2, RZ, RZ, UR28 ;  /* 0x0000001cff027e24 */ /* 0x001fca000f8e00ff */
[----:B------:R0:W-:Y:S01]  /*38cf0*/  STL [R1+0x3504], R2 ;  /* 0x0035040201007387 */ /* 0x0001e20000100800 */
[----:B------:R-:W-:Y:S02]  /*38d00*/  IMAD.U32 R24, RZ, RZ, UR21 ;  /* 0x00000015ff187e24 */ /* 0x000fe4000f8e00ff */
[----:B0-----:R-:W-:Y:S01]  /*38d10*/  IMAD.MOV.U32 R2, RZ, RZ, 0x1 ;  /* 0x00000001ff027424 */ /* 0x001fe200078e00ff */
[----:B------:R-:W-:-:S04]  /*38d20*/  ULEA UR42, UR42, UR27, 0x10 ;  /* 0x0000001b2a2a7291 */ /* 0x000fc8000f8e80ff */
        /* <DEDUP_REMOVED lines=15> */
[----:B------:R-:W-:-:S02]  /*38e20*/  ULEA UR43, UR43, UR26, 0x10 ;  /* 0x0000001a2b2b7291 */ /* 0x000fc4000f8e80ff */
[----:B------:R-:W-:Y:S02]  /*38e30*/  ULEA UR44, UR44, UR25, 0x10 ;  /* 0x000000192c2c7291 */ /* 0x000fe4000f8e80ff */
[----:B------:R-:W-:Y:S02]  /*38e40*/  ULEA UR45, UR45, UR24, 0x10 ;  /* 0x000000182d2d7291 */ /* 0x000fe4000f8e80ff */
[----:B------:R-:W-:Y:S01]  /*38e50*/  ULEA UR46, UR46, UR23, 0x10 ;  /* 0x000000172e2e7291 */ /* 0x000fe2000f8e80ff */
[----:B0-----:R-:W-:Y:S01]  /*38e60*/  MOV R2, UR20 ;  /* 0x0000001400027c02 */ /* 0x001fe20008000f00 */
[----:B------:R-:W-:Y:S02]  /*38e70*/  ULEA UR47, UR47, UR22, 0x10 ;  /* 0x000000162f2f7291 */ /* 0x000fe4000f8e80ff */
[----:B------:R-:W-:Y:S02]  /*38e80*/  ULEA UR48, UR48, UR19, 0x10 ;  /* 0x0000001330307291 */ /* 0x000fe4000f8e80ff */
[----:B------:R-:W-:-:S02]  /*38e90*/  ULEA UR49, UR49, UR18, 0x10 ;  /* 0x0000001231317291 */ /* 0x000fc4000f8e80ff */
[----:B------:R-:W-:Y:S02]  /*38ea0*/  ULEA UR50, UR50, UR17, 0x10 ;  /* 0x0000001132327291 */ /* 0x000fe4000f8e80ff */
[----:B------:R-:W-:Y:S02]  /*38eb0*/  ULEA UR51, UR51, UR16, 0x10 ;  /* 0x0000001033337291 */ /* 0x000fe4000f8e80ff */
[----:B------:R-:W-:Y:S02]  /*38ec0*/  ULEA UR52, UR52, UR15, 0x10 ;  /* 0x0000000f34347291 */ /* 0x000fe4000f8e80ff */
        /* <DEDUP_REMOVED lines=10> */
[----:B------:R-:W-:-:S12]  /*38f70*/  ULEA UR63, UR4, UR63, 0x10 ;  /* 0x0000003f043f7291 */ /* 0x000fd8000f8e80ff */
.L_x_538:
[----:B------:R-:W2:Y:S01]  /*38f80*/  LDL R0, [R1+0x215c] ;  /* 0x00215c0001007983 */ /* 0x000ea20000100800 */
[----:B------:R-:W-:Y:S01]  /*38f90*/  BSSY.RECONVERGENT B0, `(.L_x_0) ;  /* 0x0000230000007945 */ /* 0x000fe20003800200 */
[----:B--2---:R-:W-:-:S13]  /*38fa0*/  ISETP.NE.AND P0, PT, R0, 0x1, PT ;  /* 0x000000010000780c */ /* 0x004fda0003f05270 */
[----:B0-----:R-:W-:Y:S05]  /*38fb0*/  @P0 BRA `(.L_x_1) ;  /* 0x0000001000040947 */ /* 0x001fea0003800000 */
[----:B------:R-:W2:Y:S04]  /*38fc0*/  LDL.128 R16, [R1+0x34d0] ;  /* 0x0034d00001107983 */ /* 0x000ea80000100c00 */
[----:B------:R-:W3:Y:S04]  /*38fd0*/  LDL.128 R12, [R1+0x34c0] ;  /* 0x0034c000010c7983 */ /* 0x000ee80000100c00 */
[----:B------:R-:W4:Y:S04]  /*38fe0*/  LDL.128 R8, [R1+0x34b0] ;  /* 0x0034b00001087983 */ /* 0x000f280000100c00 */
[----:B------:R-:W5:Y:S04]  /*38ff0*/  LDL.128 R4, [R1+0x34a0] ;  /* 0x0034a00001047983 */ /* 0x000f680000100c00 */
        /* <DEDUP_REMOVED lines=27> */
[----:B--2---:R0:W-:Y:S04]  /*391b0*/  STL.128 [R1], R16 ;  /* 0x0000001001007387 */ /* 0x0041e80000100c00 */
[----:B---3--:R1:W-:Y:S04]  /*391c0*/  STL.128 [R1+0x10], R12 ;  /* 0x0000100c01007387 */ /* 0x0083e80000100c00 */
[----:B----4-:R2:W-:Y:S04]  /*391d0*/  STL.128 [R1+0x20], R8 ;  /* 0x0000200801007387 */ /* 0x0105e80000100c00 */
[----:B-----5:R3:W-:Y:S04]  /*391e0*/  STL.128 [R1+0x30], R4 ;  /* 0x0000300401007387 */ /* 0x0207e80000100c00 */
[----:B0-----:R-:W4:Y:S04]  /*391f0*/  LDL.128 R16, [R1+0x32e0] ;  /* 0x0032e00001107983 */ /* 0x001f280000100c00 */
[----:B-1----:R-:W5:Y:S04]  /*39200*/  LDL.128 R12, [R1+0x32d0] ;  /* 0x0032d000010c7983 */ /* 0x002f680000100c00 */
[----:B--2---:R-:W2:Y:S04]  /*39210*/  LDL.128 R8, [R1+0x32c0] ;  /* 0x0032c00001087983 */ /* 0x004ea80000100c00 */
[----:B---3--:R-:W3:Y:S04]  /*39220*/  LDL.128 R4, [R1+0x32b0] ;  /* 0x0032b00001047983 */ /* 0x008ee80000100c00 */
[----:B------:R0:W-:Y:S04]  /*39230*/  STL.128 [R1+0x40], R140 ;  /* 0x0000408c01007387 */ /* 0x0001e80000100c00 */
        /* <DEDUP_REMOVED lines=26> */
[----:B0-----:R-:W3:Y:S04]  /*393e0*/  LDL.128 R140, [R1+0x32a0] ;  /* 0x0032a000018c7983 */ /* 0x001ee80000100c00 */
[----:B-1----:R-:W3:Y:S04]  /*393f0*/  LDL.128 R136, [R1+0x3290] ;  /* 0x0032900001887983 */ /* 0x002ee80000100c00 */
[----:B------:R-:W3:Y:S04]  /*39400*/  LDL.128 R132, [R1+0x3280] ;  /* 0x0032800001847983 */ /* 0x000ee80000100c00 */
        /* <DEDUP_REMOVED lines=24> */
[----:B----4-:R0:W-:Y:S04]  /*39590*/  STL.128 [R1+0x1f0], R16 ;  /* 0x0001f01001007387 */ /* 0x0101e80000100c00 */
[----:B-----5:R1:W-:Y:S04]  /*395a0*/  STL.128 [R1+0x200], R12 ;  /* 0x0002000c01007387 */ /* 0x0203e80000100c00 */
[----:B--2---:R2:W-:Y:S04]  /*395b0*/  STL.128 [R1+0x210], R8 ;  /* 0x0002100801007387 */ /* 0x0045e80000100c00 */
[----:B---3--:R3:W-:Y:S04]  /*395c0*/  STL.128 [R1+0x220], R4 ;  /* 0x0002200401007387 */ /* 0x0087e80000100c00 */
        /* <DEDUP_REMOVED lines=56> */
[----:B------:R-:W4:Y:S04]  /*39950*/  LDL.128 R56, [R1+0x2f60] ;  /* 0x002f600001387983 */ /* 0x000f280000100c00 */
[----:B------:R-:W5:Y:S04]  /*39960*/  LDL.128 R52, [R1+0x2f50] ;  /* 0x002f500001347983 */ /* 0x000f680000100c00 */
[----:B------:R-:W5:Y:S04]  /*39970*/  LDL.128 R48, [R1+0x2f40] ;  /* 0x002f400001307983 */ /* 0x000f680000100c00 */
[----:B------:R-:W5:Y:S04]  /*39980*/  LDL.128 R44, [R1+0x2f30] ;  /* 0x002f3000012c7983 */ /* 0x000f680000100c00 */
[----:B------:R-:W5:Y:S04]  /*39990*/  LDL.128 R40, [R1+0x2f20] ;  /* 0x002f200001287983 */ /* 0x000f680000100c00 */
[----:B------:R-:W5:Y:S04]  /*399a0*/  LDL.128 R20, [R1+0x2f10] ;  /* 0x002f100001147983 */ /* 0x000f680000100c00 */
[----:B0-----:R-:W5:Y:S04]  /*399b0*/  LDL.128 R16, [R1+0x2f00] ;  /* 0x002f000001107983 */ /* 0x001f680000100c00 */
        /* <DEDUP_REMOVED lines=28> */
[----:B----4-:R0:W-:Y:S04]  /*39b80*/  STL.128 [R1+0x570], R56 ;  /* 0x0005703801007387 */ /* 0x0101e80000100c00 */
[----:B-----5:R1:W-:Y:S04]  /*39b90*/  STL.128 [R1+0x580], R52 ;  /* 0x0005803401007387 */ /* 0x0203e80000100c00 */
[----:B------:R4:W-:Y:S04]  /*39ba0*/  STL.128 [R1+0x590], R48 ;  /* 0x0005903001007387 */ /* 0x0009e80000100c00 */
[----:B------:R5:W-:Y:S04]  /*39bb0*/  STL.128 [R1+0x5a0], R44 ;  /* 0x0005a02c01007387 */ /* 0x000be80000100c00 */
[----:B------:R5:W-:Y:S04]  /*39bc0*/  STL.128 [R1+0x5b0], R40 ;  /* 0x0005b02801007387 */ /* 0x000be80000100c00 */
[----:B------:R5:W-:Y:S04]  /*39bd0*/  STL.128 [R1+0x5c0], R20 ;  /* 0x0005c01401007387 */ /* 0x000be80000100c00 */
[----:B------:R5:W-:Y:S04]  /*39be0*/  STL.128 [R1+0x5d0], R16 ;  /* 0x0005d01001007387 */ /* 0x000be80000100c00 */
[----:B------:R5:W-:Y:S04]  /*39bf0*/  STL.128 [R1+0x5e0], R12 ;  /* 0x0005e00c01007387 */ /* 0x000be80000100c00 */
[----:B--2---:R2:W-:Y:S04]  /*39c00*/  STL.128 [R1+0x5f0], R8 ;  /* 0x0005f00801007387 */ /* 0x0045e80000100c00 */
[----:B---3--:R3:W-:Y:S04]  /*39c10*/  STL.128 [R1+0x600], R4 ;  /* 0x0006000401007387 */ /* 0x0087e80000100c00 */
        /* <DEDUP_REMOVED lines=17> */
[----:B0-----:R-:W3:Y:S04]  /*39d30*/  LDL.128 R56, [R1+0x2d70] ;  /* 0x002d700001387983 */ /* 0x001ee80000100c00 */
[----:B-1----:R-:W3:Y:S04]  /*39d40*/  LDL.128 R52, [R1+0x2d60] ;  /* 0x002d600001347983 */ /* 0x002ee80000100c00 */
[----:B----4-:R-:W4:Y:S04]  /*39d50*/  LDL.128 R48, [R1+0x2d50] ;  /* 0x002d500001307983 */ /* 0x010f280000100c00 */
[----:B-----5:R-:W5:Y:S04]  /*39d60*/  LDL.128 R44, [R1+0x2d40] ;  /* 0x002d4000012c7983 */ /* 0x020f680000100c00 */
[----:B------:R-:W5:Y:S04]  /*39d70*/  LDL.128 R40, [R1+0x2d30] ;  /* 0x002d300001287983 */ /* 0x000f680000100c00 */
[----:B------:R-:W5:Y:S04]  /*39d80*/  LDL.128 R20, [R1+0x2d20] ;  /* 0x002d200001147983 */ /* 0x000f680000100c00 */
[----:B------:R-:W5:Y:S04]  /*39d90*/  LDL.128 R16, [R1+0x2d10] ;  /* 0x002d100001107983 */ /* 0x000f680000100c00 */
[----:B------:R-:W5:Y:S04]  /*39da0*/  LDL.128 R12, [R1+0x2d00] ;  /* 0x002d0000010c7983 */ /* 0x000f680000100c00 */
        /* <DEDUP_REMOVED lines=25> */
[----:B----4-:R0:W-:Y:S04]  /*39f40*/  STL.128 [R1+0x780], R48 ;  /* 0x0007803001007387 */ /* 0x0101e80000100c00 */
[----:B-----5:R0:W-:Y:S04]  /*39f50*/  STL.128 [R1+0x790], R44 ;  /* 0x0007902c01007387 */ /* 0x0201e80000100c00 */
[----:B------:R0:W-:Y:S04]  /*39f60*/  STL.128 [R1+0x7a0], R40 ;  /* 0x0007a02801007387 */ /* 0x0001e80000100c00 */
[----:B------:R0:W-:Y:S04]  /*39f70*/  STL.128 [R1+0x7b0], R20 ;  /* 0x0007b01401007387 */ /* 0x0001e80000100c00 */
[----:B------:R0:W-:Y:S04]  /*39f80*/  STL.128 [R1+0x7c0], R16 ;  /* 0x0007c01001007387 */ /* 0x0001e80000100c00 */
[----:B------:R0:W-:Y:S04]  /*39f90*/  STL.128 [R1+0x7d0], R12 ;  /* 0x0007d00c01007387 */ /* 0x0001e80000100c00 */
[----:B--2---:R0:W-:Y:S04]  /*39fa0*/  STL.128 [R1+0x7e0], R8 ;  /* 0x0007e00801007387 */ /* 0x0041e80000100c00 */
[----:B---3--:R0:W-:Y:S01]  /*39fb0*/  STL.128 [R1+0x7f0], R4 ;  /* 0x0007f00401007387 */ /* 0x0081e20000100c00 */
[----:B------:R-:W-:Y:S05]  /*39fc0*/  BRA `(.L_x_2) ;  /* 0x0000001000b07947 */ /* 0x000fea0003800000 */
.L_x_1:
[----:B------:R-:W2:Y:S04]  /*39fd0*/  LDL R11, [R1+0x3500] ;  /* 0x00350000010b7983 */ /* 0x000ea80000100800 */
[----:B------:R-:W3:Y:S04]  /*39fe0*/  LDL R10, [R1+0x34fc] ;  /* 0x0034fc00010a7983 */ /* 0x000ee80000100800 */
[----:B------:R-:W4:Y:S04]  /*39ff0*/  LDL R9, [R1+0x34f8] ;  /* 0x0034f80001097983 */ /* 0x000f280000100800 */
[----:B------:R-:W5:Y:S04]  /*3a000*/  LDL R8, [R1+0x34f4] ;  /* 0x0034f40001087983 */ /* 0x000f680000100800 */
[----:B------:R-:W5:Y:S04]  /*3a010*/  LDL R7, [R1+0x34f0] ;  /* 0x0034f00001077983 */ /* 0x000f680000100800 */
[----:B------:R-:W5:Y:S04]  /*3a020*/  LDL R6, [R1+0x34ec] ;  /* 0x0034ec0001067983 */ /* 0x000f680000100800 */
[----:B------:R-:W5:Y:S04]  /*3a030*/  LDL R5, [R1+0x34e8] ;  /* 0x0034e80001057983 */ /* 0x000f680000100800 */
[----:B------:R-:W5:Y:S04]  /*3a040*/  LDL R4, [R1+0x34e4] ;  /* 0x0034e40001047983 */ /* 0x000f680000100800 */
[----:B------:R-:W5:Y:S04]  /*3a050*/  LDL R3, [R1+0x34e0] ;  /* 0x0034e00001037983 */ /* 0x000f680000100800 */
[----:B------:R-:W5:Y:S04]  /*3a060*/  LDL R0, [R1+0x3504] ;  /* 0x0035040001007983 */ /* 0x000f680000100800 */
        /* <DEDUP_REMOVED lines=26> */
[----:B------:R-:W5:Y:S01]  /*3a210*/  LDL.128 R20, [R1+0x2b30] ;  /* 0x002b300001147983 */ /* 0x000f620000100c00 */
[----:B------:R-:W-:Y:S01]  /*3a220*/  IMAD.U32 R16, RZ, RZ, UR43 ;  /* 0x0000002bff107e24 */ /* 0x000fe2000f8e00ff */
[----:B------:R-:W-:Y:S01]  /*3a230*/  MOV R18, UR45 ;  /* 0x0000002d00127c02 */ /* 0x000fe20008000f00 */
[----:B------:R-:W-:Y:S01]  /*3a240*/  IMAD.U32 R17, RZ, RZ, UR44 ;  /* 0x0000002cff117e24 */ /* 0x000fe2000f8e00ff */
[----:B------:R-:W-:Y:S01]  /*3a250*/  MOV R14, UR49 ;  /* 0x00000031000e7c02 */ /* 0x000fe20008000f00 */
[----:B------:R-:W-:-:S02]  /*3a260*/  IMAD.U32 R19, RZ, RZ, UR46 ;  /* 0x0000002eff137e24 */ /* 0x000fc4000f8e00ff */
[----:B------:R-:W-:Y:S02]  /*3a270*/  IMAD.U32 R12, RZ, RZ, UR47 ;  /* 0x0000002fff0c7e24 */ /* 0x000fe4000f8e00ff */
[----:B------:R-:W-:Y:S02]  /*3a280*/  IMAD.U32 R13, RZ, RZ, UR48 ;  /* 0x00000030ff0d7e24 */ /* 0x000fe4000f8e00ff */
[----:B------:R-:W-:Y:S01]  /*3a290*/  IMAD.U32 R15, RZ, RZ, UR50 ;  /* 0x00000032ff0f7e24 */ /* 0x000fe2000f8e00ff */
[----:B------:R0:W-:Y:S04]  /*3a2a0*/  STL.128 [R1+0x7b0], R16 ;  /* 0x0007b01001007387 */ /* 0x0001e80000100c00 */
[----:B------:R1:W-:Y:S04]  /*3a2b0*/  STL.128 [R1+0x7c0], R12 ;  /* 0x0007c00c01007387 */ /* 0x0003e80000100c00 */
[----:B0-----:R-:W5:Y:S04]  /*3a2c0*/  LDL.128 R16, [R1+0x2970] ;  /* 0x0029700001107983 */ /* 0x001f680000100c00 */
[----:B-1----:R-:W5:Y:S01]  /*3a2d0*/  LDL.128 R12, [R1+0x2960] ;  /* 0x00296000010c7983 */ /* 0x002f620000100c00 */
[----:B--2---:R-:W-:-:S02]  /*3a2e0*/  R2UR UR13, R11 ;  /* 0x000000000b0d72ca */ /* 0x004fc400000e0000 */
[----:B---3--:R-:W-:Y:S02]  /*3a2f0*/  R2UR UR12, R10 ;  /* 0x000000000a0c72ca */ /* 0x008fe400000e0000 */
[----:B----4-:R-:W-:Y:S02]  /*3a300*/  R2UR UR11, R9 ;  /* 0x00000000090b72ca */ /* 0x010fe400000e0000 */
[----:B-----5:R-:W-:Y:S02]  /*3a310*/  R2UR UR10, R8 ;  /* 0x00000000080a72ca */ /* 0x020fe400000e0000 */
[----:B------:R-:W-:Y:S02]  /*3a320*/  R2UR UR9, R7 ;  /* 0x00000000070972ca */ /* 0x000fe400000e0000 */
[----:B------:R-:W-:Y:S02]  /*3a330*/  R2UR UR8, R6 ;  /* 0x00000000060872ca */ /* 0x000fe400000e0000 */
[----:B------:R-:W-:-:S03]  /*3a340*/  R2UR UR7, R5 ;  /* 0x00000000050772ca */ /* 0x000fc600000e0000 */
[----:B------:R-:W-:Y:S02]  /*3a350*/  IMAD.U32 R5, RZ, RZ, UR12 ;  /* 0x0000000cff057e24 */ /* 0x000fe4000f8e00ff */
[----:B------:R-:W-:Y:S02]  /*3a360*/  MOV R6, UR11 ;  /* 0x0000000b00067c02 */ /* 0x000fe40008000f00 */
[----:B------:R-:W-:Y:S01]  /*3a370*/  IMAD.U32 R7, RZ, RZ, UR10 ;  /* 0x0000000aff077e24 */ /* 0x000fe2000f8e00ff */
[----:B------:R-:W-:Y:S01]  /*3a380*/  R2UR UR6, R4 ;  /* 0x00000000040672ca */ /* 0x000fe200000e0000 */
[----:B------:R-:W-:Y:S01]  /*3a390*/  IMAD.U32 R4, RZ, RZ, UR13 ;  /* 0x0000000dff047e24 */ /* 0x000fe2000f8e00ff */
[----:B------:R-:W-:Y:S02]  /*3a3a0*/  R2UR UR5, R3 ;  /* 0x00000000030572ca */ /* 0x000fe400000e0000 */
[----:B------:R-:W-:Y:S02]  /*3a3b0*/  R2UR UR4, R0 ;  /* 0x00000000000472ca */ /* 0x000fe400000e0000 */
[----:B------:R0:W-:Y:S01]  /*3a3c0*/  STL.128 [R1+0x780], R4 ;  /* 0x0007800401007387 */ /* 0x0001e20000100c00 */
[----:B------:R-:W-:-:S06]  /*3a3d0*/  IMAD.U32 R11, RZ, RZ, UR42 ;  /* 0x0000002aff0b7e24 */ /* 0x000fcc000f8e00ff */
[----:B------:R-:W-:Y:S02]  /*3a3e0*/  IMAD.U32 R8, RZ, RZ, UR6 ;  /* 0x00000006ff087e24 */ /* 0x000fe4000f8e00ff */
[----:B------:R-:W-:Y:S02]  /*3a3f0*/  IMAD.U32 R9, RZ, RZ, UR5 ;  /* 0x00000005ff097e24 */ /* 0x000fe4000f8e00ff */
[----:B0-----:R-:W-:Y:S01]  /*3a400*/  IMAD.U32 R4, RZ, RZ, UR9 ;  /* 0x00000009ff047e24 */ /* 0x001fe2000f8e00ff */
[----:B------:R-:W-:Y:S01]  /*3a410*/  MOV R6, UR8 ;  /* 0x0000000800067c02 */ /* 0x000fe20008000f00 */
[----:B------:R-:W-:Y:S02]  /*3a420*/  IMAD.U32 R5, RZ, RZ, UR63 ;  /* 0x0000003fff057e24 */ /* 0x000fe4000f8e00ff */
[----:B------:R-:W-:Y:S01]  /*3a430*/  IMAD.U32 R7, RZ, RZ, UR7 ;  /* 0x00000007ff077e24 */ /* 0x000fe2000f8e00ff */
[----:B------:R-:W-:-:S04]  /*3a440*/  MOV R10, UR4 ;  /* 0x00000004000a7c02 */ /* 0x000fc80008000f00 */
[----:B------:R0:W-:Y:S04]  /*3a450*/  STL.128 [R1+0x790], R4 ;  /* 0x0007900401007387 */ /* 0x0001e80000100c00 */
[----:B------:R1:W-:Y:S01]  /*3a460*/  STL.128 [R1+0x7a0], R8 ;  /* 0x0007a00801007387 */ /* 0x0003e20000100c00 */
[----:B0-----:R-:W-:Y:S01]  /*3a470*/  IMAD.U32 R4, RZ, RZ, UR55 ;  /* 0x00000037ff047e24 */ /* 0x001fe2000f8e00ff */
[----:B------:R-:W-:Y:S01]  /*3a480*/  MOV R6, UR57 ;  /* 0x0000003900067c02 */ /* 0x000fe20008000f00 */
[----:B------:R-:W-:Y:S02]  /*3a490*/  IMAD.U32 R5, RZ, RZ, UR56 ;  /* 0x00000038ff057e24 */ /* 0x000fe4000f8e00ff */
[----:B------:R-:W-:Y:S01]  /*3a4a0*/  IMAD.U32 R7, RZ, RZ, UR58 ;  /* 0x0000003aff077e24 */ /* 0x000fe2000f8e00ff */
[----:B-1----:R-:W-:Y:S01]  /*3a4b0*/  MOV R10, UR53 ;  /* 0x00000035000a7c02 */ /* 0x002fe20008000f00 */
[----:B------:R-:W-:-:S02]  /*3a4c0*/  IMAD.U32 R8, RZ, RZ, UR51 ;  /* 0x00000033ff087e24 */ /* 0x000fc4000f8e00ff */
[----:B------:R-:W-:Y:S01]  /*3a4d0*/  IMAD.U32 R9, RZ, RZ, UR52 ;  /* 0x00000034ff097e24 */ /* 0x000fe2000f8e00ff */
[----:B------:R0:W-:Y:S01]  /*3a4e0*/  STL.128 [R1+0x7e0], R4 ;  /* 0x0007e00401007387 */ /* 0x0001e20000100c00 */
[----:B------:R-:W-:-:S03]  /*3a4f0*/  IMAD.U32 R11, RZ, RZ, UR54 ;  /* 0x00000036ff0b7e24 */ /* 0x000fc6000f8e00ff */
[----:B------:R1:W-:Y:S04]  /*3a500*/  STL.128 [R1], R140 ;  /* 0x0000008c01007387 */ /* 0x0003e80000100c00 */
[----:B------:R-:W-:Y:S01]  /*3a510*/  STL.128 [R1+0x7d0], R8 ;  /* 0x0007d00801007387 */ /* 0x000fe20000100c00 */
[----:B0-----:R-:W-:Y:S01]  /*3a520*/  IMAD.U32 R4, RZ, RZ, UR59 ;  /* 0x0000003bff047e24 */ /* 0x001fe2000f8e00ff */
[----:B------:R-:W-:Y:S01]  /*3a530*/  MOV R6, UR61 ;  /* 0x0000003d00067c02 */ /* 0x000fe20008000f00 */
[----:B------:R-:W-:Y:S02]  /*3a540*/  IMAD.U32 R5, RZ, RZ, UR60 ;  /* 0x0000003cff057e24 */ /* 0x000fe4000f8e00ff */
[----:B------:R-:W-:Y:S01]  /*3a550*/  IMAD.U32 R7, RZ, RZ, UR62 ;  /* 0x0000003eff077e24 */ /* 0x000fe2000f8e00ff */
[----:B------:R0:W-:Y:S04]  /*3a560*/  STL.128 [R1+0x10], R136 ;  /* 0x0000108801007387 */ /* 0x0001e80000100c00 */
[----:B------:R-:W-:Y:S04]  /*3a570*/  STL.128 [R1+0x7f0], R4 ;  /* 0x0007f00401007387 */ /* 0x000fe80000100c00 */
        /* <DEDUP_REMOVED lines=25> */
[----:B-1----:R-:W5:Y:S04]  /*3a710*/  LDL.128 R140, [R1+0x2b20] ;  /* 0x002b2000018c7983 */ /* 0x002f680000100c00 */
[----:B0-----:R-:W5:Y:S04]  /*3a720*/  LDL.128 R136, [R1+0x2b10] ;  /* 0x002b100001887983 */ /* 0x001f680000100c00 */
[----:B--2---:R-:W2:Y:S04]  /*3a730*/  LDL.128 R132, [R1+0x2b00] ;  /* 0x002b000001847983 */ /* 0x004ea80000100c00 */
[----:B---3--:R-:W3:Y:S04]  /*3a740*/  LDL.128 R128, [R1+0x2af0] ;  /* 0x002af00001807983 */ /* 0x008ee80000100c00 */
[----:B----4-:R-:W4:Y:S04]  /*3a750*/  LDL.128 R124, [R1+0x2ae0] ;  /* 0x002ae000017c7983 */ /* 0x010f280000100c00 */
[----:B-----5:R-:W5:Y:S04]  /*3a760*/  LDL.128 R120, [R1+0x2ad0] ;  /* 0x002ad00001787983 */ /* 0x020f680000100c00 */
        /* <DEDUP_REMOVED lines=23> */
[----:B------:R0:W-:Y:S04]  /*3a8e0*/  STL.128 [R1+0x360], R16 ;  /* 0x0003601001007387 */ /* 0x0001e80000100c00 */
[----:B------:R1:W-:Y:S04]  /*3a8f0*/  STL.128 [R1+0x370], R12 ;  /* 0x0003700c01007387 */ /* 0x0003e80000100c00 */
[----:B0-----:R-:W5:Y:S04]  /*3a900*/  LDL.128 R16, [R1+0x2780] ;  /* 0x0027800001107983 */ /* 0x001f680000100c00 */
[----:B-1----:R-:W5:Y:S04]  /*3a910*/  LDL.128 R12, [R1+0x2770] ;  /* 0x00277000010c7983 */ /* 0x002f680000100c00 */
[----:B------:R0:W-:Y:S04]  /*3a920*/  STL.128 [R1+0x1b0], R140 ;  /* 0x0001b08c01007387 */ /* 0x0001e80000100c00 */
[----:B------:R1:W-:Y:S04]  /*3a930*/  STL.128 [R1+0x1c0], R136 ;  /* 0x0001c08801007387 */ /* 0x0003e80000100c00 */
[----:B--2---:R2:W-:Y:S04]  /*3a940*/  STL.128 [R1+0x1d0], R132 ;  /* 0x0001d08401007387 */ /* 0x0045e80000100c00 */
[----:B---3--:R3:W-:Y:S04]  /*3a950*/  STL.128 [R1+0x1e0], R128 ;  /* 0x0001e08001007387 */ /* 0x0087e80000100c00 */
        /* <DEDUP_REMOVED lines=25> */
[----:B0-----:R-:W5:Y:S04]  /*3aaf0*/  LDL.128 R140, [R1+0x2930] ;  /* 0x00293000018c7983 */ /* 0x001f680000100c00 */
[----:B-1----:R-:W5:Y:S04]  /*3ab00*/  LDL.128 R136, [R1+0x2920] ;  /* 0x0029200001887983 */ /* 0x002f680000100c00 */
        /* <DEDUP_REMOVED lines=119> */
[----:B------:R1:W-:Y:S02]  /*3b280*/  STL.128 [R1+0x770], R4 ;  /* 0x0007700401007387 */ /* 0x0003e40000100c00 */
.L_x_2:
[----:B------:R-:W-:Y:S05]  /*3b290*/  BSYNC.RECONVERGENT B0 ;  /* 0x0000000000007941 */ /* 0x000fea0003800200 */
.L_x_0:
[----:B01----:R-:W-:Y:S01]  /*3b2a0*/  MOV R8, 0x0 ;  /* 0x0000000000087802 */ /* 0x003fe20000000f00 */
[----:B------:R-:W0:Y:S01]  /*3b2b0*/  LDCU.64 UR4, c[0x4][0x10] ;  /* 0x01000200ff0477ac */ /* 0x000e220008000a00 */
[----:B------:R-:W-:-:S04]  /*3b2c0*/  CS2R R6, SRZ ;  /* 0x0000000000067805 */ /* 0x000fc8000001ff00 */
[----:B------:R-:W1:Y:S01]  /*3b2d0*/  LDC.64 R8, c[0x4][R8] ;  /* 0x0100000008087b82 */ /* 0x000e620000000a00 */
[----:B0-----:R-:W-:Y:S02]  /*3b2e0*/  IMAD.U32 R4, RZ, RZ, UR4 ;  /* 0x00000004ff047e24 */ /* 0x001fe4000f8e00ff */
[----:B------:R-:W-:-:S07]  /*3b2f0*/  IMAD.U32 R5, RZ, RZ, UR5 ;  /* 0x00000005ff057e24 */ /* 0x000fce000f8e00ff */
[----:B------:R-:W-:-:S07]  /*3b300*/  LEPC R20, `(.L_x_3) ;  /* 0x000000001014794e */ /* 0x000fce0000000000 */
[----:B-1----:R-:W-:Y:S05]  /*3b310*/  CALL.ABS.NOINC R8 ;  /* 0x0000000008007343 */ /* 0x002fea0003c00000 */
.L_x_3:
[----:B------:R-:W-:Y:S01]  /*3b320*/  UIADD3 UR4, UPT, UPT, UR41, 0x40, URZ ;  /* 0x0000004029047890 */ /* 0x000fe2000fffe0ff */
[----:B------:R-:W-:Y:S01]  /*3b330*/  HFMA2 R19, -RZ, RZ, 0, 0 ;  /* 0x00000000ff137431 */ /* 0x000fe200000001ff */
[----:B------:R-:W-:Y:S04]  /*3b340*/  BSSY.RECONVERGENT B6, `(.L_x_4) ;  /* 0x0000152000067945 */ /* 0x000fe80003800200 */
[----:B------:R-:W-:-:S07]  /*3b350*/  IMAD.U32 R16, RZ, RZ, UR4 ;  /* 0x00000004ff107e24 */ /* 0x000fce000f8e00ff */
.L_x_38:
[----:B------:R-:W2:Y:S01]  /*3b360*/  LDL R0, [R16+-0x40] ;  /* 0xffffc00010007983 */ /* 0x000ea20000100800 */
[----:B------:R-:W0:Y:S01]  /*3b370*/  LDCU UR4, c[0x0][0x2f8] ;  /* 0x00005f00ff0477ac */ /* 0x000e220008000800 */
[----:B------:R-:W-:Y:S01]  /*3b380*/  MOV R17, 0x0 ;  /* 0x0000000000117802 */ /* 0x000fe20000000f00 */
[----:B------:R-:W-:Y:S02]  /*3b390*/  VIADD R19, R19, 0x1 ;  /* 0x0000000113137836 */ /* 0x000fe40000000000 */
[----:B------:R-:W-:Y:S01]  /*3b3a0*/  IMAD.MOV.U32 R6, RZ, RZ, R2 ;  /* 0x000000ffff067224 */ /* 0x000fe200078e0002 */
[----:B------:R1:W3:Y:S01]  /*3b3b0*/  LDC.64 R8, c[0x4][R17] ;  /* 0x0100000011087b82 */ /* 0x0002e20000000a00 */
[----:B------:R-:W-:Y:S01]  /*3b3c0*/  IMAD.MOV.U32 R7, RZ, RZ, R24 ;  /* 0x000000ffff077224 */ /* 0x000fe200078e0018 */
[----:B------:R-:W-:-:S04]  /*3b3d0*/  ISETP.NE.AND P0, PT, R19, 0x40, PT ;  /* 0x000000401300780c */ /* 0x000fc80003f05270 */
[----:B------:R-:W-:Y:S01]  /*3b3e0*/  P2R R22, PR, RZ, 0x1 ;  /* 0x00000001ff167803 */ /* 0x000fe20000000000 */
[----:B0-----:R-:W-:Y:S01]  /*3b3f0*/  VIADD R18, R2, -UR4 ;  /* 0x8000000402127c36 */ /* 0x001fe20008000000 */
[----:B------:R-:W0:Y:S02]  /*3b400*/  LDCU.64 UR4, c[0x4][0x18] ;  /* 0x01000300ff0477ac */ /* 0x000e240008000a00 */
[----:B0-----:R-:W-:Y:S01]  /*3b410*/  MOV R4, UR4 ;  /* 0x0000000400047c02 */ /* 0x001fe20008000f00 */
[----:B------:R-:W-:Y:S01]  /*3b420*/  IMAD.U32 R5, RZ, RZ, UR5 ;  /* 0x00000005ff057e24 */ /* 0x000fe2000f8e00ff */
[----:B--23--:R1:W-:Y:S06]  /*3b430*/  STL [R18], R0 ;  /* 0x0000000012007387 */ /* 0x00c3ec0000100800 */
[----:B------:R-:W-:-:S07]  /*3b440*/  LEPC R20, `(.L_x_5) ;  /* 0x000000001014794e */ /* 0x000fce0000000000 */
[----:B-1----:R-:W-:Y:S05]  /*3b450*/  CALL.ABS.NOINC R8 ;  /* 0x0000000008007343 */ /* 0x002fea0003c00000 */
.L_x_5:
[----:B------:R-:W2:Y:S01]  /*3b460*/  LDL R0, [R16+-0x3c] ;  /* 0xffffc40010007983 */ /* 0x000ea20000100800 */
[----:B------:R0:W1:Y:S01]  /*3b470*/  LDC.64 R8, c[0x4][R17] ;  /* 0x0100000011087b82 */ /* 0x0000620000000a00 */
[----:B------:R-:W3:Y:S01]  /*3b480*/  LDCU.64 UR4, c[0x4][0x18] ;  /* 0x01000300ff0477ac */ /* 0x000ee20008000a00 */
[----:B------:R-:W-:Y:S02]  /*3b490*/  IMAD.MOV.U32 R6, RZ, RZ, R2 ;  /* 0x000000ffff067224 */ /* 0x000fe400078e0002 */
[----:B------:R-:W-:Y:S01]  /*3b4a0*/  IMAD.MOV.U32 R7, RZ, RZ, R24 ;  /* 0x000000ffff077224 */ /* 0x000fe200078e0018 */
[----:B---3--:R-:W-:Y:S01]  /*3b4b0*/  MOV R4, UR4 ;  /* 0x0000000400047c02 */ /* 0x008fe20008000f00 */
[----:B------:R-:W-:Y:S01]  /*3b4c0*/  IMAD.U32 R5, RZ, RZ, UR5 ;  /* 0x00000005ff057e24 */ /* 0x000fe2000f8e00ff */
[----:B-12---:R0:W-:Y:S06]  /*3b4d0*/  STL [R18], R0 ;  /* 0x0000000012007387 */ /* 0x0061ec0000100800 */
[----:B------:R-:W-:-:S07]  /*3b4e0*/  LEPC R20, `(.L_x_6) ;  /* 0x000000001014794e */ /* 0x000fce0000000000 */
[----:B0-----:R-:W-:Y:S05]  /*3b4f0*/  CALL.ABS.NOINC R8 ;  /* 0x0000000008007343 */ /* 0x001fea0003c00000 */
.L_x_6:
        /* <DEDUP_REMOVED lines=10> */
.L_x_7:
        /* <DEDUP_REMOVED lines=10> */
.L_x_8:
        /* <DEDUP_REMOVED lines=10> */
.L_x_9:
        /* <DEDUP_REMOVED lines=10> */
.L_x_10:
        /* <DEDUP_REMOVED lines=10> */
.L_x_11:
        /* <DEDUP_REMOVED lines=10> */
.L_x_12:
        /* <DEDUP_REMOVED lines=10> */
.L_x_13:
        /* <DEDUP_REMOVED lines=10> */
.L_x_14:
        /* <DEDUP_REMOVED lines=10> */
.L_x_15:
        /* <DEDUP_REMOVED lines=10> */
.L_x_16:
        /* <DEDUP_REMOVED lines=10> */
.L_x_17:
        /* <DEDUP_REMOVED lines=10> */
.L_x_18:
        /* <DEDUP_REMOVED lines=10> */
.L_x_19:
        /* <DEDUP_REMOVED lines=10> */
.L_x_20:
[----:B------:R-:W2:Y:S01]  /*3bdc0*/  LDL R0, [R16] ;  /* 0x0000000010007983 */ /* 0x000ea20000100800 */
        /* <DEDUP_REMOVED lines=9> */
.L_x_21:
[----:B------:R-:W2:Y:S01]  /*3be60*/  LDL R0, [R16+0x4] ;  /* 0x0000040010007983 */ /* 0x000ea20000100800 */
        /* <DEDUP_REMOVED lines=9> */
.L_x_22:
        /* <DEDUP_REMOVED lines=10> */
.L_x_23:
        /* <DEDUP_REMOVED lines=10> */
.L_x_24:
        /* <DEDUP_REMOVED lines=10> */
.L_x_25:
        /* <DEDUP_REMOVED lines=10> */
.L_x_26:
        /* <DEDUP_REMOVED lines=10> */
.L_x_27:
        /* <DEDUP_REMOVED lines=10> */
.L_x_28:
        /* <DEDUP_REMOVED lines=10> */
.L_x_29:
        /* <DEDUP_REMOVED lines=10> */
.L_x_30:
        /* <DEDUP_REMOVED lines=10> */
.L_x_31:
        /* <DEDUP_REMOVED lines=10> */
.L_x_32:
        /* <DEDUP_REMOVED lines=10> */
.L_x_33:
        /* <DEDUP_REMOVED lines=10> */
.L_x_34:
        /* <DEDUP_REMOVED lines=10> */
.L_x_35:
        /* <DEDUP_REMOVED lines=10> */
.L_x_36:
[----:B------:R0:W1:Y:S01]  /*3c7c0*/  LDC.64 R8, c[0x4][R17] ;  /* 0x0100000011087b82 */ /* 0x0000620000000a00 */
[----:B------:R-:W2:Y:S01]  /*3c7d0*/  LDCU.64 UR4, c[0x4][0x20] ;  /* 0x01000400ff0477ac */ /* 0x000ea20008000a00 */
[----:B------:R-:W-:Y:S02]  /*3c7e0*/  CS2R R6, SRZ ;  /* 0x0000000000067805 */ /* 0x000fe4000001ff00 */
[----:B--2---:R-:W-:Y:S01]  /*3c7f0*/  MOV R4, UR4 ;  /* 0x0000000400047c02 */ /* 0x004fe20008000f00 */
[----:B0-----:R-:W-:-:S07]  /*3c800*/  IMAD.U32 R5, RZ, RZ, UR5 ;  /* 0x00000005ff057e24 */ /* 0x001fce000f8e00ff */
[----:B------:R-:W-:-:S07]  /*3c810*/  LEPC R20, `(.L_x_37) ;  /* 0x000000001014794e */ /* 0x000fce0000000000 */
[----:B-1----:R-:W-:Y:S05]  /*3c820*/  CALL.ABS.NOINC R8 ;  /* 0x0000000008007343 */ /* 0x002fea0003c00000 */
.L_x_37:
[----:B------:R-:W-:Y:S01]  /*3c830*/  ISETP.NE.AND P6, PT, R22, RZ, PT ;  /* 0x000000ff1600720c */ /* 0x000fe20003fc5270 */
[----:B------:R-:W-:-:S12]  /*3c840*/  VIADD R16, R16, 0x80 ;  /* 0x0000008010107836 */ /* 0x000fd80000000000 */
[----:B------:R-:W-:Y:S05]  /*3c850*/  @P6 BRA `(.L_x_38) ;  /* 0xffffffe800c06947 */ /* 0x000fea000383ffff */
[----:B------:R-:W-:Y:S05]  /*3c860*/  BSYNC.RECONVERGENT B6 ;  /* 0x0000000000067941 */ /* 0x000fea0003800200 */
.L_x_4:
[----:B------:R0:W1:Y:S01]  /*3c870*/  LDC.64 R2, c[0x4][R17] ;  /* 0x0100000011027b82 */ /* 0x0000620000000a00 */
[----:B------:R-:W2:Y:S01]  /*3c880*/  LDCU.64 UR4, c[0x4][0x20] ;  /* 0x01000400ff0477ac */ /* 0x000ea20008000a00 */
[----:B------:R-:W-:Y:S01]  /*3c890*/  CS2R R6, SRZ ;  /* 0x0000000000067805 */ /* 0x000fe2000001ff00 */
[----:B--2---:R-:W-:Y:S01]  /*3c8a0*/  IMAD.U32 R4, RZ, RZ, UR4 ;  /* 0x00000004ff047e24 */ /* 0x004fe2000f8e00ff */
[----:B0-----:R-:W-:-:S07]  /*3c8b0*/  MOV R5, UR5 ;  /* 0x0000000500057c02 */ /* 0x001fce0008000f00 */
[----:B------:R-:W-:-:S07]  /*3c8c0*/  LEPC R20, `(.L_x_39) ;  /* 0x000000001014794e */ /* 0x000fce0000000000 */
[----:B-1----:R-:W-:Y:S05]  /*3c8d0*/  CALL.ABS.NOINC R2 ;  /* 0x0000000002007343 */ /* 0x002fea0003c00000 */
.L_x_39:
[----:B------:R-:W-:-:S07]  /*3c8e0*/  IMAD.MOV.U32 R37, RZ, RZ, 0x10 ;  /* 0x00000010ff257424 */ /* 0x000fce00078e00ff */
.L_x_212:
[----:B0-----:R-:W-:Y:S01]  /*3c8f0*/  MOV R2, 0x8 ;  /* 0x0000000800027802 */ /* 0x001fe20000000f00 */
[----:B------:R-:W-:Y:S01]  /*3c900*/  IMAD.MOV.U32 R4, RZ, RZ, 0x80 ;  /* 0x00000080ff047424 */ /* 0x000fe200078e00ff */
[----:B------:R-:W-:Y:S01]  /*3c910*/  CS2R R16, SRZ ;  /* 0x0000000000107805 */ /* 0x000fe2000001ff00 */
[----:B------:R-:W-:-:S03]  /*3c920*/  IMAD.MOV.U32 R5, RZ, RZ, RZ ;  /* 0x000000ffff057224 */ /* 0x000fc600078e00ff */
[----:B------:R-:W0:Y:S04]  /*3c930*/  LDC.64 R2, c[0x4][R2] ;  /* 0x0100000002027b82 */ /* 0x000e280000000a00 */
[----:B------:R-:W-:-:S07]  /*3c940*/  LEPC R20, `(.L_x_40) ;  /* 0x000000001014794e */ /* 0x000fce0000000000 */
[----:B0-----:R-:W-:Y:S05]  /*3c950*/  CALL.ABS.NOINC R2 ;  /* 0x0000000002007343 */ /* 0x001fea0003c00000 */
.L_x_40:
[----:B------:R-:W-:Y:S01]  /*3c960*/  HFMA2 R0, -RZ, RZ, 0, 7.62939453125e-06 ;  /* 0x00000080ff007431 */ /* 0x000fe200000001ff */
[----:B------:R-:W-:Y:S01]  /*3c970*/  BSSY.RECONVERGENT B0, `(.L_x_41) ;  /* 0x0000010000007945 */ /* 0x000fe20003800200 */
[----:B------:R-:W-:Y:S02]  /*3c980*/  IMAD.MOV.U32 R2, RZ, RZ, R4 ;  /* 0x000000ffff027224 */ /* 0x000fe400078e0004 */
[----:B------:R-:W-:Y:S02]  /*3c990*/  IMAD.MOV.U32 R3, RZ, RZ, R5 ;  /* 0x000000ffff037224 */ /* 0x000fe400078e0005 */
[----:B------:R-:W-:-:S07]  /*3c9a0*/  IMAD R0, R37, R0, UR40 ;  /* 0x0000002825007e24 */ /* 0x000fce000f8e0200 */
.L_x_42:
[----:B------:R-:W-:-:S06]  /*3c9b0*/  IMAD.IADD R6, R0, 0x1, R16 ;  /* 0x0000000100067824 */ /* 0x000fcc00078e0210 */
[----:B------:R-:W2:Y:S01]  /*3c9c0*/  LDL.U8 R6, [R6+-0x780] ;  /* 0xfff8800006067983 */ /* 0x000ea20000100000 */
[----:B------:R-:W-:-:S04]  /*3c9d0*/  IADD3 R4, P0, PT, R2, R16, RZ ;  /* 0x0000001002047210 */ /* 0x000fc80007f1e0ff */
[----:B------:R-:W-:Y:S02]  /*3c9e0*/  IADD3.X R5, PT, PT, R3, R17, RZ, P0, !PT ;  /* 0x0000001103057210 */ /* 0x000fe400007fe4ff */
[----:B------:R-:W-:-:S04]  /*3c9f0*/  ISETP.GE.U32.AND P0, PT, R16, 0x7f, PT ;  /* 0x0000007f1000780c */ /* 0x000fc80003f06070 */
[----:B------:R-:W-:Y:S01]  /*3ca00*/  ISETP.GE.U32.AND.EX P0, PT, R17, RZ, PT, P0 ;  /* 0x000000ff1100720c */ /* 0x000fe20003f06100 */
[----:B--2---:R0:W-:Y:S02]  /*3ca10*/  ST.E.U8 desc[UR36][R4.64], R6 ;  /* 0x0000000604007985 */ /* 0x0041e4000c101124 */
[----:B0-----:R-:W-:-:S05]  /*3ca20*/  IADD3 R4, P1, PT, R16, 0x1, RZ ;  /* 0x0000000110047810 */ /* 0x001fca0007f3e0ff */
[----:B------:R-:W-:Y:S02]  /*3ca30*/  IMAD.X R5, RZ, RZ, R17, P1 ;  /* 0x000000ffff057224 */ /* 0x000fe400008e0611 */
[----:B------:R-:W-:Y:S02]  /*3ca40*/  IMAD.MOV.U32 R16, RZ, RZ, R4 ;  /* 0x000000ffff107224 */ /* 0x000fe400078e0004 */
[----:B------:R-:W-:Y:S01]  /*3ca50*/  IMAD.MOV.U32 R17, RZ, RZ, R5 ;  /* 0x000000ffff117224 */ /* 0x000fe200078e0005 */
[----:B------:R-:W-:Y:S06]  /*3ca60*/  @!P0 BRA `(.L_x_42) ;  /* 0xfffffffc00d08947 */ /* 0x000fec000383ffff */
[----:B------:R-:W-:Y:S05]  /*3ca70*/  BSYNC.RECONVERGENT B0 ;  /* 0x0000000000007941 */ /* 0x000fea0003800200 */
.L_x_41:
[----:B------:R-:W-:Y:S01]  /*3ca80*/  BSSY.RECONVERGENT B3, `(.L_x_43) ;  /* 0x000004e000037945 */ /* 0x000fe20003800200 */
[----:B------:R-:W-:Y:S01]  /*3ca90*/  MOV R18, RZ ;  /* 0x000000ff00127202 */ /* 0x000fe20000000f00 */
[----:B------:R-:W-:Y:S02]  /*3caa0*/  IMAD.MOV.U32 R7, RZ, RZ, 0x1f ;  /* 0x0000001fff077424 */ /* 0x000fe400078e00ff */
[----:B------:R-:W-:-:S07]  /*3cab0*/  IMAD.MOV.U32 R6, RZ, RZ, RZ ;  /* 0x000000ffff067224 */ /* 0x000fce00078e00ff */
.L_x_58:
[----:B------:R-:W-:Y:S01]  /*3cac0*/  ISETP.NE.AND P0, PT, R6, 0x1f, PT ;  /* 0x0000001f0600780c */ /* 0x000fe20003f05270 */
[----:B------:R-:W-:Y:S01]  /*3cad0*/  BSSY.RECONVERGENT B2, `(.L_x_44) ;  /* 0x0000041000027945 */ /* 0x000fe20003800200 */
[----:B------:R-:W-:-:S11]  /*3cae0*/  IMAD.MOV.U32 R0, RZ, RZ, 0x1 ;  /* 0x00000001ff007424 */ /* 0x000fd600078e00ff */
[----:B------:R-:W-:Y:S05]  /*3caf0*/  @!P0 BRA `(.L_x_45) ;  /* 0x0000000000f88947 */ /* 0x000fea0003800000 */
[C---:B------:R-:W-:Y:S01]  /*3cb00*/  ISETP.GE.U32.AND P0, PT, R7.reuse, 0x4, PT ;  /* 0x000000040700780c */ /* 0x040fe20003f06070 */
[----:B------:R-:W-:Y:S01]  /*3cb10*/  BSSY.RECONVERGENT B1, `(.L_x_46) ;  /* 0x0000031000017945 */ /* 0x000fe20003800200 */
[----:B------:R-:W-:Y:S01]  /*3cb20*/  VIMNMX.U32 R5, PT, PT, R7, 0x1, !PT ;  /* 0x0000000107057848 */ /* 0x000fe20007fe0000 */
[----:B------:R-:W-:-:S03]  /*3cb30*/  HFMA2 R8, -RZ, RZ, 0, 1.1920928955078125e-07 ;  /* 0x00000002ff087431 */ /* 0x000fc600000001ff */
[----:B------:R-:W-:-:S07]  /*3cb40*/  LOP3.LUT R9, R5, 0x3, RZ, 0xc0, !PT ;  /* 0x0000000305097812 */ /* 0x000fce00078ec0ff */
[----:B------:R-:W-:Y:S05]  /*3cb50*/  @!P0 BRA `(.L_x_47) ;  /* 0x0000000000b08947 */ /* 0x000fea0003800000 */
[----:B------:R-:W-:Y:S01]  /*3cb60*/  LOP3.LUT R5, R5, 0xfffffffc, RZ, 0xc0, !PT ;  /* 0xfffffffc05057812 */ /* 0x000fe200078ec0ff */
[----:B------:R-:W-:Y:S04]  /*3cb70*/  BSSY.RECONVERGENT B0, `(.L_x_48) ;  /* 0x0000028000007945 */ /* 0x000fe80003800200 */
[----:B------:R-:W-:Y:S01]  /*3cb80*/  BSSY.RELIABLE B4, `(.L_x_49) ;  /* 0x000001e000047945 */ /* 0x000fe20003800100 */
[----:B------:R-:W-:Y:S01]  /*3cb90*/  IMAD.MOV.U32 R4, RZ, RZ, RZ ;  /* 0x000000ffff047224 */ /* 0x000fe200078e00ff */
[----:B------:R-:W-:Y:S01]  /*3cba0*/  ISETP.GT.AND P0, PT, R5, RZ, PT ;  /* 0x000000ff0500720c */ /* 0x000fe20003f04270 */
[----:B------:R-:W-:-:S12]  /*3cbb0*/  IMAD.MOV.U32 R0, RZ, RZ, 0x1 ;  /* 0x00000001ff007424 */ /* 0x000fd800078e00ff */
[----:B------:R-:W-:Y:S05]  /*3cbc0*/  @!P0 BRA `(.L_x_50) ;  /* 0x0000000000648947 */ /* 0x000fea0003800000 */
[----:B------:R-:W-:Y:S01]  /*3cbd0*/  IMAD.IADD R8, R5, 0x1, -R4 ;  /* 0x0000000105087824 */ /* 0x000fe200078e0a04 */
[----:B------:R-:W-:Y:S01]  /*3cbe0*/  BSSY.RECONVERGENT B5, `(.L_x_51) ;  /* 0x000000e000057945 */ /* 0x000fe20003800200 */
[----:B------:R-:W-:-:S03]  /*3cbf0*/  PLOP3.LUT P0, PT, PT, PT, PT, 0x80, 0x8 ;  /* 0x000000000008781c */ /* 0x000fc60003f0f070 */
[----:B------:R-:W-:-:S13]  /*3cc00*/  ISETP.GT.AND P1, PT, R8, 0xc, PT ;  /* 0x0000000c0800780c */ /* 0x000fda0003f24270 */
[----:B------:R-:W-:Y:S05]  /*3cc10*/  @!P1 BRA `(.L_x_52) ;  /* 0x0000000000289947 */ /* 0x000fea0003800000 */
[----:B------:R-:W-:Y:S01]  /*3cc20*/  BSSY.RECONVERGENT B6, `(.L_x_53) ;  /* 0x0000008000067945 */ /* 0x000fe20003800200 */
[----:B------:R-:W-:Y:S02]  /*3cc30*/  PLOP3.LUT P0, PT, PT, PT, PT, 0x8, 0x80 ;  /* 0x000000000080781c */ /* 0x000fe40003f0e170 */
[----:B------:R-:W-:-:S11]  /*3cc40*/  IADD3 R8, PT, PT, R5, -0xc, RZ ;  /* 0xfffffff405087810 */ /* 0x000fd60007ffe0ff */
.L_x_54:
[----:B------:R-:W-:Y:S02]  /*3cc50*/  VIADD R4, R4, 0x10 ;  /* 0x0000001004047836 */ /* 0x000fe40000000000 */
[----:B------:R-:W-:Y:S02]  /*3cc60*/  IMAD.MOV.U32 R10, RZ, RZ, R0 ;  /* 0x000000ffff0a7224 */ /* 0x000fe400078e0000 */
[----:B------:R-:W-:Y:S01]  /*3cc70*/  IMAD.U32 R0, R0, 0x10000, RZ ;  /* 0x0001000000007824 */ /* 0x000fe200078e00ff */
[----:B------:R-:W-:-:S13]  /*3cc80*/  ISETP.GE.AND P1, PT, R4, R8, PT ;  /* 0x000000080400720c */ /* 0x000fda0003f26270 */
[----:B------:R-:W-:Y:S05]  /*3cc90*/  @!P1 BRA `(.L_x_54) ;  /* 0xfffffffc00ec9947 */ /* 0x000fea000383ffff */
[----:B------:R-:W-:Y:S05]  /*3cca0*/  BSYNC.RECONVERGENT B6 ;  /* 0x0000000000067941 */ /* 0x000fea0003800200 */
.L_x_53:
[----:B------:R-:W-:-:S07]  /*3ccb0*/  SHF.L.U32 R25, R10, 0xc, RZ ;  /* 0x0000000c0a197819 */ /* 0x000fce00000006ff */
.L_x_52:
[----:B------:R-:W-:Y:S05]  /*3ccc0*/  BSYNC.RECONVERGENT B5 ;  /* 0x0000000000057941 */ /* 0x000fea0003800200 */
.L_x_51:
[----:B------:R-:W-:-:S05]  /*3ccd0*/  IMAD.IADD R8, R5, 0x1, -R4 ;  /* 0x0000000105087824 */ /* 0x000fca00078e0a04 */
[----:B------:R-:W-:-:S13]  /*3cce0*/  ISETP.GT.AND P1, PT, R8, 0x4, PT ;  /* 0x000000040800780c */ /* 0x000fda0003f24270 */
[----:B------:R-:W-:Y:S01]  /*3ccf0*/  @P1 VIADD R4, R4, 0x8 ;  /* 0x0000000804041836 */ /* 0x000fe20000000000 */
[----:B------:R-:W-:Y:S01]  /*3cd00*/  @P1 PLOP3.LUT P0, PT, PT, PT, PT, 0x8, 0x80 ;  /* 0x000000000080181c */ /* 0x000fe20003f0e170 */
[C---:B------:R-:W-:Y:S01]  /*3cd10*/  @P1 IMAD.SHL.U32 R25, R0.reuse, 0x10, RZ ;  /* 0x0000001000191824 */ /* 0x040fe200078e00ff */
[----:B------:R-:W-:Y:S02]  /*3cd20*/  @P1 SHF.L.U32 R0, R0, 0x8, RZ ;  /* 0x0000000800001819 */ /* 0x000fe400000006ff */
[----:B------:R-:W-:-:S13]  /*3cd30*/  ISETP.NE.OR P0, PT, R4, R5, P0 ;  /* 0x000000050400720c */ /* 0x000fda0000705670 */
[----:B------:R-:W-:Y:S05]  /*3cd40*/  @!P0 BREAK.RELIABLE B4 ;  /* 0x0000000000048942 */ /* 0x000fea0003800100 */
[----:B------:R-:W-:Y:S05]  /*3cd50*/  @!P0 BRA `(.L_x_55) ;  /* 0x0000000000248947 */ /* 0x000fea0003800000 */
.L_x_50:
[----:B------:R-:W-:Y:S05]  /*3cd60*/  BSYNC.RELIABLE B4 ;  /* 0x0000000000047941 */ /* 0x000fea0003800100 */
.L_x_49:
[----:B------:R-:W-:Y:S01]  /*3cd70*/  BSSY.RECONVERGENT B4, `(.L_x_56) ;  /* 0x0000006000047945 */ /* 0x000fe20003800200 */
.L_x_57:
[----:B------:R-:W-:Y:S02]  /*3cd80*/  VIADD R4, R4, 0x4 ;  /* 0x0000000404047836 */ /* 0x000fe40000000000 */
[----:B------:R-:W-:Y:S02]  /*3cd90*/  IMAD.MOV.U32 R8, RZ, RZ, R0 ;  /* 0x000000ffff087224 */ /* 0x000fe400078e0000 */
[----:B------:R-:W-:Y:S01]  /*3cda0*/  IMAD.SHL.U32 R0, R0, 0x10, RZ ;  /* 0x0000001000007824 */ /* 0x000fe200078e00ff */
[----:B------:R-:W-:-:S13]  /*3cdb0*/  ISETP.NE.AND P0, PT, R4, R5, PT ;  /* 0x000000050400720c */ /* 0x000fda0003f05270 */
[----:B------:R-:W-:Y:S05]  /*3cdc0*/  @P0 BRA `(.L_x_57) ;  /* 0xfffffffc00ec0947 */ /* 0x000fea000383ffff */
[----:B------:R-:W-:Y:S05]  /*3cdd0*/  BSYNC.RECONVERGENT B4 ;  /* 0x0000000000047941 */ /* 0x000fea0003800200 */
.L_x_56:
[----:B------:R-:W-:-:S07]  /*3cde0*/  MOV R25, R8 ;  /* 0x0000000800197202 */ /* 0x000fce0000000f00 */
.L_x_55:
[----:B------:R-:W-:Y:S05]  /*3cdf0*/  BSYNC.RECONVERGENT B0 ;  /* 0x0000000000007941 */ /* 0x000fea0003800200 */
.L_x_48:
[C---:B------:R-:W-:Y:S02]  /*3ce00*/  IMAD.SHL.U32 R0, R25.reuse, 0x10, RZ ;  /* 0x0000001019007824 */ /* 0x040fe400078e00ff */
[----:B------:R-:W-:-:S07]  /*3ce10*/  IMAD.SHL.U32 R8, R25, 0x20, RZ ;  /* 0x0000002019087824 */ /* 0x000fce00078e00ff */
.L_x_47:
[----:B------:R-:W-:Y:S05]  /*3ce20*/  BSYNC.RECONVERGENT B1 ;  /* 0x0000000000017941 */ /* 0x000fea0003800200 */
.L_x_46:
[----:B------:R-:W-:-:S05]  /*3ce30*/  VIMNMX.U32 R4, PT, PT, R9, 0x2, PT ;  /* 0x0000000209047848 */ /* 0x000fca0003fe0000 */
[----:B------:R-:W-:-:S06]  /*3ce40*/  IMAD.SHL.U32 R4, R4, 0x4, RZ ;  /* 0x0000000404047824 */ /* 0x000fcc00078e00ff */
[----:B------:R-:W0:Y:S02]  /*3ce50*/  LDC R4, c[0x2][R4] ;  /* 0x0080000004047b82 */ /* 0x000e240000000800 */
[----:B0-----:R-:W-:-:S04]  /*3ce60*/  SHF.R.S32.HI R5, RZ, 0x1f, R4 ;  /* 0x0000001fff057819 */ /* 0x001fc80000011404 */
.L_x_555:
[----:B------:R-:W-:Y:S05]  /*3ce70*/  BRX R4 -0x3ce80                                     (*"BRANCH_TARGETS .L_x_45,.L_x_557,.L_x_558"*) ;  /* 0xfffffc3004607949 */ /* 0x000fea000383ffff */
.L_x_558:
[----:B------:R-:W-:Y:S01]  /*3ce80*/  HFMA2 R0, -RZ, RZ, 0, 5.9604644775390625e-08 ;  /* 0x00000001ff007431 */ /* 0x000fe200000001ff */
[----:B------:R-:W-:-:S04]  /*3ce90*/  ISETP.NE.AND P0, PT, R9, 0x2, PT ;  /* 0x000000020900780c */ /* 0x000fc80003f05270 */
[----:B------:R-:W-:-:S04]  /*3cea0*/  SEL R0, R0, 0x2, !P0 ;  /* 0x0000000200007807 */ /* 0x000fc80004000000 */
[----:B------:R-:W-:Y:S01]  /*3ceb0*/  SHF.L.U32 R0, R8, R0, RZ ;  /* 0x0000000008007219 */ /* 0x000fe200000006ff */
[----:B------:R-:W-:Y:S06]  /*3cec0*/  BRA `(.L_x_45) ;  /* 0x0000000000047947 */ /* 0x000fec0003800000 */
.L_x_557:
[----:B------:R-:W-:-:S07]  /*3ced0*/  IMAD.MOV.U32 R0, RZ, RZ, R8 ;  /* 0x000000ffff007224 */ /* 0x000fce00078e0008 */
.L_x_45:
[----:B------:R-:W-:Y:S05]  /*3cee0*/  BSYNC.RECONVERGENT B2 ;  /* 0x0000000000027941 */ /* 0x000fea0003800200 */
.L_x_44:
[----:B------:R-:W-:-:S06]  /*3cef0*/  IMAD.WIDE.U32 R4, R6, 0x4, R2 ;  /* 0x0000000406047825 */ /* 0x000fcc00078e0002 */
[----:B------:R-:W2:Y:S01]  /*3cf00*/  LD.E R4, desc[UR36][R4.64] ;  /* 0x0000002404047980 */ /* 0x000ea2000c101900 */
[----:B------:R-:W-:Y:S02]  /*3cf10*/  VIADD R6, R6, 0x1 ;  /* 0x0000000106067836 */ /* 0x000fe40000000000 */
[----:B------:R-:W-:-:S03]  /*3cf20*/  VIADD R7, R7, 0xffffffff ;  /* 0xffffffff07077836 */ /* 0x000fc60000000000 */
[----:B------:R-:W-:Y:S01]  /*3cf30*/  ISETP.NE.AND P0, PT, R6, 0x20, PT ;  /* 0x000000200600780c */ /* 0x000fe20003f05270 */
[----:B--2---:R-:W-:-:S12]  /*3cf40*/  IMAD R18, R4, R0, R18 ;  /* 0x0000000004127224 */ /* 0x004fd800078e0212 */
[----:B------:R-:W-:Y:S05]  /*3cf50*/  @P0 BRA `(.L_x_58) ;  /* 0xfffffff800d80947 */ /* 0x000fea000383ffff */
[----:B------:R-:W-:Y:S05]  /*3cf60*/  BSYNC.RECONVERGENT B3 ;  /* 0x0000000000037941 */ /* 0x000fea0003800200 */
.L_x_43:
[----:B------:R-:W-:Y:S01]  /*3cf70*/  MOV R2, 0x8 ;  /* 0x0000000800027802 */ /* 0x000fe20000000f00 */
[----:B------:R-:W-:Y:S02]  /*3cf80*/  HFMA2 R4, -RZ, RZ, 0, 7.62939453125e-06 ;  /* 0x00000080ff047431 */ /* 0x000fe400000001ff */
[----:B------:R-:W-:Y:S02]  /*3cf90*/  IMAD.MOV.U32 R5, RZ, RZ, RZ ;  /* 0x000000ffff057224 */ /* 0x000fe400078e00ff */
[----:B------:R-:W-:Y:S01]  /*3cfa0*/  IMAD.MOV.U32 R19, RZ, RZ, RZ ;  /* 0x000000ffff137224 */ /* 0x000fe200078e00ff */
[----:B------:R-:W0:Y:S01]  /*3cfb0*/  LDC.64 R2, c[0x4][R2] ;  /* 0x0100000002027b82 */ /* 0x000e220000000a00 */
[----:B------:R-:W-:-:S07]  /*3cfc0*/  IMAD.MOV.U32 R22, RZ, RZ, RZ ;  /* 0x000000ffff167224 */ /* 0x000fce00078e00ff */
[----:B------:R-:W-:-:S07]  /*3cfd0*/  LEPC R20, `(.L_x_59) ;  /* 0x000000001014794e */ /* 0x000fce0000000000 */
[----:B0-----:R-:W-:Y:S05]  /*3cfe0*/  CALL.ABS.NOINC R2 ;  /* 0x0000000002007343 */ /* 0x001fea0003c00000 */
.L_x_59:
[----:B------:R-:W-:Y:S01]  /*3cff0*/  BSSY.RECONVERGENT B0, `(.L_x_60) ;  /* 0x000000d000007945 */ /* 0x000fe20003800200 */
[----:B------:R-:W-:Y:S01]  /*3d000*/  MOV R16, R4 ;  /* 0x0000000400107202 */ /* 0x000fe20000000f00 */
[----:B------:R-:W-:-:S07]  /*3d010*/  IMAD.MOV.U32 R17, RZ, RZ, R5 ;  /* 0x000000ffff117224 */ /* 0x000fce00078e0005 */
.L_x_61:
[C---:B------:R-:W-:Y:S02]  /*3d020*/  LEA R2, P0, R19.reuse, R16, 0x2 ;  /* 0x0000001013027211 */ /* 0x040fe400078010ff */
[C---:B------:R-:W-:Y:S02]  /*3d030*/  IADD3 R0, P1, PT, R19.reuse, 0x1, RZ ;  /* 0x0000000113007810 */ /* 0x040fe40007f3e0ff */
[C---:B------:R-:W-:Y:S02]  /*3d040*/  LEA.HI.X R3, R19.reuse, R17, R22, 0x2, P0 ;  /* 0x0000001113037211 */ /* 0x040fe400000f1416 */
[----:B------:R-:W-:Y:S01]  /*3d050*/  ISETP.GE.U32.AND P0, PT, R19, 0x1f, PT ;  /* 0x0000001f1300780c */ /* 0x000fe20003f06070 */
[----:B------:R-:W-:Y:S02]  /*3d060*/  IMAD.MOV.U32 R19, RZ, RZ, R0 ;  /* 0x000000ffff137224 */ /* 0x000fe400078e0000 */
[----:B------:R0:W-:Y:S01]  /*3d070*/  ST.E desc[UR36][R2.64], RZ ;  /* 0x000000ff02007985 */ /* 0x0001e2000c101924 */
[----:B------:R-:W-:Y:S01]  /*3d080*/  ISETP.GE.U32.AND.EX P0, PT, R22, RZ, PT, P0 ;  /* 0x000000ff1600720c */ /* 0x000fe20003f06100 */
[----:B0-----:R-:W-:-:S05]  /*3d090*/  IMAD.X R2, RZ, RZ, R22, P1 ;  /* 0x000000ffff027224 */ /* 0x001fca00008e0616 */
[----:B------:R-:W-:-:S07]  /*3d0a0*/  MOV R22, R2 ;  /* 0x0000000200167202 */ /* 0x000fce0000000f00 */
[----:B------:R-:W-:Y:S05]  /*3d0b0*/  @!P0 BRA `(.L_x_61) ;  /* 0xfffffffc00d88947 */ /* 0x000fea000383ffff */
[----:B------:R-:W-:Y:S05]  /*3d0c0*/  BSYNC.RECONVERGENT B0 ;  /* 0x0000000000007941 */ /* 0x000fea0003800200 */
.L_x_60:
[----:B------:R-:W-:Y:S01]  /*3d0d0*/  MOV R2, 0x8 ;  /* 0x0000000800027802 */ /* 0x000fe20000000f00 */
[----:B------:R-:W-:Y:S01]  /*3d0e0*/  BSSY.RECONVERGENT B0, `(.L_x_62) ;  /* 0x000000d000007945 */ /* 0x000fe20003800200 */
[----:B------:R-:W-:-:S04]  /*3d0f0*/  ISETP.NE.AND P0, PT, R18, RZ, PT ;  /* 0x000000ff1200720c */ /* 0x000fc80003f05270 */
[----:B------:R-:W0:Y:S09]  /*3d100*/  LDC.64 R2, c[0x4][R2] ;  /* 0x0100000002027b82 */ /* 0x000e320000000a00 */
[----:B------:R-:W-:Y:S05]  /*3d110*/  @!P0 BRA `(.L_x_63) ;  /* 0x0000000000248947 */ /* 0x000fea0003800000 */
[----:B------:R-:W-:Y:S01]  /*3d120*/  SHF.L.W.U32.HI R0, R18, 0x19, R18 ;  /* 0x0000001912007819 */ /* 0x000fe20000010e12 */
[----:B------:R-:W-:-:S07]  /*3d130*/  IMAD.MOV.U32 R6, RZ, RZ, 0x1f ;  /* 0x0000001fff067424 */ /* 0x000fce00078e00ff */
.L_x_64:
[----:B-1----:R-:W-:Y:S01]  /*3d140*/  LOP3.LUT R7, R0, 0x1, RZ, 0xc0, !PT ;  /* 0x0000000100077812 */ /* 0x002fe200078ec0ff */
[----:B------:R-:W-:Y:S01]  /*3d150*/  IMAD.WIDE R4, R6, 0x4, R16 ;  /* 0x0000000406047825 */ /* 0x000fe200078e0210 */
[----:B------:R-:W-:Y:S02]  /*3d160*/  ISETP.GT.U32.AND P0, PT, R0, 0x1, PT ;  /* 0x000000010000780c */ /* 0x000fe40003f04070 */
[----:B------:R-:W-:Y:S01]  /*3d170*/  SHF.R.U32.HI R0, RZ, 0x1, R0 ;  /* 0x00000001ff007819 */ /* 0x000fe20000011600 */
[----:B------:R-:W-:Y:S01]  /*3d180*/  VIADD R6, R6, 0xffffffff ;  /* 0xffffffff06067836 */ /* 0x000fe20000000000 */
[----:B------:R1:W-:Y:S09]  /*3d190*/  ST.E desc[UR36][R4.64], R7 ;  /* 0x0000000704007985 */ /* 0x0003f2000c101924 */
[----:B------:R-:W-:Y:S05]  /*3d1a0*/  @P0 BRA `(.L_x_64) ;  /* 0xfffffffc00e40947 */ /* 0x000fea000383ffff */
.L_x_63:
[----:B------:R-:W-:Y:S05]  /*3d1b0*/  BSYNC.RECONVERGENT B0 ;  /* 0x0000000000007941 */ /* 0x000fea0003800200 */
.L_x_62:
[----:B-1----:R-:W-:Y:S01]  /*3d1c0*/  HFMA2 R5, -RZ, RZ, 0, 0 ;  /* 0x00000000ff057431 */ /* 0x002fe200000001ff */
[----:B------:R-:W-:Y:S01]  /*3d1d0*/  CS2R R18, SRZ ;  /* 0x0000000000127805 */ /* 0x000fe2000001ff00 */
[----:B------:R-:W-:-:S07]  /*3d1e0*/  IMAD.MOV.U32 R4, RZ, RZ, 0x80 ;  /* 0x00000080ff047424 */ /* 0x000fce00078e00ff */
[----:B------:R-:W-:-:S07]  /*3d1f0*/  LEPC R20, `(.L_x_65) ;  /* 0x000000001014794e */ /* 0x000fce0000000000 */
[----:B0-----:R-:W-:Y:S05]  /*3d200*/  CALL.ABS.NOINC R2 ;  /* 0x0000000002007343 */ /* 0x001fea0003c00000 */
.L_x_65:
[----:B------:R-:W-:Y:S01]  /*3d210*/  IMAD.MOV.U32 R0, RZ, RZ, 0x80 ;  /* 0x00000080ff007424 */ /* 0x000fe200078e00ff */
[----:B------:R-:W-:Y:S01]  /*3d220*/  BSSY.RECONVERGENT B0, `(.L_x_66) ;  /* 0x0000010000007945 */ /* 0x000fe20003800200 */
[----:B------:R-:W-:Y:S02]  /*3d230*/  IMAD.MOV.U32 R2, RZ, RZ, R4 ;  /* 0x000000ffff027224 */ /* 0x000fe400078e0004 */
[----:B------:R-:W-:Y:S02]  /*3d240*/  IMAD R0, R37, R0, UR40 ;  /* 0x0000002825007e24 */ /* 0x000fe4000f8e0200 */
[----:B------:R-:W-:-:S07]  /*3d250*/  IMAD.MOV.U32 R3, RZ, RZ, R5 ;  /* 0x000000ffff037224 */ /* 0x000fce00078e0005 */
.L_x_67:
[----:B------:R-:W-:-:S06]  /*3d260*/  IADD3 R6, PT, PT, R0, R18, RZ ;  /* 0x0000001200067210 */ /* 0x000fcc0007ffe0ff */
[----:B------:R-:W2:Y:S01]  /*3d270*/  LDL.U8 R6, [R6+-0x780] ;  /* 0xfff8800006067983 */ /* 0x000ea20000100000 */
[----:B------:R-:W-:-:S05]  /*3d280*/  IADD3 R4, P0, PT, R2, R18, RZ ;  /* 0x0000001202047210 */ /* 0x000fca0007f1e0ff */
[----:B------:R-:W-:Y:S01]  /*3d290*/  IMAD.X R5, R3, 0x1, R19, P0 ;  /* 0x0000000103057824 */ /* 0x000fe200000e0613 */
[----:B------:R-:W-:-:S04]  /*3d2a0*/  ISETP.GE.U32.AND P0, PT, R18, 0x7f, PT ;  /* 0x0000007f1200780c */ /* 0x000fc80003f06070 */
[----:B------:R-:W-:Y:S01]  /*3d2b0*/  ISETP.GE.U32.AND.EX P0, PT, R19, RZ, PT, P0 ;  /* 0x000000ff1300720c */ /* 0x000fe20003f06100 */
[----:B--2---:R0:W-:Y:S02]  /*3d2c0*/  ST.E.U8 desc[UR36][R4.64], R6 ;  /* 0x0000000604007985 */ /* 0x0041e4000c101124 */
[----:B0-----:R-:W-:-:S05]  /*3d2d0*/  IADD3 R4, P1, PT, R18, 0x1, RZ ;  /* 0x0000000112047810 */ /* 0x001fca0007f3e0ff */
[----:B------:R-:W-:Y:S02]  /*3d2e0*/  IMAD.X R5, RZ, RZ, R19, P1 ;  /* 0x000000ffff057224 */ /* 0x000fe400008e0613 */
[----:B------:R-:W-:-:S03]  /*3d2f0*/  IMAD.MOV.U32 R18, RZ, RZ, R4 ;  /* 0x000000ffff127224 */ /* 0x000fc600078e0004 */
[----:B------:R-:W-:Y:S01]  /*3d300*/  MOV R19, R5 ;  /* 0x0000000500137202 */ /* 0x000fe20000000f00 */
[----:B------:R-:W-:Y:S06]  /*3d310*/  @!P0 BRA `(.L_x_67) ;  /* 0xfffffffc00d08947 */ /* 0x000fec000383ffff */
[----:B------:R-:W-:Y:S05]  /*3d320*/  BSYNC.RECONVERGENT B0 ;  /* 0x0000000000007941 */ /* 0x000fea0003800200 */
.L_x_66:
[----:B------:R-:W-:Y:S01]  /*3d330*/  BSSY.RECONVERGENT B3, `(.L_x_68) ;  /* 0x000004e000037945 */ /* 0x000fe20003800200 */
[----:B------:R-:W-:Y:S02]  /*3d340*/  IMAD.MOV.U32 R22, RZ, RZ, RZ ;  /* 0x000000ffff167224 */ /* 0x000fe400078e00ff */
[----:B------:R-:W-:Y:S02]  /*3d350*/  IMAD.MOV.U32 R7, RZ, RZ, 0x1f ;  /* 0x0000001fff077424 */ /* 0x000fe400078e00ff */
[----:B------:R-:W-:-:S07]  /*3d360*/  IMAD.MOV.U32 R6, RZ, RZ, RZ ;  /* 0x000000ffff067224 */ /* 0x000fce00078e00ff */
.L_x_83:
[----:B------:R-:W-:Y:S01]  /*3d370*/  ISETP.NE.AND P0, PT, R6, 0x1f, PT ;  /* 0x0000001f0600780c */ /* 0x000fe20003f05270 */
[----:B------:R-:W-:Y:S01]  /*3d380*/  BSSY.RECONVERGENT B2, `(.L_x_69) ;  /* 0x0000041000027945 */ /* 0x000fe20003800200 */
[----:B------:R-:W-:-:S11]  /*3d390*/  HFMA2 R0, -RZ, RZ, 0, 5.9604644775390625e-08 ;  /* 0x00000001ff007431 */ /* 0x000fd600000001ff */
[----:B------:R-:W-:Y:S05]  /*3d3a0*/  @!P0 BRA `(.L_x_70) ;  /* 0x0000000000f88947 */ /* 0x000fea0003800000 */
[C---:B------:R-:W-:Y:S01]  /*3d3b0*/  ISETP.GE.U32.AND P0, PT, R7.reuse, 0x4, PT ;  /* 0x000000040700780c */ /* 0x040fe20003f06070 */
[----:B------:R-:W-:Y:S01]  /*3d3c0*/  BSSY.RECONVERGENT B1, `(.L_x_71) ;  /* 0x0000031000017945 */ /* 0x000fe20003800200 */
[----:B------:R-:W-:Y:S01]  /*3d3d0*/  VIMNMX.U32 R5, PT, PT, R7, 0x1, !PT ;  /* 0x0000000107057848 */ /* 0x000fe20007fe0000 */
[----:B------:R-:W-:-:S03]  /*3d3e0*/  IMAD.MOV.U32 R8, RZ, RZ, 0x2 ;  /* 0x00000002ff087424 */ /* 0x000fc600078e00ff */
        /* <DEDUP_REMOVED lines=9> */
[----:B------:R-:W-:Y:S01]  /*3d480*/  IADD3 R8, PT, PT, R5, -R4, RZ ;  /* 0x8000000405087210 */ /* 0x000fe20007ffe0ff */
[----:B------:R-:W-:Y:S01]  /*3d490*/  BSSY.RECONVERGENT B5, `(.L_x_76) ;  /* 0x000000e000057945 */ /* 0x000fe20003800200 */
[----:B------:R-:W-:Y:S02]  /*3d4a0*/  PLOP3.LUT P0, PT, PT, PT, PT, 0x80, 0x8 ;  /* 0x000000000008781c */ /* 0x000fe40003f0f070 */
[----:B------:R-:W-:-:S13]  /*3d4b0*/  ISETP.GT.AND P1, PT, R8, 0xc, PT ;  /* 0x0000000c0800780c */ /* 0x000fda0003f24270 */
[----:B------:R-:W-:Y:S05]  /*3d4c0*/  @!P1 BRA `(.L_x_77) ;  /* 0x0000000000289947 */ /* 0x000fea0003800000 */
[----:B------:R-:W-:Y:S01]  /*3d4d0*/  BSSY.RECONVERGENT B6, `(.L_x_78) ;  /* 0x0000008000067945 */ /* 0x000fe20003800200 */
[----:B------:R-:W-:Y:S01]  /*3d4e0*/  PLOP3.LUT P0, PT, PT, PT, PT, 0x8, 0x80 ;  /* 0x000000000080781c */ /* 0x000fe20003f0e170 */
[----:B------:R-:W-:-:S12]  /*3d4f0*/  VIADD R8, R5, 0xfffffff4 ;  /* 0xfffffff405087836 */ /* 0x000fd80000000000 */
.L_x_79:
[----:B------:R-:W-:Y:S02]  /*3d500*/  VIADD R4, R4, 0x10 ;  /* 0x0000001004047836 */ /* 0x000fe40000000000 */
[----:B------:R-:W-:Y:S01]  /*3d510*/  IMAD.MOV.U32 R10, RZ, RZ, R0 ;  /* 0x000000ffff0a7224 */ /* 0x000fe200078e0000 */
[----:B------:R-:W-:Y:S02]  /*3d520*/  SHF.L.U32 R0, R0, 0x10, RZ ;  /* 0x0000001000007819 */ /* 0x000fe400000006ff */
[----:B------:R-:W-:-:S13]  /*3d530*/  ISETP.GE.AND P1, PT, R4, R8, PT ;  /* 0x000000080400720c */ /* 0x000fda0003f26270 */
[----:B------:R-:W-:Y:S05]  /*3d540*/  @!P1 BRA `(.L_x_79) ;  /* 0xfffffffc00ec9947 */ /* 0x000fea000383ffff */
[----:B------:R-:W-:Y:S05]  /*3d550*/  BSYNC.RECONVERGENT B6 ;  /* 0x0000000000067941 */ /* 0x000fea0003800200 */
.L_x_78:
[----:B------:R-:W-:-:S07]  /*3d560*/  IMAD.SHL.U32 R26, R10, 0x1000, RZ ;  /* 0x000010000a1a7824 */ /* 0x000fce00078e00ff */
.L_x_77:
[----:B------:R-:W-:Y:S05]  /*3d570*/  BSYNC.RECONVERGENT B5 ;  /* 0x0000000000057941 */ /* 0x000fea0003800200 */
.L_x_76:
[----:B------:R-:W-:-:S05]  /*3d580*/  IMAD.IADD R8, R5, 0x1, -R4 ;  /* 0x0000000105087824 */ /* 0x000fca00078e0a04 */
[----:B------:R-:W-:-:S13]  /*3d590*/  ISETP.GT.AND P1, PT, R8, 0x4, PT ;  /* 0x000000040800780c */ /* 0x000fda0003f24270 */
[----:B------:R-:W-:Y:S01]  /*3d5a0*/  @P1 VIADD R4, R4, 0x8 ;  /* 0x0000000804041836 */ /* 0x000fe20000000000 */
[----:B------:R-:W-:Y:S02]  /*3d5b0*/  @P1 PLOP3.LUT P0, PT, PT, PT, PT, 0x8, 0x80 ;  /* 0x000000000080181c */ /* 0x000fe40003f0e170 */
[C---:B------:R-:W-:Y:S01]  /*3d5c0*/  @P1 SHF.L.U32 R26, R0.reuse, 0x4, RZ ;  /* 0x00000004001a1819 */ /* 0x040fe200000006ff */
[----:B------:R-:W-:Y:S01]  /*3d5d0*/  @P1 IMAD.SHL.U32 R0, R0, 0x100, RZ ;  /* 0x0000010000001824 */ /* 0x000fe200078e00ff */
[----:B------:R-:W-:-:S13]  /*3d5e0*/  ISETP.NE.OR P0, PT, R4, R5, P0 ;  /* 0x000000050400720c */ /* 0x000fda0000705670 */
[----:B------:R-:W-:Y:S05]  /*3d5f0*/  @!P0 BREAK.RELIABLE B4 ;  /* 0x0000000000048942 */ /* 0x000fea0003800100 */
[----:B------:R-:W-:Y:S05]  /*3d600*/  @!P0 BRA `(.L_x_80) ;  /* 0x0000000000248947 */ /* 0x000fea0003800000 */
.L_x_75:
[----:B------:R-:W-:Y:S05]  /*3d610*/  BSYNC.RELIABLE B4 ;  /* 0x0000000000047941 */ /* 0x000fea0003800100 */
.L_x_74:
[----:B------:R-:W-:Y:S01]  /*3d620*/  BSSY.RECONVERGENT B4, `(.L_x_81) ;  /* 0x0000006000047945 */ /* 0x000fe20003800200 */
.L_x_82:
[----:B------:R-:W-:Y:S02]  /*3d630*/  VIADD R4, R4, 0x4 ;  /* 0x0000000404047836 */ /* 0x000fe40000000000 */
[----:B------:R-:W-:Y:S01]  /*3d640*/  IMAD.MOV.U32 R8, RZ, RZ, R0 ;  /* 0x000000ffff087224 */ /* 0x000fe200078e0000 */
[----:B------:R-:W-:Y:S02]  /*3d650*/  SHF.L.U32 R0, R0, 0x4, RZ ;  /* 0x0000000400007819 */ /* 0x000fe400000006ff */
[----:B------:R-:W-:-:S13]  /*3d660*/  ISETP.NE.AND P0, PT, R4, R5, PT ;  /* 0x000000050400720c */ /* 0x000fda0003f05270 */
[----:B------:R-:W-:Y:S05]  /*3d670*/  @P0 BRA `(.L_x_82) ;  /* 0xfffffffc00ec0947 */ /* 0x000fea000383ffff */
[----:B------:R-:W-:Y:S05]  /*3d680*/  BSYNC.RECONVERGENT B4 ;  /* 0x0000000000047941 */ /* 0x000fea0003800200 */
.L_x_81:
[----:B------:R-:W-:-:S07]  /*3d690*/  IMAD.MOV.U32 R26, RZ, RZ, R8 ;  /* 0x000000ffff1a7224 */ /* 0x000fce00078e0008 */
.L_x_80:
[----:B------:R-:W-:Y:S05]  /*3d6a0*/  BSYNC.RECONVERGENT B0 ;  /* 0x0000000000007941 */ /* 0x000fea0003800200 */
.L_x_73:
[C---:B------:R-:W-:Y:S02]  /*3d6b0*/  IMAD.SHL.U32 R0, R26.reuse, 0x10, RZ ;  /* 0x000000101a007824 */ /* 0x040fe400078e00ff */
[----:B------:R-:W-:-:S07]  /*3d6c0*/  IMAD.SHL.U32 R8, R26, 0x20, RZ ;  /* 0x000000201a087824 */ /* 0x000fce00078e00ff */
.L_x_72:
[----:B------:R-:W-:Y:S05]  /*3d6d0*/  BSYNC.RECONVERGENT B1 ;  /* 0x0000000000017941 */ /* 0x000fea0003800200 */
.L_x_71:
[----:B------:R-:W-:-:S04]  /*3d6e0*/  VIMNMX.U32 R4, PT, PT, R9, 0x2, PT ;  /* 0x0000000209047848 */ /* 0x000fc80003fe0000 */
[----:B------:R-:W-:-:S06]  /*3d6f0*/  SHF.L.U32 R4, R4, 0x2, RZ ;  /* 0x0000000204047819 */ /* 0x000fcc00000006ff */
[----:B------:R-:W0:Y:S02]  /*3d700*/  LDC R4, c[0x2][R4+0xc] ;  /* 0x0080030004047b82 */ /* 0x000e240000000800 */
[----:B0-----:R-:W-:-:S04]  /*3d710*/  SHF.R.S32.HI R5, RZ, 0x1f, R4 ;  /* 0x0000001fff057819 */ /* 0x001fc80000011404 */
.L_x_559:
[----:B------:R-:W-:Y:S05]  /*3d720*/  BRX R4 -0x3d730                                     (*"BRANCH_TARGETS .L_x_70,.L_x_561,.L_x_562"*) ;  /* 0xfffffc2804347949 */ /* 0x000fea000383ffff */
.L_x_562:
[----:B------:R-:W-:Y:S01]  /*3d730*/  IMAD.MOV.U32 R0, RZ, RZ, 0x1 ;  /* 0x00000001ff007424 */ /* 0x000fe200078e00ff */
[----:B------:R-:W-:-:S04]  /*3d740*/  ISETP.NE.AND P0, PT, R9, 0x2, PT ;  /* 0x000000020900780c */ /* 0x000fc80003f05270 */
[----:B------:R-:W-:-:S04]  /*3d750*/  SEL R0, R0, 0x2, !P0 ;  /* 0x0000000200007807 */ /* 0x000fc80004000000 */
[----:B------:R-:W-:Y:S01]  /*3d760*/  SHF.L.U32 R0, R8, R0, RZ ;  /* 0x0000000008007219 */ /* 0x000fe200000006ff */
[----:B------:R-:W-:Y:S06]  /*3d770*/  BRA `(.L_x_70) ;  /* 0x0000000000047947 */ /* 0x000fec0003800000 */
.L_x_561:
[----:B------:R-:W-:-:S07]  /*3d780*/  IMAD.MOV.U32 R0, RZ, RZ, R8 ;  /* 0x000000ffff007224 */ /* 0x000fce00078e0008 */
.L_x_70:
[----:B------:R-:W-:Y:S05]  /*3d790*/  BSYNC.RECONVERGENT B2 ;  /* 0x0000000000027941 */ /* 0x000fea0003800200 */
.L_x_69:
[----:B------:R-:W-:-:S06]  /*3d7a0*/  IMAD.WIDE.U32 R4, R6, 0x4, R2 ;  /* 0x0000000406047825 */ /* 0x000fcc00078e0002 */
[----:B------:R-:W2:Y:S01]  /*3d7b0*/  LD.E R4, desc[UR36][R4.64] ;  /* 0x0000002404047980 */ /* 0x000ea2000c101900 */
[----:B------:R-:W-:Y:S01]  /*3d7c0*/  VIADD R6, R6, 0x1 ;  /* 0x0000000106067836 */ /* 0x000fe20000000000 */
[----:B------:R-:W-:-:S04]  /*3d7d0*/  IADD3 R7, PT, PT, R7, -0x1, RZ ;  /* 0xffffffff07077810 */ /* 0x000fc80007ffe0ff */
[----:B------:R-:W-:Y:S01]  /*3d7e0*/  ISETP.NE.AND P0, PT, R6, 0x20, PT ;  /* 0x000000200600780c */ /* 0x000fe20003f05270 */
[----:B--2---:R-:W-:-:S12]  /*3d7f0*/  IMAD R22, R4, R0, R22 ;  /* 0x0000000004167224 */ /* 0x004fd800078e0216 */
[----:B------:R-:W-:Y:S05]  /*3d800*/  @P0 BRA `(.L_x_83) ;  /* 0xfffffff800d80947 */ /* 0x000fea000383ffff */
[----:B------:R-:W-:Y:S05]  /*3d810*/  BSYNC.RECONVERGENT B3 ;  /* 0x0000000000037941 */ /* 0x000fea0003800200 */
.L_x_68:
[----:B------:R-:W-:Y:S01]  /*3d820*/  MOV R2, 0x8 ;  /* 0x0000000800027802 */ /* 0x000fe20000000f00 */
[----:B------:R-:W-:Y:S02]  /*3d830*/  HFMA2 R24, -RZ, RZ, 0, 0 ;  /* 0x00000000ff187431 */ /* 0x000fe400000001ff */
[----:B------:R-:W-:Y:S02]  /*3d840*/  IMAD.MOV.U32 R4, RZ, RZ, 0x80 ;  /* 0x00000080ff047424 */ /* 0x000fe400078e00ff */
[----:B------:R-:W-:Y:S01]  /*3d850*/  IMAD.MOV.U32 R5, RZ, RZ, RZ ;  /* 0x000000ffff057224 */ /* 0x000fe200078e00ff */
[----:B------:R-:W0:Y:S01]  /*3d860*/  LDC.64 R2, c[0x4][R2] ;  /* 0x0100000002027b82 */ /* 0x000e220000000a00 */
[----:B------:R-:W-:-:S07]  /*3d870*/  IMAD.MOV.U32 R23, RZ, RZ, RZ ;  /* 0x000000ffff177224 */ /* 0x000fce00078e00ff */
[----:B------:R-:W-:-:S07]  /*3d880*/  LEPC R20, `(.L_x_84) ;  /* 0x000000001014794e */ /* 0x000fce0000000000 */
[----:B0-----:R-:W-:Y:S05]  /*3d890*/  CALL.ABS.NOINC R2 ;  /* 0x0000000002007343 */ /* 0x001fea0003c00000 */
.L_x_84:
[----:B------:R-:W-:Y:S01]  /*3d8a0*/  BSSY.RECONVERGENT B0, `(.L_x_85) ;  /* 0x000000d000007945 */ /* 0x000fe20003800200 */
[----:B------:R-:W-:Y:S02]  /*3d8b0*/  IMAD.MOV.U32 R18, RZ, RZ, R4 ;  /* 0x000000ffff127224 */ /* 0x000fe400078e0004 */
[----:B------:R-:W-:-:S07]  /*3d8c0*/  IMAD.MOV.U32 R19, RZ, RZ, R5 ;  /* 0x000000ffff137224 */ /* 0x000fce00078e0005 */
.L_x_86:
[C---:B------:R-:W-:Y:S02]  /*3d8d0*/  LEA R2, P0, R23.reuse, R18, 0x2 ;  /* 0x0000001217027211 */ /* 0x040fe400078010ff */
[C---:B------:R-:W-:Y:S02]  /*3d8e0*/  IADD3 R0, P1, PT, R23.reuse, 0x1, RZ ;  /* 0x0000000117007810 */ /* 0x040fe40007f3e0ff */
[C-C-:B------:R-:W-:Y:S02]  /*3d8f0*/  LEA.HI.X R3, R23.reuse, R19, R24.reuse, 0x2, P0 ;  /* 0x0000001317037211 */ /* 0x140fe400000f1418 */
[----:B------:R-:W-:Y:S02]  /*3d900*/  ISETP.GE.U32.AND P0, PT, R23, 0x1f, PT ;  /* 0x0000001f1700780c */ /* 0x000fe40003f06070 */
[----:B------:R-:W-:Y:S01]  /*3d910*/  MOV R23, R0 ;  /* 0x0000000000177202 */ /* 0x000fe20000000f00 */
[----:B------:R0:W-:Y:S01]  /*3d920*/  ST.E desc[UR36][R2.64], RZ ;  /* 0x000000ff02007985 */ /* 0x0001e2000c101924 */
[----:B------:R-:W-:Y:S01]  /*3d930*/  ISETP.GE.U32.AND.EX P0, PT, R24, RZ, PT, P0 ;  /* 0x000000ff1800720c */ /* 0x000fe20003f06100 */
[----:B0-----:R-:W-:-:S04]  /*3d940*/  IMAD.X R2, RZ, RZ, R24, P1 ;  /* 0x000000ffff027224 */ /* 0x001fc800008e0618 */
[----:B------:R-:W-:-:S08]  /*3d950*/  IMAD.MOV.U32 R24, RZ, RZ, R2 ;  /* 0x000000ffff187224 */ /* 0x000fd000078e0002 */
[----:B------:R-:W-:Y:S05]  /*3d960*/  @!P0 BRA `(.L_x_86) ;  /* 0xfffffffc00d88947 */ /* 0x000fea000383ffff */
[----:B------:R-:W-:Y:S05]  /*3d970*/  BSYNC.RECONVERGENT B0 ;  /* 0x0000000000007941 */ /* 0x000fea0003800200 */
.L_x_85:
[----:B------:R-:W-:Y:S01]  /*3d980*/  MOV R2, 0x8 ;  /* 0x0000000800027802 */ /* 0x000fe20000000f00 */
[----:B------:R-:W-:Y:S01]  /*3d990*/  BSSY.RECONVERGENT B0, `(.L_x_87) ;  /* 0x000000d000007945 */ /* 0x000fe20003800200 */
[----:B------:R-:W-:-:S04]  /*3d9a0*/  ISETP.NE.AND P0, PT, R22, RZ, PT ;  /* 0x000000ff1600720c */ /* 0x000fc80003f05270 */
[----:B------:R-:W0:Y:S09]  /*3d9b0*/  LDC.64 R2, c[0x4][R2] ;  /* 0x0100000002027b82 */ /* 0x000e320000000a00 */
[----:B------:R-:W-:Y:S05]  /*3d9c0*/  @!P0 BRA `(.L_x_88) ;  /* 0x0000000000248947 */ /* 0x000fea0003800000 */
[----:B------:R-:W-:Y:S01]  /*3d9d0*/  SHF.L.W.U32.HI R0, R22, 0xe, R22 ;  /* 0x0000000e16007819 */ /* 0x000fe20000010e16 */
[----:B------:R-:W-:-:S07]  /*3d9e0*/  IMAD.MOV.U32 R6, RZ, RZ, 0x1f ;  /* 0x0000001fff067424 */ /* 0x000fce00078e00ff */
.L_x_89:
[----:B-1----:R-:W-:Y:S01]  /*3d9f0*/  LOP3.LUT R7, R0, 0x1, RZ, 0xc0, !PT ;  /* 0x0000000100077812 */ /* 0x002fe200078ec0ff */
[----:B------:R-:W-:Y:S01]  /*3da00*/  IMAD.WIDE R4, R6, 0x4, R18 ;  /* 0x0000000406047825 */ /* 0x000fe200078e0212 */
[----:B------:R-:W-:Y:S02]  /*3da10*/  ISETP.GT.U32.AND P0, PT, R0, 0x1, PT ;  /* 0x000000010000780c */ /* 0x000fe40003f04070 */
[----:B------:R-:W-:Y:S01]  /*3da20*/  SHF.R.U32.HI R0, RZ, 0x1, R0 ;  /* 0x00000001ff007819 */ /* 0x000fe20000011600 */
[----:B------:R-:W-:Y:S01]  /*3da30*/  VIADD R6, R6, 0xffffffff ;  /* 0xffffffff06067836 */ /* 0x000fe20000000000 */
[----:B------:R1:W-:Y:S09]  /*3da40*/  ST.E desc[UR36][R4.64], R7 ;  /* 0x0000000704007985 */ /* 0x0003f2000c101924 */
[----:B------:R-:W-:Y:S05]  /*3da50*/  @P0 BRA `(.L_x_89) ;  /* 0xfffffffc00e40947 */ /* 0x000fea000383ffff */
.L_x_88:
[----:B------:R-:W-:Y:S05]  /*3da60*/  BSYNC.RECONVERGENT B0 ;  /* 0x0000000000007941 */ /* 0x000fea0003800200 */
.L_x_87:
[----:B------:R-:W-:Y:S02]  /*3da70*/  HFMA2 R24, -RZ, RZ, 0, 0 ;  /* 0x00000000ff187431 */ /* 0x000fe400000001ff */
[----:B------:R-:W-:Y:S02]  /*3da80*/  IMAD.MOV.U32 R38, RZ, RZ, RZ ;  /* 0x000000ffff267224 */ /* 0x000fe400078e00ff */
[----:B-1----:R-:W-:Y:S02]  /*3da90*/  IMAD.MOV.U32 R4, RZ, RZ, 0x80 ;  /* 0x00000080ff047424 */ /* 0x002fe400078e00ff */
[----:B------:R-:W-:-:S07]  /*3daa0*/  IMAD.MOV.U32 R5, RZ, RZ, RZ ;  /* 0x000000ffff057224 */ /* 0x000fce00078e00ff */
[----:B------:R-:W-:-:S07]  /*3dab0*/  LEPC R20, `(.L_x_90) ;  /* 0x000000001014794e */ /* 0x000fce0000000000 */
[----:B0-----:R-:W-:Y:S05]  /*3dac0*/  CALL.ABS.NOINC R2 ;  /* 0x0000000002007343 */ /* 0x001fea0003c00000 */
.L_x_90:
[----:B------:R-:W-:Y:S01]  /*3dad0*/  BSSY.RECONVERGENT B0, `(.L_x_91) ;  /* 0x000000d000007945 */ /* 0x000fe20003800200 */
[----:B------:R-:W-:Y:S01]  /*3dae0*/  MOV R22, R4 ;  /* 0x0000000400167202 */ /* 0x000fe20000000f00 */
[----:B------:R-:W-:-:S07]  /*3daf0*/  IMAD.MOV.U32 R23, RZ, RZ, R5 ;  /* 0x000000ffff177224 */ /* 0x000fce00078e0005 */
.L_x_92:
        /* <DEDUP_REMOVED lines=11> */
.L_x_91:
[----:B------:R-:W2:Y:S04]  /*3dbb0*/  LD.E R0, desc[UR36][R16.64] ;  /* 0x0000002410007980 */ /* 0x000ea8000c101900 */
[----:B------:R-:W2:Y:S02]  /*3dbc0*/  LD.E R2, desc[UR36][R18.64] ;  /* 0x0000002412027980 */ /* 0x000ea4000c101900 */
[----:B--2---:R-:W-:-:S05]  /*3dbd0*/  LOP3.LUT R0, R2, R0, RZ, 0x3c, !PT ;  /* 0x0000000002007212 */ /* 0x004fca00078e3cff */
[----:B------:R0:W-:Y:S04]  /*3dbe0*/  ST.E desc[UR36][R22.64], R0 ;  /* 0x0000000016007985 */ /* 0x0001e8000c101924 */
[----:B------:R-:W2:Y:S04]  /*3dbf0*/  LD.E R2, desc[UR36][R18.64+0x4] ;  /* 0x0000042412027980 */ /* 0x000ea8000c101900 */
[----:B0-----:R-:W2:Y:S02]  /*3dc00*/  LD.E R0, desc[UR36][R16.64+0x4] ;  /* 0x0000042410007980 */ /* 0x001ea4000c101900 */
        /* <DEDUP_REMOVED lines=119> */
[----:B0-----:R0:W2:Y:S01]  /*3e380*/  LD.E R0, desc[UR36][R16.64+0x7c] ;  /* 0x00007c2410007980 */ /* 0x0010a2000c101900 */
[----:B------:R-:W-:Y:S02]  /*3e390*/  IMAD.MOV.U32 R4, RZ, RZ, 0x80 ;  /* 0x00000080ff047424 */ /* 0x000fe400078e00ff */
[----:B------:R-:W-:Y:S01]  /*3e3a0*/  IMAD.MOV.U32 R5, RZ, RZ, RZ ;  /* 0x000000ffff057224 */ /* 0x000fe200078e00ff */
[----:B0-----:R-:W-:-:S02]  /*3e3b0*/  CS2R R16, SRZ ;  /* 0x0000000000107805 */ /* 0x001fc4000001ff00 */
[----:B--2---:R-:W-:Y:S02]  /*3e3c0*/  LOP3.LUT R0, R2, R0, RZ, 0x3c, !PT ;  /* 0x0000000002007212 */ /* 0x004fe400078e3cff */
[----:B------:R-:W-:-:S03]  /*3e3d0*/  MOV R2, 0x8 ;  /* 0x0000000800027802 */ /* 0x000fc60000000f00 */
[----:B------:R0:W-:Y:S03]  /*3e3e0*/  ST.E desc[UR36][R22.64+0x7c], R0 ;  /* 0x00007c0016007985 */ /* 0x0001e6000c101924 */
[----:B------:R-:W1:Y:S02]  /*3e3f0*/  LDC.64 R2, c[0x4][R2] ;  /* 0x0100000002027b82 */ /* 0x000e640000000a00 */
[----:B------:R-:W-:-:S07]  /*3e400*/  LEPC R20, `(.L_x_93) ;  /* 0x000000001014794e */ /* 0x000fce0000000000 */
[----:B01----:R-:W-:Y:S05]  /*3e410*/  CALL.ABS.NOINC R2 ;  /* 0x0000000002007343 */ /* 0x003fea0003c00000 */
.L_x_93:
[----:B------:R-:W-:Y:S01]  /*3e420*/  IMAD.MOV.U32 R0, RZ, RZ, 0x80 ;  /* 0x00000080ff007424 */ /* 0x000fe200078e00ff */
[----:B------:R-:W-:Y:S01]  /*3e430*/  BSSY.RECONVERGENT B0, `(.L_x_94) ;  /* 0x0000010000007945 */ /* 0x000fe20003800200 */
[----:B------:R-:W-:Y:S01]  /*3e440*/  MOV R2, R4 ;  /* 0x0000000400027202 */ /* 0x000fe20000000f00 */
[----:B------:R-:W-:Y:S02]  /*3e450*/  IMAD.MOV.U32 R3, RZ, RZ, R5 ;  /* 0x000000ffff037224 */ /* 0x000fe400078e0005 */
[----:B------:R-:W-:-:S07]  /*3e460*/  IMAD R0, R37, R0, UR40 ;  /* 0x0000002825007e24 */ /* 0x000fce000f8e0200 */
.L_x_95:
[----:B------:R-:W-:-:S06]  /*3e470*/  IMAD.IADD R6, R0, 0x1, R16 ;  /* 0x0000000100067824 */ /* 0x000fcc00078e0210 */
[----:B------:R-:W2:Y:S01]  /*3e480*/  LDL.U8 R6, [R6+-0x780] ;  /* 0xfff8800006067983 */ /* 0x000ea20000100000 */
[----:B------:R-:W-:-:S05]  /*3e490*/  IADD3 R4, P0, PT, R2, R16, RZ ;  /* 0x0000001002047210 */ /* 0x000fca0007f1e0ff */
[----:B------:R-:W-:Y:S01]  /*3e4a0*/  IMAD.X R5, R3, 0x1, R17, P0 ;  /* 0x0000000103057824 */ /* 0x000fe200000e0611 */
[----:B------:R-:W-:-:S04]  /*3e4b0*/  ISETP.GE.U32.AND P0, PT, R16, 0x7f, PT ;  /* 0x0000007f1000780c */ /* 0x000fc80003f06070 */
[----:B------:R-:W-:Y:S01]  /*3e4c0*/  ISETP.GE.U32.AND.EX P0, PT, R17, RZ, PT, P0 ;  /* 0x000000ff1100720c */ /* 0x000fe20003f06100 */
[----:B--2---:R0:W-:Y:S02]  /*3e4d0*/  ST.E.U8 desc[UR36][R4.64], R6 ;  /* 0x0000000604007985 */ /* 0x0041e4000c101124 */
[----:B0-----:R-:W-:-:S04]  /*3e4e0*/  IADD3 R4, P1, PT, R16, 0x1, RZ ;  /* 0x0000000110047810 */ /* 0x001fc80007f3e0ff */
[----:B------:R-:W-:Y:S01]  /*3e4f0*/  IADD3.X R5, PT, PT, RZ, R17, RZ, P1, !PT ;  /* 0x00000011ff057210 */ /* 0x000fe20000ffe4ff */
[----:B------:R-:W-:-:S04]  /*3e500*/  IMAD.MOV.U32 R16, RZ, RZ, R4 ;  /* 0x000000ffff107224 */ /* 0x000fc800078e0004 */
[----:B------:R-:W-:Y:S01]  /*3e510*/  IMAD.MOV.U32 R17, RZ, RZ, R5 ;  /* 0x000000ffff117224 */ /* 0x000fe200078e0005 */
[----:B------:R-:W-:Y:S06]  /*3e520*/  @!P0 BRA `(.L_x_95) ;  /* 0xfffffffc00d08947 */ /* 0x000fec000383ffff */
[----:B------:R-:W-:Y:S05]  /*3e530*/  BSYNC.RECONVERGENT B0 ;  /* 0x0000000000007941 */ /* 0x000fea0003800200 */
.L_x_94:
[----:B------:R-:W-:Y:S01]  /*3e540*/  HFMA2 R7, -RZ, RZ, 0, 1.847743988037109375e-06 ;  /* 0x0000001fff077431 */ /* 0x000fe200000001ff */
[----:B------:R-:W-:Y:S01]  /*3e550*/  BSSY.RECONVERGENT B3, `(.L_x_96) ;  /* 0x000004d000037945 */ /* 0x000fe20003800200 */
[----:B------:R-:W-:Y:S02]  /*3e560*/  IMAD.MOV.U32 R18, RZ, RZ, RZ ;  /* 0x000000ffff127224 */ /* 0x000fe400078e00ff */
[----:B------:R-:W-:-:S07]  /*3e570*/  IMAD.MOV.U32 R6, RZ, RZ, RZ ;  /* 0x000000ffff067224 */ /* 0x000fce00078e00ff */
.L_x_111:
[----:B------:R-:W-:Y:S01]  /*3e580*/  ISETP.NE.AND P0, PT, R6, 0x1f, PT ;  /* 0x0000001f0600780c */ /* 0x000fe20003f05270 */
[----:B------:R-:W-:Y:S01]  /*3e590*/  BSSY.RECONVERGENT B2, `(.L_x_97) ;  /* 0x0000041000027945 */ /* 0x000fe20003800200 */
[----:B------:R-:W-:-:S11]  /*3e5a0*/  IMAD.MOV.U32 R0, RZ, RZ, 0x1 ;  /* 0x00000001ff007424 */ /* 0x000fd600078e00ff */
        /* <DEDUP_REMOVED lines=10> */
[----:B------:R-:W-:Y:S01]  /*3e650*/  MOV R4, RZ ;  /* 0x000000ff00047202 */ /* 0x000fe20000000f00 */
[----:B------:R-:W-:Y:S01]  /*3e660*/  IMAD.MOV.U32 R0, RZ, RZ, 0x1 ;  /* 0x00000001ff007424 */ /* 0x000fe200078e00ff */
[----:B------:R-:W-:-:S13]  /*3e670*/  ISETP.GT.AND P0, PT, R5, RZ, PT ;  /* 0x000000ff0500720c */ /* 0x000fda0003f04270 */
[----:B------:R-:W-:Y:S05]  /*3e680*/  @!P0 BRA `(.L_x_103) ;  /* 0x0000000000648947 */ /* 0x000fea0003800000 */
[----:B------:R-:W-:Y:S01]  /*3e690*/  IMAD.IADD R8, R5, 0x1, -R4 ;  /* 0x0000000105087824 */ /* 0x000fe200078e0a04 */
[----:B------:R-:W-:Y:S01]  /*3e6a0*/  BSSY.RECONVERGENT B5, `(.L_x_104) ;  /* 0x000000e000057945 */ /* 0x000fe20003800200 */
[----:B------:R-:W-:-:S03]  /*3e6b0*/  PLOP3.LUT P0, PT, PT, PT, PT, 0x80, 0x8 ;  /* 0x000000000008781c */ /* 0x000fc60003f0f070 */
[----:B------:R-:W-:-:S13]  /*3e6c0*/  ISETP.GT.AND P1, PT, R8, 0xc, PT ;  /* 0x0000000c0800780c */ /* 0x000fda0003f24270 */
[----:B------:R-:W-:Y:S05]  /*3e6d0*/  @!P1 BRA `(.L_x_105) ;  /* 0x0000000000289947 */ /* 0x000fea0003800000 */
[----:B------:R-:W-:Y:S01]  /*3e6e0*/  BSSY.RECONVERGENT B6, `(.L_x_106) ;  /* 0x0000008000067945 */ /* 0x000fe20003800200 */
[----:B------:R-:W-:Y:S01]  /*3e6f0*/  PLOP3.LUT P0, PT, PT, PT, PT, 0x8, 0x80 ;  /* 0x000000000080781c */ /* 0x000fe20003f0e170 */
[----:B------:R-:W-:-:S12]  /*3e700*/  VIADD R8, R5, 0xfffffff4 ;  /* 0xfffffff405087836 */ /* 0x000fd80000000000 */
.L_x_107:
[----:B------:R-:W-:Y:S01]  /*3e710*/  IADD3 R4, PT, PT, R4, 0x10, RZ ;  /* 0x0000001004047810 */ /* 0x000fe20007ffe0ff */
[----:B------:R-:W-:Y:S02]  /*3e720*/  IMAD.MOV.U32 R10, RZ, RZ, R0 ;  /* 0x000000ffff0a7224 */ /* 0x000fe400078e0000 */
[----:B------:R-:W-:Y:S01]  /*3e730*/  IMAD.U32 R0, R0, 0x10000, RZ ;  /* 0x0001000000007824 */ /* 0x000fe200078e00ff */
[----:B------:R-:W-:-:S13]  /*3e740*/  ISETP.GE.AND P1, PT, R4, R8, PT ;  /* 0x000000080400720c */ /* 0x000fda0003f26270 */
[----:B------:R-:W-:Y:S05]  /*3e750*/  @!P1 BRA `(.L_x_107) ;  /* 0xfffffffc00ec9947 */ /* 0x000fea000383ffff */
[----:B------:R-:W-:Y:S05]  /*3e760*/  BSYNC.RECONVERGENT B6 ;  /* 0x0000000000067941 */ /* 0x000fea0003800200 */
.L_x_106:
[----:B------:R-:W-:-:S07]  /*3e770*/  IMAD.SHL.U32 R27, R10, 0x1000, RZ ;  /* 0x000010000a1b7824 */ /* 0x000fce00078e00ff */
.L_x_105:
[----:B------:R-:W-:Y:S05]  /*3e780*/  BSYNC.RECONVERGENT B5 ;  /* 0x0000000000057941 */ /* 0x000fea0003800200 */
.L_x_104:
[----:B------:R-:W-:-:S04]  /*3e790*/  IADD3 R8, PT, PT, R5, -R4, RZ ;  /* 0x8000000405087210 */ /* 0x000fc80007ffe0ff */
[----:B------:R-:W-:-:S13]  /*3e7a0*/  ISETP.GT.AND P1, PT, R8, 0x4, PT ;  /* 0x000000040800780c */ /* 0x000fda0003f24270 */
[----:B------:R-:W-:Y:S01]  /*3e7b0*/  @P1 VIADD R4, R4, 0x8 ;  /* 0x0000000804041836 */ /* 0x000fe20000000000 */
[----:B------:R-:W-:Y:S01]  /*3e7c0*/  @P1 PLOP3.LUT P0, PT, PT, PT, PT, 0x8, 0x80 ;  /* 0x000000000080181c */ /* 0x000fe20003f0e170 */
[C---:B------:R-:W-:Y:S02]  /*3e7d0*/  @P1 IMAD.SHL.U32 R27, R0.reuse, 0x10, RZ ;  /* 0x00000010001b1824 */ /* 0x040fe400078e00ff */
[----:B------:R-:W-:Y:S01]  /*3e7e0*/  @P1 IMAD.SHL.U32 R0, R0, 0x100, RZ ;  /* 0x0000010000001824 */ /* 0x000fe200078e00ff */
[----:B------:R-:W-:-:S13]  /*3e7f0*/  ISETP.NE.OR P0, PT, R4, R5, P0 ;  /* 0x000000050400720c */ /* 0x000fda0000705670 */
[----:B------:R-:W-:Y:S05]  /*3e800*/  @!P0 BREAK.RELIABLE B4 ;  /* 0x0000000000048942 */ /* 0x000fea0003800100 */
[----:B------:R-:W-:Y:S05]  /*3e810*/  @!P0 BRA `(.L_x_108) ;  /* 0x0000000000248947 */ /* 0x000fea0003800000 */
.L_x_103:
[----:B------:R-:W-:Y:S05]  /*3e820*/  BSYNC.RELIABLE B4 ;  /* 0x0000000000047941 */ /* 0x000fea0003800100 */
.L_x_102:
[----:B------:R-:W-:Y:S01]  /*3e830*/  BSSY.RECONVERGENT B4, `(.L_x_109) ;  /* 0x0000006000047945 */ /* 0x000fe20003800200 */
.L_x_110:
[----:B------:R-:W-:Y:S01]  /*3e840*/  IADD3 R4, PT, PT, R4, 0x4, RZ ;  /* 0x0000000404047810 */ /* 0x000fe20007ffe0ff */
[----:B------:R-:W-:Y:S02]  /*3e850*/  IMAD.MOV.U32 R8, RZ, RZ, R0 ;  /* 0x000000ffff087224 */ /* 0x000fe400078e0000 */
[----:B------:R-:W-:Y:S01]  /*3e860*/  IMAD.SHL.U32 R0, R0, 0x10, RZ ;  /* 0x0000001000007824 */ /* 0x000fe200078e00ff */
[----:B------:R-:W-:-:S13]  /*3e870*/  ISETP.NE.AND P0, PT, R4, R5, PT ;  /* 0x000000050400720c */ /* 0x000fda0003f05270 */
[----:B------:R-:W-:Y:S05]  /*3e880*/  @P0 BRA `(.L_x_110) ;  /* 0xfffffffc00ec0947 */ /* 0x000fea000383ffff */
[----:B------:R-:W-:Y:S05]  /*3e890*/  BSYNC.RECONVERGENT B4 ;  /* 0x0000000000047941 */ /* 0x000fea0003800200 */
.L_x_109:
[----:B------:R-:W-:-:S07]  /*3e8a0*/  IMAD.MOV.U32 R27, RZ, RZ, R8 ;  /* 0x000000ffff1b7224 */ /* 0x000fce00078e0008 */
.L_x_108:
[----:B------:R-:W-:Y:S05]  /*3e8b0*/  BSYNC.RECONVERGENT B0 ;  /* 0x0000000000007941 */ /* 0x000fea0003800200 */
.L_x_101:
[C---:B------:R-:W-:Y:S01]  /*3e8c0*/  SHF.L.U32 R0, R27.reuse, 0x4, RZ ;  /* 0x000000041b007819 */ /* 0x040fe200000006ff */
[----:B------:R-:W-:-:S07]  /*3e8d0*/  IMAD.SHL.U32 R8, R27, 0x20, RZ ;  /* 0x000000201b087824 */ /* 0x000fce00078e00ff */
.L_x_100:
[----:B------:R-:W-:Y:S05]  /*3e8e0*/  BSYNC.RECONVERGENT B1 ;  /* 0x0000000000017941 */ /* 0x000fea0003800200 */
.L_x_99:
[----:B------:R-:W-:-:S05]  /*3e8f0*/  VIMNMX.U32 R4, PT, PT, R9, 0x2, PT ;  /* 0x0000000209047848 */ /* 0x000fca0003fe0000 */
[----:B------:R-:W-:-:S06]  /*3e900*/  IMAD.SHL.U32 R4, R4, 0x4, RZ ;  /* 0x0000000404047824 */ /* 0x000fcc00078e00ff */
[----:B------:R-:W0:Y:S02]  /*3e910*/  LDC R4, c[0x2][R4+0x18] ;  /* 0x0080060004047b82 */ /* 0x000e240000000800 */
[----:B0-----:R-:W-:-:S04]  /*3e920*/  SHF.R.S32.HI R5, RZ, 0x1f, R4 ;  /* 0x0000001fff057819 */ /* 0x001fc80000011404 */
.L_x_563:
[----:B------:R-:W-:Y:S05]  /*3e930*/  BRX R4 -0x3e940                                     (*"BRANCH_TARGETS .L_x_98,.L_x_565,.L_x_566"*) ;  /* 0xfffffc1404b07949 */ /* 0x000fea000383ffff */
.L_x_566:
[----:B------:R-:W-:Y:S01]  /*3e940*/  IMAD.MOV.U32 R0, RZ, RZ, 0x1 ;  /* 0x00000001ff007424 */ /* 0x000fe200078e00ff */
[----:B------:R-:W-:-:S04]  /*3e950*/  ISETP.NE.AND P0, PT, R9, 0x2, PT ;  /* 0x000000020900780c */ /* 0x000fc80003f05270 */
[----:B------:R-:W-:-:S04]  /*3e960*/  SEL R0, R0, 0x2, !P0 ;  /* 0x0000000200007807 */ /* 0x000fc80004000000 */
[----:B------:R-:W-:Y:S01]  /*3e970*/  SHF.L.U32 R0, R8, R0, RZ ;  /* 0x0000000008007219 */ /* 0x000fe200000006ff */
[----:B------:R-:W-:Y:S06]  /*3e980*/  BRA `(.L_x_98) ;  /* 0x0000000000047947 */ /* 0x000fec0003800000 */
.L_x_565:
[----:B------:R-:W-:-:S07]  /*3e990*/  MOV R0, R8 ;  /* 0x0000000800007202 */ /* 0x000fce0000000f00 */
.L_x_98:
[----:B------:R-:W-:Y:S05]  /*3e9a0*/  BSYNC.RECONVERGENT B2 ;  /* 0x0000000000027941 */ /* 0x000fea0003800200 */
.L_x_97:
        /* <DEDUP_REMOVED lines=8> */
.L_x_96:
        /* <DEDUP_REMOVED lines=8> */
.L_x_112:
[----:B------:R-:W-:Y:S01]  /*3eab0*/  BSSY.RECONVERGENT B0, `(.L_x_113) ;  /* 0x000000d000007945 */ /* 0x000fe20003800200 */
[----:B------:R-:W-:Y:S01]  /*3eac0*/  IMAD.MOV.U32 R16, RZ, RZ, R4 ;  /* 0x000000ffff107224 */ /* 0x000fe200078e0004 */
[----:B------:R-:W-:-:S07]  /*3ead0*/  MOV R17, R5 ;  /* 0x0000000500117202 */ /* 0x000fce0000000f00 */
.L_x_114:
[C---:B------:R-:W-:Y:S02]  /*3eae0*/  LEA R2, P0, R19.reuse, R16, 0x2 ;  /* 0x0000001013027211 */ /* 0x040fe400078010ff */
[C---:B------:R-:W-:Y:S02]  /*3eaf0*/  IADD3 R0, P1, PT, R19.reuse, 0x1, RZ ;  /* 0x0000000113007810 */ /* 0x040fe40007f3e0ff */
[C---:B------:R-:W-:Y:S02]  /*3eb00*/  LEA.HI.X R3, R19.reuse, R17, R24, 0x2, P0 ;  /* 0x0000001113037211 */ /* 0x040fe400000f1418 */
[----:B------:R-:W-:Y:S01]  /*3eb10*/  ISETP.GE.U32.AND P0, PT, R19, 0x1f, PT ;  /* 0x0000001f1300780c */ /* 0x000fe20003f06070 */
[----:B------:R-:W-:Y:S02]  /*3eb20*/  IMAD.MOV.U32 R19, RZ, RZ, R0 ;  /* 0x000000ffff137224 */ /* 0x000fe400078e0000 */
[----:B------:R0:W-:Y:S01]  /*3eb30*/  ST.E desc[UR36][R2.64], RZ ;  /* 0x000000ff02007985 */ /* 0x0001e2000c101924 */
[----:B------:R-:W-:Y:S01]  /*3eb40*/  ISETP.GE.U32.AND.EX P0, PT, R24, RZ, PT, P0 ;  /* 0x000000ff1800720c */ /* 0x000fe20003f06100 */
[----:B0-----:R-:W-:-:S04]  /*3eb50*/  IMAD.X R2, RZ, RZ, R24, P1 ;  /* 0x000000ffff027224 */ /* 0x001fc800008e0618 */
[----:B------:R-:W-:-:S08]  /*3eb60*/  IMAD.MOV.U32 R24, RZ, RZ, R2 ;  /* 0x000000ffff187224 */ /* 0x000fd000078e0002 */
[----:B------:R-:W-:Y:S05]  /*3eb70*/  @!P0 BRA `(.L_x_114) ;  /* 0xfffffffc00d88947 */ /* 0x000fea000383ffff */
[----:B------:R-:W-:Y:S05]  /*3eb80*/  BSYNC.RECONVERGENT B0 ;  /* 0x0000000000007941 */ /* 0x000fea0003800200 */
.L_x_113:
[----:B------:R-:W-:Y:S01]  /*3eb90*/  MOV R2, 0x8 ;  /* 0x0000000800027802 */ /* 0x000fe20000000f00 */
[----:B------:R-:W-:Y:S01]  /*3eba0*/  BSSY.RECONVERGENT B0, `(.L_x_115) ;  /* 0x000000d000007945 */ /* 0x000fe20003800200 */
[----:B------:R-:W-:-:S04]  /*3ebb0*/  ISETP.GE.U32.AND P0, PT, R18, 0x8, PT ;  /* 0x000000081200780c */ /* 0x000fc80003f06070 */
[----:B------:R-:W0:Y:S09]  /*3ebc0*/  LDC.64 R2, c[0x4][R2] ;  /* 0x0100000002027b82 */ /* 0x000e320000000a00 */
[----:B------:R-:W-:Y:S05]  /*3ebd0*/  @!P0 BRA `(.L_x_116) ;  /* 0x0000000000248947 */ /* 0x000fea0003800000 */
[----:B------:R-:W-:Y:S01]  /*3ebe0*/  HFMA2 R6, -RZ, RZ, 0, 1.847743988037109375e-06 ;  /* 0x0000001fff067431 */ /* 0x000fe200000001ff */
[----:B------:R-:W-:-:S07]  /*3ebf0*/  SHF.R.U32.HI R0, RZ, 0x3, R18 ;  /* 0x00000003ff007819 */ /* 0x000fce0000011612 */
.L_x_117:
[----:B-1----:R-:W-:Y:S01]  /*3ec00*/  LOP3.LUT R7, R0, 0x1, RZ, 0xc0, !PT ;  /* 0x0000000100077812 */ /* 0x002fe200078ec0ff */
[----:B------:R-:W-:Y:S01]  /*3ec10*/  IMAD.WIDE R4, R6, 0x4, R16 ;  /* 0x0000000406047825 */ /* 0x000fe200078e0210 */
[----:B------:R-:W-:Y:S02]  /*3ec20*/  ISETP.GT.U32.AND P0, PT, R0, 0x1, PT ;  /* 0x000000010000780c */ /* 0x000fe40003f04070 */
[----:B------:R-:W-:Y:S01]  /*3ec30*/  SHF.R.U32.HI R0, RZ, 0x1, R0 ;  /* 0x00000001ff007819 */ /* 0x000fe20000011600 */
[----:B------:R-:W-:Y:S01]  /*3ec40*/  VIADD R6, R6, 0xffffffff ;  /* 0xffffffff06067836 */ /* 0x000fe20000000000 */
[----:B------:R1:W-:Y:S09]  /*3ec50*/  ST.E desc[UR36][R4.64], R7 ;  /* 0x0000000704007985 */ /* 0x0003f2000c101924 */
[----:B------:R-:W-:Y:S05]  /*3ec60*/  @P0 BRA `(.L_x_117) ;  /* 0xfffffffc00e40947 */ /* 0x000fea000383ffff */
.L_x_116:
[----:B------:R-:W-:Y:S05]  /*3ec70*/  BSYNC.RECONVERGENT B0 ;  /* 0x0000000000007941 */ /* 0x000fea0003800200 */
.L_x_115:
[----:B------:R-:W-:Y:S01]  /*3ec80*/  CS2R R18, SRZ ;  /* 0x0000000000127805 */ /* 0x000fe2000001ff00 */
[----:B-1----:R-:W-:Y:S02]  /*3ec90*/  IMAD.MOV.U32 R4, RZ, RZ, 0x80 ;  /* 0x00000080ff047424 */ /* 0x002fe400078e00ff */
[----:B------:R-:W-:-:S07]  /*3eca0*/  IMAD.MOV.U32 R5, RZ, RZ, RZ ;  /* 0x000000ffff057224 */ /* 0x000fce00078e00ff */
[----:B------:R-:W-:-:S07]  /*3ecb0*/  LEPC R20, `(.L_x_118) ;  /* 0x000000001014794e */ /* 0x000fce0000000000 */
[----:B0-----:R-:W-:Y:S05]  /*3ecc0*/  CALL.ABS.NOINC R2 ;  /* 0x0000000002007343 */ /* 0x001fea0003c00000 */
.L_x_118:
[----:B------:R-:W-:Y:S01]  /*3ecd0*/  BSSY.RECONVERGENT B0, `(.L_x_119) ;  /* 0x000000b000007945 */ /* 0x000fe20003800200 */
.L_x_120:
[C---:B------:R-:W-:Y:S02]  /*3ece0*/  LEA R2, P0, R18.reuse, R4, 0x2 ;  /* 0x0000000412027211 */ /* 0x040fe400078010ff */
[C---:B------:R-:W-:Y:S02]  /*3ecf0*/  IADD3 R0, P1, PT, R18.reuse, 0x1, RZ ;  /* 0x0000000112007810 */ /* 0x040fe40007f3e0ff */
[C---:B------:R-:W-:Y:S02]  /*3ed00*/  LEA.HI.X R3, R18.reuse, R5, R19, 0x2, P0 ;  /* 0x0000000512037211 */ /* 0x040fe400000f1413 */
[----:B------:R-:W-:Y:S01]  /*3ed10*/  ISETP.GE.U32.AND P0, PT, R18, 0x1f, PT ;  /* 0x0000001f1200780c */ /* 0x000fe20003f06070 */
[----:B------:R-:W-:Y:S02]  /*3ed20*/  IMAD.MOV.U32 R18, RZ, RZ, R0 ;  /* 0x000000ffff127224 */ /* 0x000fe400078e0000 */
[----:B------:R0:W-:Y:S01]  /*3ed30*/  ST.E desc[UR36][R2.64], RZ ;  /* 0x000000ff02007985 */ /* 0x0001e2000c101924 */
[----:B------:R-:W-:-:S02]  /*3ed40*/  ISETP.GE.U32.AND.EX P0, PT, R19, RZ, PT, P0 ;  /* 0x000000ff1300720c */ /* 0x000fc40003f06100 */
[----:B0-----:R-:W-:-:S05]  /*3ed50*/  IADD3.X R2, PT, PT, RZ, R19, RZ, P1, !PT ;  /* 0x00000013ff027210 */ /* 0x001fca0000ffe4ff */
[----:B------:R-:W-:-:S06]  /*3ed60*/  IMAD.MOV.U32 R19, RZ, RZ, R2 ;  /* 0x000000ffff137224 */ /* 0x000fcc00078e0002 */
[----:B------:R-:W-:Y:S05]  /*3ed70*/  @!P0 BRA `(.L_x_120) ;  /* 0xfffffffc00d88947 */ /* 0x000fea000383ffff */
[----:B------:R-:W-:Y:S05]  /*3ed80*/  BSYNC.RECONVERGENT B0 ;  /* 0x0000000000007941 */ /* 0x000fea0003800200 */
.L_x_119:
[----:B------:R-:W2:Y:S04]  /*3ed90*/  LD.E R0, desc[UR36][R22.64] ;  /* 0x0000002416007980 */ /* 0x000ea8000c101900 */
[----:B------:R-:W2:Y:S02]  /*3eda0*/  LD.E R2, desc[UR36][R16.64] ;  /* 0x0000002410027980 */ /* 0x000ea4000c101900 */
[----:B--2---:R-:W-:-:S05]  /*3edb0*/  LOP3.LUT R52, R2, R0, RZ, 0x3c, !PT ;  /* 0x0000000002347212 */ /* 0x004fca00078e3cff */
[----:B------:R-:W-:Y:S04]  /*3edc0*/  ST.E desc[UR36][R4.64], R52 ;  /* 0x0000003404007985 */ /* 0x000fe8000c101924 */
        /* <DEDUP_REMOVED lines=121> */
[----:B------:R0:W2:Y:S02]  /*3f560*/  LD.E R3, desc[UR36][R16.64+0x7c] ;  /* 0x00007c2410037980 */ /* 0x0000a4000c101900 */
[----:B0-----:R-:W-:-:S02]  /*3f570*/  CS2R R16, SRZ ;  /* 0x0000000000107805 */ /* 0x001fc4000001ff00 */
[----:B--2---:R-:W-:Y:S02]  /*3f580*/  LOP3.LUT R24, R3, R0, RZ, 0x3c, !PT ;  /* 0x0000000003187212 */ /* 0x004fe400078e3cff */
[----:B------:R-:W-:-:S03]  /*3f590*/  MOV R0, 0x8 ;  /* 0x0000000800007802 */ /* 0x000fc60000000f00 */
[----:B------:R0:W-:Y:S01]  /*3f5a0*/  ST.E desc[UR36][R4.64+0x7c], R24 ;  /* 0x00007c1804007985 */ /* 0x0001e2000c101924 */
[----:B------:R1:W2:Y:S01]  /*3f5b0*/  LDC.64 R6, c[0x4][R0] ;  /* 0x0100000000067b82 */ /* 0x0002a20000000a00 */
[----:B0-----:R-:W-:Y:S02]  /*3f5c0*/  HFMA2 R5, -RZ, RZ, 0, 0 ;  /* 0x00000000ff057431 */ /* 0x001fe400000001ff */
[----:B-1----:R-:W-:-:S07]  /*3f5d0*/  IMAD.MOV.U32 R4, RZ, RZ, 0x80 ;  /* 0x00000080ff047424 */ /* 0x002fce00078e00ff */
[----:B------:R-:W-:-:S07]  /*3f5e0*/  LEPC R20, `(.L_x_121) ;  /* 0x000000001014794e */ /* 0x000fce0000000000 */
[----:B--2---:R-:W-:Y:S05]  /*3f5f0*/  CALL.ABS.NOINC R6 ;  /* 0x0000000006007343 */ /* 0x004fea0003c00000 */
.L_x_121:
[----:B------:R-:W-:Y:S01]  /*3f600*/  IMAD.MOV.U32 R0, RZ, RZ, 0x80 ;  /* 0x00000080ff007424 */ /* 0x000fe200078e00ff */
[----:B------:R-:W-:Y:S03]  /*3f610*/  BSSY.RECONVERGENT B0, `(.L_x_122) ;  /* 0x000000e000007945 */ /* 0x000fe60003800200 */
[----:B------:R-:W-:-:S07]  /*3f620*/  IMAD R0, R37, R0, UR40 ;  /* 0x0000002825007e24 */ /* 0x000fce000f8e0200 */
.L_x_123:
        /* <DEDUP_REMOVED lines=13> */
.L_x_122:
[----:B------:R-:W-:Y:S01]  /*3f700*/  BSSY.RECONVERGENT B3, `(.L_x_124) ;  /* 0x000004e000037945 */ /* 0x000fe20003800200 */
[----:B------:R-:W-:Y:S01]  /*3f710*/  IMAD.MOV.U32 R18, RZ, RZ, RZ ;  /* 0x000000ffff127224 */ /* 0x000fe200078e00ff */
[----:B------:R-:W-:Y:S01]  /*3f720*/  MOV R8, 0x1f ;  /* 0x0000001f00087802 */ /* 0x000fe20000000f00 */
[----:B------:R-:W-:-:S07]  /*3f730*/  IMAD.MOV.U32 R3, RZ, RZ, RZ ;  /* 0x000000ffff037224 */ /* 0x000fce00078e00ff */
.L_x_139:
        /* <DEDUP_REMOVED lines=13> */
[----:B------:R-:W-:Y:S01]  /*3f810*/  HFMA2 R6, -RZ, RZ, 0, 0 ;  /* 0x00000000ff067431 */ /* 0x000fe200000001ff */
        /* <DEDUP_REMOVED lines=11> */
.L_x_135:
[----:B------:R-:W-:Y:S01]  /*3f8d0*/  IADD3 R6, PT, PT, R6, 0x10, RZ ;  /* 0x0000001006067810 */ /* 0x000fe20007ffe0ff */
[----:B------:R-:W-:Y:S02]  /*3f8e0*/  IMAD.MOV.U32 R11, RZ, RZ, R0 ;  /* 0x000000ffff0b7224 */ /* 0x000fe400078e0000 */
[----:B------:R-:W-:Y:S01]  /*3f8f0*/  IMAD.U32 R0, R0, 0x10000, RZ ;  /* 0x0001000000007824 */ /* 0x000fe200078e00ff */
[----:B------:R-:W-:-:S13]  /*3f900*/  ISETP.GE.AND P1, PT, R6, R9, PT ;  /* 0x000000090600720c */ /* 0x000fda0003f26270 */
[----:B------:R-:W-:Y:S05]  /*3f910*/  @!P1 BRA `(.L_x_135) ;  /* 0xfffffffc00ec9947 */ /* 0x000fea000383ffff */
[----:B------:R-:W-:Y:S05]  /*3f920*/  BSYNC.RECONVERGENT B6 ;  /* 0x0000000000067941 */ /* 0x000fea0003800200 */
.L_x_134:
[----:B------:R-:W-:-:S07]  /*3f930*/  IMAD.SHL.U32 R28, R11, 0x1000, RZ ;  /* 0x000010000b1c7824 */ /* 0x000fce00078e00ff */
.L_x_133:
[----:B------:R-:W-:Y:S05]  /*3f940*/  BSYNC.RECONVERGENT B5 ;  /* 0x0000000000057941 */ /* 0x000fea0003800200 */
.L_x_132:
        /* <DEDUP_REMOVED lines=9> */
.L_x_131:
[----:B------:R-:W-:Y:S05]  /*3f9e0*/  BSYNC.RELIABLE B4 ;  /* 0x0000000000047941 */ /* 0x000fea0003800100 */
.L_x_130:
[----:B------:R-:W-:Y:S01]  /*3f9f0*/  BSSY.RECONVERGENT B4, `(.L_x_137) ;  /* 0x0000006000047945 */ /* 0x000fe20003800200 */
.L_x_138:
[----:B------:R-:W-:Y:S01]  /*3fa00*/  IADD3 R6, PT, PT, R6, 0x4, RZ ;  /* 0x0000000406067810 */ /* 0x000fe20007ffe0ff */
[----:B------:R-:W-:Y:S02]  /*3fa10*/  IMAD.MOV.U32 R9, RZ, RZ, R0 ;  /* 0x000000ffff097224 */ /* 0x000fe400078e0000 */
[----:B------:R-:W-:Y:S01]  /*3fa20*/  IMAD.SHL.U32 R0, R0, 0x10, RZ ;  /* 0x0000001000007824 */ /* 0x000fe200078e00ff */
[----:B------:R-:W-:-:S13]  /*3fa30*/  ISETP.NE.AND P0, PT, R6, R7, PT ;  /* 0x000000070600720c */ /* 0x000fda0003f05270 */
[----:B------:R-:W-:Y:S05]  /*3fa40*/  @P0 BRA `(.L_x_138) ;  /* 0xfffffffc00ec0947 */ /* 0x000fea000383ffff */
[----:B------:R-:W-:Y:S05]  /*3fa50*/  BSYNC.RECONVERGENT B4 ;  /* 0x0000000000047941 */ /* 0x000fea0003800200 */
.L_x_137:
[----:B------:R-:W-:-:S07]  /*3fa60*/  IMAD.MOV.U32 R28, RZ, RZ, R9 ;  /* 0x000000ffff1c7224 */ /* 0x000fce00078e0009 */
.L_x_136:
[----:B------:R-:W-:Y:S05]  /*3fa70*/  BSYNC.RECONVERGENT B0 ;  /* 0x0000000000007941 */ /* 0x000fea0003800200 */
.L_x_129:
[C---:B------:R-:W-:Y:S01]  /*3fa80*/  SHF.L.U32 R0, R28.reuse, 0x4, RZ ;  /* 0x000000041c007819 */ /* 0x040fe200000006ff */
[----:B------:R-:W-:-:S07]  /*3fa90*/  IMAD.SHL.U32 R9, R28, 0x20, RZ ;  /* 0x000000201c097824 */ /* 0x000fce00078e00ff */
.L_x_128:
[----:B------:R-:W-:Y:S05]  /*3faa0*/  BSYNC.RECONVERGENT B1 ;  /* 0x0000000000017941 */ /* 0x000fea0003800200 */
.L_x_127:
[----:B------:R-:W-:-:S05]  /*3fab0*/  VIMNMX.U32 R6, PT, PT, R10, 0x2, PT ;  /* 0x000000020a067848 */ /* 0x000fca0003fe0000 */
[----:B------:R-:W-:-:S06]  /*3fac0*/  IMAD.SHL.U32 R6, R6, 0x4, RZ ;  /* 0x0000000406067824 */ /* 0x000fcc00078e00ff */
[----:B------:R-:W0:Y:S02]  /*3fad0*/  LDC R6, c[0x2][R6+0x24] ;  /* 0x0080090006067b82 */ /* 0x000e240000000800 */
[----:B0-----:R-:W-:-:S04]  /*3fae0*/  SHF.R.S32.HI R7, RZ, 0x1f, R6 ;  /* 0x0000001fff077819 */ /* 0x001fc80000011406 */
.L_x_567:
[----:B------:R-:W-:Y:S05]  /*3faf0*/  BRX R6 -0x3fb00                                     (*"BRANCH_TARGETS .L_x_126,.L_x_569,.L_x_570"*) ;  /* 0xfffffc0406407949 */ /* 0x000fea000383ffff */
.L_x_570:
[----:B------:R-:W-:Y:S01]  /*3fb00*/  IMAD.MOV.U32 R0, RZ, RZ, 0x1 ;  /* 0x00000001ff007424 */ /* 0x000fe200078e00ff */
[----:B------:R-:W-:-:S04]  /*3fb10*/  ISETP.NE.AND P0, PT, R10, 0x2, PT ;  /* 0x000000020a00780c */ /* 0x000fc80003f05270 */
[----:B------:R-:W-:-:S04]  /*3fb20*/  SEL R0, R0, 0x2, !P0 ;  /* 0x0000000200007807 */ /* 0x000fc80004000000 */
[----:B------:R-:W-:Y:S01]  /*3fb30*/  SHF.L.U32 R0, R9, R0, RZ ;  /* 0x0000000009007219 */ /* 0x000fe200000006ff */
[----:B------:R-:W-:Y:S06]  /*3fb40*/  BRA `(.L_x_126) ;  /* 0x0000000000047947 */ /* 0x000fec0003800000 */
.L_x_569:
[----:B------:R-:W-:-:S07]  /*3fb50*/  MOV R0, R9 ;  /* 0x0000000900007202 */ /* 0x000fce0000000f00 */
.L_x_126:
[----:B------:R-:W-:Y:S05]  /*3fb60*/  BSYNC.RECONVERGENT B2 ;  /* 0x0000000000027941 */ /* 0x000fea0003800200 */
.L_x_125:
        /* <DEDUP_REMOVED lines=8> */
.L_x_124:
[----:B------:R-:W-:Y:S01]  /*3fbf0*/  MOV R0, 0x8 ;  /* 0x0000000800007802 */ /* 0x000fe20000000f00 */
[----:B------:R-:W-:Y:S02]  /*3fc00*/  HFMA2 R5, -RZ, RZ, 0, 0 ;  /* 0x00000000ff057431 */ /* 0x000fe400000001ff */
[----:B------:R-:W-:Y:S01]  /*3fc10*/  IMAD.MOV.U32 R4, RZ, RZ, 0x80 ;  /* 0x00000080ff047424 */ /* 0x000fe200078e00ff */
[----:B------:R0:W1:Y:S01]  /*3fc20*/  LDC.64 R6, c[0x4][R0] ;  /* 0x0100000000067b82 */ /* 0x0000620000000a00 */
[----:B------:R-:W-:Y:S02]  /*3fc30*/  IMAD.MOV.U32 R19, RZ, RZ, RZ ;  /* 0x000000ffff137224 */ /* 0x000fe400078e00ff */
[----:B------:R-:W-:-:S07]  /*3fc40*/  IMAD.MOV.U32 R22, RZ, RZ, RZ ;  /* 0x000000ffff167224 */ /* 0x000fce00078e00ff */
[----:B------:R-:W-:-:S07]  /*3fc50*/  LEPC R20, `(.L_x_140) ;  /* 0x000000001014794e */ /* 0x000fce0000000000 */
[----:B01----:R-:W-:Y:S05]  /*3fc60*/  CALL.ABS.NOINC R6 ;  /* 0x0000000006007343 */ /* 0x003fea0003c00000 */
.L_x_140:
[----:B------:R-:W-:Y:S01]  /*3fc70*/  BSSY.RECONVERGENT B0, `(.L_x_141) ;  /* 0x000000d000007945 */ /* 0x000fe20003800200 */
[----:B------:R-:W-:Y:S01]  /*3fc80*/  IMAD.MOV.U32 R16, RZ, RZ, R4 ;  /* 0x000000ffff107224 */ /* 0x000fe200078e0004 */
[----:B------:R-:W-:-:S07]  /*3fc90*/  MOV R17, R5 ;  /* 0x0000000500117202 */ /* 0x000fce0000000f00 */
.L_x_142:
[C---:B------:R-:W-:Y:S02]  /*3fca0*/  LEA R4, P0, R19.reuse, R16, 0x2 ;  /* 0x0000001013047211 */ /* 0x040fe400078010ff */
[C---:B------:R-:W-:Y:S02]  /*3fcb0*/  IADD3 R0, P1, PT, R19.reuse, 0x1, RZ ;  /* 0x0000000113007810 */ /* 0x040fe40007f3e0ff */
[C-C-:B------:R-:W-:Y:S02]  /*3fcc0*/  LEA.HI.X R5, R19.reuse, R17, R22.reuse, 0x2, P0 ;  /* 0x0000001113057211 */ /* 0x140fe400000f1416 */
[----:B------:R-:W-:Y:S01]  /*3fcd0*/  ISETP.GE.U32.AND P0, PT, R19, 0x1f, PT ;  /* 0x0000001f1300780c */ /* 0x000fe20003f06070 */
[----:B------:R-:W-:Y:S02]  /*3fce0*/  IMAD.X R3, RZ, RZ, R22, P1 ;  /* 0x000000ffff037224 */ /* 0x000fe400008e0616 */
[----:B------:R0:W-:Y:S01]  /*3fcf0*/  ST.E desc[UR36][R4.64], RZ ;  /* 0x000000ff04007985 */ /* 0x0001e2000c101924 */
[----:B------:R-:W-:Y:S01]  /*3fd00*/  ISETP.GE.U32.AND.EX P0, PT, R22, RZ, PT, P0 ;  /* 0x000000ff1600720c */ /* 0x000fe20003f06100 */
[----:B------:R-:W-:-:S02]  /*3fd10*/  IMAD.MOV.U32 R19, RZ, RZ, R0 ;  /* 0x000000ffff137224 */ /* 0x000fc400078e0000 */
[----:B------:R-:W-:-:S10]  /*3fd20*/  IMAD.MOV.U32 R22, RZ, RZ, R3 ;  /* 0x000000ffff167224 */ /* 0x000fd400078e0003 */
[----:B0-----:R-:W-:Y:S05]  /*3fd30*/  @!P0 BRA `(.L_x_142) ;  /* 0xfffffffc00d88947 */ /* 0x001fea000383ffff */
[----:B------:R-:W-:Y:S05]  /*3fd40*/  BSYNC.RECONVERGENT B0 ;  /* 0x0000000000007941 */ /* 0x000fea0003800200 */
.L_x_141:
[----:B------:R-:W-:Y:S01]  /*3fd50*/  MOV R0, 0x8 ;  /* 0x0000000800007802 */ /* 0x000fe20000000f00 */
[----:B------:R-:W-:Y:S01]  /*3fd60*/  BSSY.RECONVERGENT B0, `(.L_x_143) ;  /* 0x000000d000007945 */ /* 0x000fe20003800200 */
[----:B------:R-:W-:Y:S02]  /*3fd70*/  ISETP.NE.AND P0, PT, R18, RZ, PT ;  /* 0x000000ff1200720c */ /* 0x000fe40003f05270 */
[----:B------:R0:W1:Y:S11]  /*3fd80*/  LDC.64 R6, c[0x4][R0] ;  /* 0x0100000000067b82 */ /* 0x0000760000000a00 */
[----:B0-----:R-:W-:Y:S05]  /*3fd90*/  @!P0 BRA `(.L_x_144) ;  /* 0x0000000000248947 */ /* 0x001fea0003800000 */
[----:B------:R-:W-:Y:S01]  /*3fda0*/  HFMA2 R3, -RZ, RZ, 0, 1.847743988037109375e-06 ;  /* 0x0000001fff037431 */ /* 0x000fe200000001ff */
[----:B------:R-:W-:-:S07]  /*3fdb0*/  SHF.L.W.U32.HI R0, R18, 0xf, R18 ;  /* 0x0000000f12007819 */ /* 0x000fce0000010e12 */
.L_x_145:
[C---:B0-----:R-:W-:Y:S01]  /*3fdc0*/  LOP3.LUT R8, R0.reuse, 0x1, RZ, 0xc0, !PT ;  /* 0x0000000100087812 */ /* 0x041fe200078ec0ff */
[C---:B------:R-:W-:Y:S01]  /*3fdd0*/  IMAD.WIDE R4, R3.reuse, 0x4, R16 ;  /* 0x0000000403047825 */ /* 0x040fe200078e0210 */
[----:B------:R-:W-:Y:S02]  /*3fde0*/  ISETP.GT.U32.AND P0, PT, R0, 0x1, PT ;  /* 0x000000010000780c */ /* 0x000fe40003f04070 */
[----:B------:R-:W-:Y:S01]  /*3fdf0*/  SHF.R.U32.HI R0, RZ, 0x1, R0 ;  /* 0x00000001ff007819 */ /* 0x000fe20000011600 */
[----:B------:R-:W-:Y:S01]  /*3fe00*/  VIADD R3, R3, 0xffffffff ;  /* 0xffffffff03037836 */ /* 0x000fe20000000000 */
[----:B------:R0:W-:Y:S09]  /*3fe10*/  ST.E desc[UR36][R4.64], R8 ;  /* 0x0000000804007985 */ /* 0x0001f2000c101924 */
[----:B------:R-:W-:Y:S05]  /*3fe20*/  @P0 BRA `(.L_x_145) ;  /* 0xfffffffc00e40947 */ /* 0x000fea000383ffff */
.L_x_144:
[----:B------:R-:W-:Y:S05]  /*3fe30*/  BSYNC.RECONVERGENT B0 ;  /* 0x0000000000007941 */ /* 0x000fea0003800200 */
.L_x_143:
[----:B------:R-:W-:Y:S01]  /*3fe40*/  CS2R R18, SRZ ;  /* 0x0000000000127805 */ /* 0x000fe2000001ff00 */
[----:B0-----:R-:W-:Y:S02]  /*3fe50*/  IMAD.MOV.U32 R4, RZ, RZ, 0x80 ;  /* 0x00000080ff047424 */ /* 0x001fe400078e00ff */
[----:B------:R-:W-:-:S07]  /*3fe60*/  IMAD.MOV.U32 R5, RZ, RZ, RZ ;  /* 0x000000ffff057224 */ /* 0x000fce00078e00ff */
[----:B------:R-:W-:-:S07]  /*3fe70*/  LEPC R20, `(.L_x_146) ;  /* 0x000000001014794e */ /* 0x000fce0000000000 */
[----:B-1----:R-:W-:Y:S05]  /*3fe80*/  CALL.ABS.NOINC R6 ;  /* 0x0000000006007343 */ /* 0x002fea0003c00000 */
.L_x_146:
[----:B------:R-:W-:Y:S01]  /*3fe90*/  MOV R0, 0x80 ;  /* 0x0000008000007802 */ /* 0x000fe20000000f00 */
[----:B------:R-:W-:Y:S04]  /*3fea0*/  BSSY.RECONVERGENT B0, `(.L_x_147) ;  /* 0x000000e000007945 */ /* 0x000fe80003800200 */
[----:B------:R-:W-:-:S07]  /*3feb0*/  IMAD R0, R37, R0, UR40 ;  /* 0x0000002825007e24 */ /* 0x000fce000f8e0200 */
.L_x_148:
        /* <DEDUP_REMOVED lines=8> */
[----:B------:R-:W-:Y:S01]  /*3ff40*/  MOV R18, R3 ;  /* 0x0000000300127202 */ /* 0x000fe20000000f00 */
[----:B------:R-:W-:-:S04]  /*3ff50*/  IMAD.X R6, RZ, RZ, R19, P1 ;  /* 0x000000ffff067224 */ /* 0x000fc800008e0613 */
[----:B------:R-:W-:Y:S01]  /*3ff60*/  IMAD.MOV.U32 R19, RZ, RZ, R6 ;  /* 0x000000ffff137224 */ /* 0x000fe200078e0006 */
[----:B------:R-:W-:Y:S06]  /*3ff70*/  @!P0 BRA `(.L_x_148) ;  /* 0xfffffffc00d08947 */ /* 0x000fec000383ffff */
[----:B------:R-:W-:Y:S05]  /*3ff80*/  BSYNC.RECONVERGENT B0 ;  /* 0x0000000000007941 */ /* 0x000fea0003800200 */
.L_x_147:
[----:B------:R-:W-:Y:S01]  /*3ff90*/  HFMA2 R3, -RZ, RZ, 0, 0 ;  /* 0x00000000ff037431 */ /* 0x000fe200000001ff */
[----:B------:R-:W-:Y:S01]  /*3ffa0*/  BSSY.RECONVERGENT B3, `(.L_x_149) ;  /* 0x000004d000037945 */ /* 0x000fe20003800200 */
[----:B------:R-:W-:Y:S02]  /*3ffb0*/  IMAD.MOV.U32 R22, RZ, RZ, RZ ;  /* 0x000000ffff167224 */ /* 0x000fe400078e00ff */
[----:B------:R-:W-:-:S07]  /*3ffc0*/  IMAD.MOV.U32 R8, RZ, RZ, 0x1f ;  /* 0x0000001fff087424 */ /* 0x000fce00078e00ff */
.L_x_164:
        /* <DEDUP_REMOVED lines=14> */
[----:B------:R-:W-:Y:S02]  /*400b0*/  ISETP.GT.AND P0, PT, R7, RZ, PT ;  /* 0x000000ff0700720c */ /* 0x000fe40003f04270 */
[----:B------:R-:W-:-:S11]  /*400c0*/  MOV R0, 0x1 ;  /* 0x0000000100007802 */ /* 0x000fd60000000f00 */
        /* <DEDUP_REMOVED lines=9> */
.L_x_160:
[----:B------:R-:W-:Y:S01]  /*40160*/  VIADD R6, R6, 0x10 ;  /* 0x0000001006067836 */ /* 0x000fe20000000000 */
[----:B------:R-:W-:Y:S01]  /*40170*/  MOV R11, R0 ;  /* 0x00000000000b7202 */ /* 0x000fe20000000f00 */
[----:B------:R-:W-:-:S03]  /*40180*/  IMAD.U32 R0, R0, 0x10000, RZ ;  /* 0x0001000000007824 */ /* 0x000fc600078e00ff */
[----:B------:R-:W-:-:S13]  /*40190*/  ISETP.GE.AND P1, PT, R6, R9, PT ;  /* 0x000000090600720c */ /* 0x000fda0003f26270 */
[----:B------:R-:W-:Y:S05]  /*401a0*/  @!P1 BRA `(.L_x_160) ;  /* 0xfffffffc00ec9947 */ /* 0x000fea000383ffff */
[----:B------:R-:W-:Y:S05]  /*401b0*/  BSYNC.RECONVERGENT B6 ;  /* 0x0000000000067941 */ /* 0x000fea0003800200 */
.L_x_159:
[----:B------:R-:W-:-:S07]  /*401c0*/  IMAD.SHL.U32 R29, R11, 0x1000, RZ ;  /* 0x000010000b1d7824 */ /* 0x000fce00078e00ff */
.L_x_158:
[----:B------:R-:W-:Y:S05]  /*401d0*/  BSYNC.RECONVERGENT B5 ;  /* 0x0000000000057941 */ /* 0x000fea0003800200 */
.L_x_157:
[----:B------:R-:W-:-:S05]  /*401e0*/  IMAD.IADD R9, R7, 0x1, -R6 ;  /* 0x0000000107097824 */ /* 0x000fca00078e0a06 */
[----:B------:R-:W-:-:S13]  /*401f0*/  ISETP.GT.AND P1, PT, R9, 0x4, PT ;  /* 0x000000040900780c */ /* 0x000fda0003f24270 */
[----:B------:R-:W-:Y:S01]  /*40200*/  @P1 PLOP3.LUT P0, PT, PT, PT, PT, 0x8, 0x80 ;  /* 0x000000000080181c */ /* 0x000fe20003f0e170 */
[----:B------:R-:W-:Y:S01]  /*40210*/  @P1 IMAD.SHL.U32 R29, R0, 0x10, RZ ;  /* 0x00000010001d1824 */ /* 0x000fe200078e00ff */
[----:B------:R-:W-:Y:S01]  /*40220*/  @P1 IADD3 R6, PT, PT, R6, 0x8, RZ ;  /* 0x0000000806061810 */ /* 0x000fe20007ffe0ff */
[----:B------:R-:W-:-:S03]  /*40230*/  @P1 IMAD.SHL.U32 R0, R0, 0x100, RZ ;  /* 0x0000010000001824 */ /* 0x000fc600078e00ff */
[----:B------:R-:W-:-:S13]  /*40240*/  ISETP.NE.OR P0, PT, R6, R7, P0 ;  /* 0x000000070600720c */ /* 0x000fda0000705670 */
[----:B------:R-:W-:Y:S05]  /*40250*/  @!P0 BREAK.RELIABLE B4 ;  /* 0x0000000000048942 */ /* 0x000fea0003800100 */
[----:B------:R-:W-:Y:S05]  /*40260*/  @!P0 BRA `(.L_x_161) ;  /* 0x0000000000248947 */ /* 0x000fea0003800000 */
.L_x_156:
[----:B------:R-:W-:Y:S05]  /*40270*/  BSYNC.RELIABLE B4 ;  /* 0x0000000000047941 */ /* 0x000fea0003800100 */
.L_x_155:
[----:B------:R-:W-:Y:S01]  /*40280*/  BSSY.RECONVERGENT B4, `(.L_x_162) ;  /* 0x0000006000047945 */ /* 0x000fe20003800200 */
.L_x_163:
[----:B------:R-:W-:Y:S01]  /*40290*/  VIADD R6, R6, 0x4 ;  /* 0x0000000406067836 */ /* 0x000fe20000000000 */
[----:B------:R-:W-:Y:S01]  /*402a0*/  MOV R9, R0 ;  /* 0x0000000000097202 */ /* 0x000fe20000000f00 */
[----:B------:R-:W-:-:S03]  /*402b0*/  IMAD.SHL.U32 R0, R0, 0x10, RZ ;  /* 0x0000001000007824 */ /* 0x000fc600078e00ff */
[----:B------:R-:W-:-:S13]  /*402c0*/  ISETP.NE.AND P0, PT, R6, R7, PT ;  /* 0x000000070600720c */ /* 0x000fda0003f05270 */
[----:B------:R-:W-:Y:S05]  /*402d0*/  @P0 BRA `(.L_x_163) ;  /* 0xfffffffc00ec0947 */ /* 0x000fea000383ffff */
[----:B------:R-:W-:Y:S05]  /*402e0*/  BSYNC.RECONVERGENT B4 ;  /* 0x0000000000047941 */ /* 0x000fea0003800200 */
.L_x_162:
[----:B------:R-:W-:-:S07]  /*402f0*/  IMAD.MOV.U32 R29, RZ, RZ, R9 ;  /* 0x000000ffff1d7224 */ /* 0x000fce00078e0009 */
.L_x_161:
[----:B------:R-:W-:Y:S05]  /*40300*/  BSYNC.RECONVERGENT B0 ;  /* 0x0000000000007941 */ /* 0x000fea0003800200 */
.L_x_154:
[C---:B------:R-:W-:Y:S01]  /*40310*/  IMAD.SHL.U32 R0, R29.reuse, 0x10, RZ ;  /* 0x000000101d007824 */ /* 0x040fe200078e00ff */
[----:B------:R-:W-:-:S07]  /*40320*/  SHF.L.U32 R9, R29, 0x5, RZ ;  /* 0x000000051d097819 */ /* 0x000fce00000006ff */
.L_x_153:
[----:B------:R-:W-:Y:S05]  /*40330*/  BSYNC.RECONVERGENT B1 ;  /* 0x0000000000017941 */ /* 0x000fea0003800200 */
.L_x_152:
[----:B------:R-:W-:-:S05]  /*40340*/  VIMNMX.U32 R6, PT, PT, R10, 0x2, PT ;  /* 0x000000020a067848 */ /* 0x000fca0003fe0000 */
[----:B------:R-:W-:-:S06]  /*40350*/  IMAD.SHL.U32 R6, R6, 0x4, RZ ;  /* 0x0000000406067824 */ /* 0x000fcc00078e00ff */
[----:B------:R-:W0:Y:S02]  /*40360*/  LDC R6, c[0x2][R6+0x30] ;  /* 0x00800c0006067b82 */ /* 0x000e240000000800 */
[----:B0-----:R-:W-:-:S04]  /*40370*/  SHF.R.S32.HI R7, RZ, 0x1f, R6 ;  /* 0x0000001fff077819 */ /* 0x001fc80000011406 */
.L_x_571:
[----:B------:R-:W-:Y:S05]  /*40380*/  BRX R6 -0x40390                                     (*"BRANCH_TARGETS .L_x_151,.L_x_573,.L_x_574"*) ;  /* 0xfffffbfc061c7949 */ /* 0x000fea000383ffff */
.L_x_574:
[----:B------:R-:W-:Y:S01]  /*40390*/  IMAD.MOV.U32 R0, RZ, RZ, 0x1 ;  /* 0x00000001ff007424 */ /* 0x000fe200078e00ff */
[----:B------:R-:W-:-:S04]  /*403a0*/  ISETP.NE.AND P0, PT, R10, 0x2, PT ;  /* 0x000000020a00780c */ /* 0x000fc80003f05270 */
[----:B------:R-:W-:-:S04]  /*403b0*/  SEL R0, R0, 0x2, !P0 ;  /* 0x0000000200007807 */ /* 0x000fc80004000000 */
[----:B------:R-:W-:Y:S01]  /*403c0*/  SHF.L.U32 R0, R9, R0, RZ ;  /* 0x0000000009007219 */ /* 0x000fe200000006ff */
[----:B------:R-:W-:Y:S06]  /*403d0*/  BRA `(.L_x_151) ;  /* 0x0000000000047947 */ /* 0x000fec0003800000 */
.L_x_573:
[----:B------:R-:W-:-:S07]  /*403e0*/  IMAD.MOV.U32 R0, RZ, RZ, R9 ;  /* 0x000000ffff007224 */ /* 0x000fce00078e0009 */
.L_x_151:
[----:B------:R-:W-:Y:S05]  /*403f0*/  BSYNC.RECONVERGENT B2 ;  /* 0x0000000000027941 */ /* 0x000fea0003800200 */
.L_x_150:
[----:B------:R-:W-:-:S06]  /*40400*/  IMAD.WIDE.U32 R6, R3, 0x4, R4 ;  /* 0x0000000403067825 */ /* 0x000fcc00078e0004 */
[----:B------:R-:W2:Y:S01]  /*40410*/  LD.E R6, desc[UR36][R6.64] ;  /* 0x0000002406067980 */ /* 0x000ea2000c101900 */
[----:B------:R-:W-:Y:S01]  /*40420*/  IADD3 R3, PT, PT, R3, 0x1, RZ ;  /* 0x0000000103037810 */ /* 0x000fe20007ffe0ff */
[----:B------:R-:W-:-:S03]  /*40430*/  VIADD R8, R8, 0xffffffff ;  /* 0xffffffff08087836 */ /* 0x000fc60000000000 */
[----:B------:R-:W-:Y:S01]  /*40440*/  ISETP.NE.AND P0, PT, R3, 0x20, PT ;  /* 0x000000200300780c */ /* 0x000fe20003f05270 */
[----:B--2---:R-:W-:-:S12]  /*40450*/  IMAD R22, R6, R0, R22 ;  /* 0x0000000006167224 */ /* 0x004fd800078e0216 */
[----:B------:R-:W-:Y:S05]  /*40460*/  @P0 BRA `(.L_x_164) ;  /* 0xfffffff800d80947 */ /* 0x000fea000383ffff */
[----:B------:R-:W-:Y:S05]  /*40470*/  BSYNC.RECONVERGENT B3 ;  /* 0x0000000000037941 */ /* 0x000fea0003800200 */
.L_x_149:
        /* <DEDUP_REMOVED lines=8> */
.L_x_165:
[----:B------:R-:W-:Y:S01]  /*40500*/  BSSY.RECONVERGENT B0, `(.L_x_166) ;  /* 0x000000d000007945 */ /* 0x000fe20003800200 */
[----:B------:R-:W-:Y:S02]  /*40510*/  IMAD.MOV.U32 R18, RZ, RZ, R4 ;  /* 0x000000ffff127224 */ /* 0x000fe400078e0004 */
[----:B------:R-:W-:-:S07]  /*40520*/  IMAD.MOV.U32 R19, RZ, RZ, R5 ;  /* 0x000000ffff137224 */ /* 0x000fce00078e0005 */
.L_x_167:
[C---:B------:R-:W-:Y:S02]  /*40530*/  LEA R4, P0, R23.reuse, R18, 0x2 ;  /* 0x0000001217047211 */ /* 0x040fe400078010ff */
[C---:B------:R-:W-:Y:S02]  /*40540*/  IADD3 R0, P1, PT, R23.reuse, 0x1, RZ ;  /* 0x0000000117007810 */ /* 0x040fe40007f3e0ff */
[C---:B------:R-:W-:Y:S02]  /*40550*/  LEA.HI.X R5, R23.reuse, R19, R68, 0x2, P0 ;  /* 0x0000001317057211 */ /* 0x040fe400000f1444 */
[----:B------:R-:W-:Y:S01]  /*40560*/  ISETP.GE.U32.AND P0, PT, R23, 0x1f, PT ;  /* 0x0000001f1700780c */ /* 0x000fe20003f06070 */
[----:B------:R-:W-:Y:S01]  /*40570*/  IMAD.MOV.U32 R23, RZ, RZ, R0 ;  /* 0x000000ffff177224 */ /* 0x000fe200078e0000 */
[----:B------:R-:W-:Y:S01]  /*40580*/  IADD3.X R3, PT, PT, RZ, R68, RZ, P1, !PT ;  /* 0x00000044ff037210 */ /* 0x000fe20000ffe4ff */
[----:B------:R0:W-:Y:S01]  /*40590*/  ST.E desc[UR36][R4.64], RZ ;  /* 0x000000ff04007985 */ /* 0x0001e2000c101924 */
[----:B------:R-:W-:-:S03]  /*405a0*/  ISETP.GE.U32.AND.EX P0, PT, R68, RZ, PT, P0 ;  /* 0x000000ff4400720c */ /* 0x000fc60003f06100 */
[----:B------:R-:W-:-:S10]  /*405b0*/  IMAD.MOV.U32 R68, RZ, RZ, R3 ;  /* 0x000000ffff447224 */ /* 0x000fd400078e0003 */
[----:B0-----:R-:W-:Y:S05]  /*405c0*/  @!P0 BRA `(.L_x_167) ;  /* 0xfffffffc00d88947 */ /* 0x001fea000383ffff */
[----:B------:R-:W-:Y:S05]  /*405d0*/  BSYNC.RECONVERGENT B0 ;  /* 0x0000000000007941 */ /* 0x000fea0003800200 */
.L_x_166:
[----:B------:R-:W-:Y:S01]  /*405e0*/  MOV R0, 0x8 ;  /* 0x0000000800007802 */ /* 0x000fe20000000f00 */
[----:B------:R-:W-:Y:S01]  /*405f0*/  BSSY.RECONVERGENT B0, `(.L_x_168) ;  /* 0x000000d000007945 */ /* 0x000fe20003800200 */
[----:B------:R-:W-:Y:S02]  /*40600*/  ISETP.NE.AND P0, PT, R22, RZ, PT ;  /* 0x000000ff1600720c */ /* 0x000fe40003f05270 */
[----:B------:R0:W1:Y:S11]  /*40610*/  LDC.64 R6, c[0x4][R0] ;  /* 0x0100000000067b82 */ /* 0x0000760000000a00 */
[----:B0-----:R-:W-:Y:S05]  /*40620*/  @!P0 BRA `(.L_x_169) ;  /* 0x0000000000248947 */ /* 0x001fea0003800000 */
[----:B------:R-:W-:Y:S01]  /*40630*/  SHF.L.W.U32.HI R0, R22, 0xd, R22 ;  /* 0x0000000d16007819 */ /* 0x000fe20000010e16 */
[----:B------:R-:W-:-:S07]  /*40640*/  IMAD.MOV.U32 R3, RZ, RZ, 0x1f ;  /* 0x0000001fff037424 */ /* 0x000fce00078e00ff */
.L_x_170:
[C---:B0-----:R-:W-:Y:S01]  /*40650*/  LOP3.LUT R8, R0.reuse, 0x1, RZ, 0xc0, !PT ;  /* 0x0000000100087812 */ /* 0x041fe200078ec0ff */
[C---:B------:R-:W-:Y:S01]  /*40660*/  IMAD.WIDE R4, R3.reuse, 0x4, R18 ;  /* 0x0000000403047825 */ /* 0x040fe200078e0212 */
[----:B------:R-:W-:Y:S02]  /*40670*/  ISETP.GT.U32.AND P0, PT, R0, 0x1, PT ;  /* 0x000000010000780c */ /* 0x000fe40003f04070 */
[----:B------:R-:W-:Y:S02]  /*40680*/  SHF.R.U32.HI R0, RZ, 0x1, R0 ;  /* 0x00000001ff007819 */ /* 0x000fe40000011600 */
[----:B------:R0:W-:Y:S01]  /*40690*/  ST.E desc[UR36][R4.64], R8 ;  /* 0x0000000804007985 */ /* 0x0001e2000c101924 */
[----:B------:R-:W-:-:S08]  /*406a0*/  IADD3 R3, PT, PT, R3, -0x1, RZ ;  /* 0xffffffff03037810 */ /* 0x000fd00007ffe0ff */
[----:B------:R-:W-:Y:S05]  /*406b0*/  @P0 BRA `(.L_x_170) ;  /* 0xfffffffc00e40947 */ /* 0x000fea000383ffff */
.L_x_169:
[----:B------:R-:W-:Y:S05]  /*406c0*/  BSYNC.RECONVERGENT B0 ;  /* 0x0000000000007941 */ /* 0x000fea0003800200 */
.L_x_168:
[----:B------:R-:W-:Y:S01]  /*406d0*/  CS2R R68, SRZ ;  /* 0x0000000000447805 */ /* 0x000fe2000001ff00 */
[----:B0-----:R-:W-:Y:S02]  /*406e0*/  IMAD.MOV.U32 R4, RZ, RZ, 0x80 ;  /* 0x00000080ff047424 */ /* 0x001fe400078e00ff */
[----:B------:R-:W-:-:S07]  /*406f0*/  IMAD.MOV.U32 R5, RZ, RZ, RZ ;  /* 0x000000ffff057224 */ /* 0x000fce00078e00ff */
[----:B------:R-:W-:-:S07]  /*40700*/  LEPC R20, `(.L_x_171) ;  /* 0x000000001014794e */ /* 0x000fce0000000000 */
[----:B-1----:R-:W-:Y:S05]  /*40710*/  CALL.ABS.NOINC R6 ;  /* 0x0000000006007343 */ /* 0x002fea0003c00000 */
.L_x_171:
[----:B------:R-:W-:Y:S01]  /*40720*/  BSSY.RECONVERGENT B0, `(.L_x_172) ;  /* 0x000000d000007945 */ /* 0x000fe20003800200 */
[----:B------:R-:W-:Y:S01]  /*40730*/  IMAD.MOV.U32 R22, RZ, RZ, R4 ;  /* 0x000000ffff167224 */ /* 0x000fe200078e0004 */
[----:B------:R-:W-:-:S07]  /*40740*/  MOV R23, R5 ;  /* 0x0000000500177202 */ /* 0x000fce0000000f00 */
.L_x_173:
        /* <DEDUP_REMOVED lines=11> */
.L_x_172:
        /* <DEDUP_REMOVED lines=126> */
[----:B------:R-:W-:Y:S02]  /*40fe0*/  HFMA2 R4, -RZ, RZ, 0, 7.62939453125e-06 ;  /* 0x00000080ff047431 */ /* 0x000fe400000001ff */
[----:B------:R-:W-:Y:S01]  /*40ff0*/  IMAD.MOV.U32 R5, RZ, RZ, RZ ;  /* 0x000000ffff057224 */ /* 0x000fe200078e00ff */
[----:B0-----:R-:W-:-:S02]  /*41000*/  CS2R R16, SRZ ;  /* 0x0000000000107805 */ /* 0x001fc4000001ff00 */
[----:B--2---:R-:W-:-:S05]  /*41010*/  LOP3.LUT R0, R3, R0, RZ, 0x3c, !PT ;  /* 0x0000000003007212 */ /* 0x004fca00078e3cff */
[----:B------:R0:W-:Y:S02]  /*41020*/  ST.E desc[UR36][R22.64+0x7c], R0 ;  /* 0x00007c0016007985 */ /* 0x0001e4000c101924 */
[----:B0-----:R-:W-:-:S04]  /*41030*/  MOV R0, 0x8 ;  /* 0x0000000800007802 */ /* 0x001fc80000000f00 */
[----:B------:R0:W1:Y:S03]  /*41040*/  LDC.64 R6, c[0x4][R0] ;  /* 0x0100000000067b82 */ /* 0x0000660000000a00 */
[----:B------:R-:W-:-:S07]  /*41050*/  LEPC R20, `(.L_x_174) ;  /* 0x000000001014794e */ /* 0x000fce0000000000 */
[----:B01----:R-:W-:Y:S05]  /*41060*/  CALL.ABS.NOINC R6 ;  /* 0x0000000006007343 */ /* 0x003fea0003c00000 */
.L_x_174:
[----:B------:R-:W-:Y:S01]  /*41070*/  IMAD.MOV.U32 R0, RZ, RZ, 0x80 ;  /* 0x00000080ff007424 */ /* 0x000fe200078e00ff */
[----:B------:R-:W-:Y:S03]  /*41080*/  BSSY.RECONVERGENT B0, `(.L_x_175) ;  /* 0x000000e000007945 */ /* 0x000fe60003800200 */
[----:B------:R-:W-:-:S07]  /*41090*/  IMAD R0, R37, R0, UR40 ;  /* 0x0000002825007e24 */ /* 0x000fce000f8e0200 */
.L_x_176:
        /* <DEDUP_REMOVED lines=13> */
.L_x_175:
[----:B------:R-:W-:Y:S01]  /*41170*/  BSSY.RECONVERGENT B3, `(.L_x_177) ;  /* 0x000004e000037945 */ /* 0x000fe20003800200 */
[----:B------:R-:W-:Y:S01]  /*41180*/  MOV R18, RZ ;  /* 0x000000ff00127202 */ /* 0x000fe20000000f00 */
[----:B------:R-:W-:Y:S02]  /*41190*/  IMAD.MOV.U32 R8, RZ, RZ, 0x1f ;  /* 0x0000001fff087424 */ /* 0x000fe400078e00ff */
[----:B------:R-:W-:-:S07]  /*411a0*/  IMAD.MOV.U32 R3, RZ, RZ, RZ ;  /* 0x000000ffff037224 */ /* 0x000fce00078e00ff */
.L_x_192:
        /* <DEDUP_REMOVED lines=25> */
.L_x_188:
[----:B------:R-:W-:Y:S02]  /*41340*/  VIADD R6, R6, 0x10 ;  /* 0x0000001006067836 */ /* 0x000fe40000000000 */
[----:B------:R-:W-:Y:S02]  /*41350*/  IMAD.MOV.U32 R11, RZ, RZ, R0 ;  /* 0x000000ffff0b7224 */ /* 0x000fe400078e0000 */
[----:B------:R-:W-:Y:S01]  /*41360*/  IMAD.U32 R0, R0, 0x10000, RZ ;  /* 0x0001000000007824 */ /* 0x000fe200078e00ff */
[----:B------:R-:W-:-:S13]  /*41370*/  ISETP.GE.AND P1, PT, R6, R9, PT ;  /* 0x000000090600720c */ /* 0x000fda0003f26270 */
[----:B------:R-:W-:Y:S05]  /*41380*/  @!P1 BRA `(.L_x_188) ;  /* 0xfffffffc00ec9947 */ /* 0x000fea000383ffff */
[----:B------:R-:W-:Y:S05]  /*41390*/  BSYNC.RECONVERGENT B6 ;  /* 0x0000000000067941 */ /* 0x000fea0003800200 */
.L_x_187:
[----:B------:R-:W-:-:S07]  /*413a0*/  SHF.L.U32 R30, R11, 0xc, RZ ;  /* 0x0000000c0b1e7819 */ /* 0x000fce00000006ff */
.L_x_186:
[----:B------:R-:W-:Y:S05]  /*413b0*/  BSYNC.RECONVERGENT B5 ;  /* 0x0000000000057941 */ /* 0x000fea0003800200 */
.L_x_185:
        /* <DEDUP_REMOVED lines=9> */
.L_x_184:
[----:B------:R-:W-:Y:S05]  /*41450*/  BSYNC.RELIABLE B4 ;  /* 0x0000000000047941 */ /* 0x000fea0003800100 */
.L_x_183:
[----:B------:R-:W-:Y:S01]  /*41460*/  BSSY.RECONVERGENT B4, `(.L_x_190) ;  /* 0x0000006000047945 */ /* 0x000fe20003800200 */
.L_x_191:
[----:B------:R-:W-:Y:S02]  /*41470*/  VIADD R6, R6, 0x4 ;  /* 0x0000000406067836 */ /* 0x000fe40000000000 */
[----:B------:R-:W-:Y:S02]  /*41480*/  IMAD.MOV.U32 R9, RZ, RZ, R0 ;  /* 0x000000ffff097224 */ /* 0x000fe400078e0000 */
[----:B------:R-:W-:Y:S01]  /*41490*/  IMAD.SHL.U32 R0, R0, 0x10, RZ ;  /* 0x0000001000007824 */ /* 0x000fe200078e00ff */
[----:B------:R-:W-:-:S13]  /*414a0*/  ISETP.NE.AND P0, PT, R6, R7, PT ;  /* 0x000000070600720c */ /* 0x000fda0003f05270 */
[----:B------:R-:W-:Y:S05]  /*414b0*/  @P0 BRA `(.L_x_191) ;  /* 0xfffffffc00ec0947 */ /* 0x000fea000383ffff */
[----:B------:R-:W-:Y:S05]  /*414c0*/  BSYNC.RECONVERGENT B4 ;  /* 0x0000000000047941 */ /* 0x000fea0003800200 */
.L_x_190:
[----:B------:R-:W-:-:S07]  /*414d0*/  MOV R30, R9 ;  /* 0x00000009001e7202 */ /* 0x000fce0000000f00 */
.L_x_189:
[----:B------:R-:W-:Y:S05]  /*414e0*/  BSYNC.RECONVERGENT B0 ;  /* 0x0000000000007941 */ /* 0x000fea0003800200 */
.L_x_182:
[C---:B------:R-:W-:Y:S02]  /*414f0*/  IMAD.SHL.U32 R0, R30.reuse, 0x10, RZ ;  /* 0x000000101e007824 */ /* 0x040fe400078e00ff */
[----:B------:R-:W-:-:S07]  /*41500*/  IMAD.SHL.U32 R9, R30, 0x20, RZ ;  /* 0x000000201e097824 */ /* 0x000fce00078e00ff */
.L_x_181:
[----:B------:R-:W-:Y:S05]  /*41510*/  BSYNC.RECONVERGENT B1 ;  /* 0x0000000000017941 */ /* 0x000fea0003800200 */
.L_x_180:
[----:B------:R-:W-:-:S05]  /*41520*/  VIMNMX.U32 R6, PT, PT, R10, 0x2, PT ;  /* 0x000000020a067848 */ /* 0x000fca0003fe0000 */
[----:B------:R-:W-:-:S06]  /*41530*/  IMAD.SHL.U32 R6, R6, 0x4, RZ ;  /* 0x0000000406067824 */ /* 0x000fcc00078e00ff */
[----:B------:R-:W0:Y:S02]  /*41540*/  LDC R6, c[0x2][R6+0x3c] ;  /* 0x00800f0006067b82 */ /* 0x000e240000000800 */
[----:B0-----:R-:W-:-:S04]  /*41550*/  SHF.R.S32.HI R7, RZ, 0x1f, R6 ;  /* 0x0000001fff077819 */ /* 0x001fc80000011406 */
.L_x_575:
[----:B------:R-:W-:Y:S05]  /*41560*/  BRX R6 -0x41570                                     (*"BRANCH_TARGETS .L_x_179,.L_x_577,.L_x_578"*) ;  /* 0xfffffbe806a47949 */ /* 0x000fea000383ffff */
.L_x_578:
[----:B------:R-:W-:Y:S01]  /*41570*/  HFMA2 R0, -RZ, RZ, 0, 5.9604644775390625e-08 ;  /* 0x00000001ff007431 */ /* 0x000fe200000001ff */
[----:B------:R-:W-:-:S04]  /*41580*/  ISETP.NE.AND P0, PT, R10, 0x2, PT ;  /* 0x000000020a00780c */ /* 0x000fc80003f05270 */
[----:B------:R-:W-:-:S04]  /*41590*/  SEL R0, R0, 0x2, !P0 ;  /* 0x0000000200007807 */ /* 0x000fc80004000000 */
[----:B------:R-:W-:Y:S01]  /*415a0*/  SHF.L.U32 R0, R9, R0, RZ ;  /* 0x0000000009007219 */ /* 0x000fe200000006ff */
[----:B------:R-:W-:Y:S06]  /*415b0*/  BRA `(.L_x_179) ;  /* 0x0000000000047947 */ /* 0x000fec0003800000 */
.L_x_577:
[----:B------:R-:W-:-:S07]  /*415c0*/  IMAD.MOV.U32 R0, RZ, RZ, R9 ;  /* 0x000000ffff007224 */ /* 0x000fce00078e0009 */
.L_x_179:
[----:B------:R-:W-:Y:S05]  /*415d0*/  BSYNC.RECONVERGENT B2 ;  /* 0x0000000000027941 */ /* 0x000fea0003800200 */
.L_x_178:
        /* <DEDUP_REMOVED lines=8> */
.L_x_177:
[----:B------:R-:W-:Y:S01]  /*41660*/  MOV R0, 0x8 ;  /* 0x0000000800007802 */ /* 0x000fe20000000f00 */
[----:B------:R-:W-:Y:S02]  /*41670*/  HFMA2 R4, -RZ, RZ, 0, 7.62939453125e-06 ;  /* 0x00000080ff047431 */ /* 0x000fe400000001ff */
[----:B------:R-:W-:Y:S01]  /*41680*/  IMAD.MOV.U32 R5, RZ, RZ, RZ ;  /* 0x000000ffff057224 */ /* 0x000fe200078e00ff */
[----:B------:R0:W1:Y:S01]  /*41690*/  LDC.64 R6, c[0x4][R0] ;  /* 0x0100000000067b82 */ /* 0x0000620000000a00 */
[----:B------:R-:W-:Y:S02]  /*416a0*/  IMAD.MOV.U32 R19, RZ, RZ, RZ ;  /* 0x000000ffff137224 */ /* 0x000fe400078e00ff */
[----:B------:R-:W-:-:S07]  /*416b0*/  IMAD.MOV.U32 R68, RZ, RZ, RZ ;  /* 0x000000ffff447224 */ /* 0x000fce00078e00ff */
[----:B------:R-:W-:-:S07]  /*416c0*/  LEPC R20, `(.L_x_193) ;  /* 0x000000001014794e */ /* 0x000fce0000000000 */
[----:B01----:R-:W-:Y:S05]  /*416d0*/  CALL.ABS.NOINC R6 ;  /* 0x0000000006007343 */ /* 0x003fea0003c00000 */
.L_x_193:
[----:B------:R-:W-:Y:S01]  /*416e0*/  BSSY.RECONVERGENT B0, `(.L_x_194) ;  /* 0x000000d000007945 */ /* 0x000fe20003800200 */
[----:B------:R-:W-:Y:S01]  /*416f0*/  MOV R16, R4 ;  /* 0x0000000400107202 */ /* 0x000fe20000000f00 */
[----:B------:R-:W-:-:S07]  /*41700*/  IMAD.MOV.U32 R17, RZ, RZ, R5 ;  /* 0x000000ffff117224 */ /* 0x000fce00078e0005 */
.L_x_195:
[C---:B------:R-:W-:Y:S02]  /*41710*/  LEA R4, P0, R19.reuse, R16, 0x2 ;  /* 0x0000001013047211 */ /* 0x040fe400078010ff */
[C---:B------:R-:W-:Y:S02]  /*41720*/  IADD3 R0, P1, PT, R19.reuse, 0x1, RZ ;  /* 0x0000000113007810 */ /* 0x040fe40007f3e0ff */
[C-C-:B------:R-:W-:Y:S02]  /*41730*/  LEA.HI.X R5, R19.reuse, R17, R68.reuse, 0x2, P0 ;  /* 0x0000001113057211 */ /* 0x140fe400000f1444 */
[----:B------:R-:W-:Y:S01]  /*41740*/  ISETP.GE.U32.AND P0, PT, R19, 0x1f, PT ;  /* 0x0000001f1300780c */ /* 0x000fe20003f06070 */
[----:B------:R-:W-:Y:S02]  /*41750*/  IMAD.X R3, RZ, RZ, R68, P1 ;  /* 0x000000ffff037224 */ /* 0x000fe400008e0644 */
[----:B------:R0:W-:Y:S01]  /*41760*/  ST.E desc[UR36][R4.64], RZ ;  /* 0x000000ff04007985 */ /* 0x0001e2000c101924 */
[----:B------:R-:W-:Y:S01]  /*41770*/  ISETP.GE.U32.AND.EX P0, PT, R68, RZ, PT, P0 ;  /* 0x000000ff4400720c */ /* 0x000fe20003f06100 */
[----:B------:R-:W-:Y:S01]  /*41780*/  IMAD.MOV.U32 R19, RZ, RZ, R0 ;  /* 0x000000ffff137224 */ /* 0x000fe200078e0000 */
[----:B------:R-:W-:-:S11]  /*41790*/  MOV R68, R3 ;  /* 0x0000000300447202 */ /* 0x000fd60000000f00 */
[----:B0-----:R-:W-:Y:S05]  /*417a0*/  @!P0 BRA `(.L_x_195) ;  /* 0xfffffffc00d88947 */ /* 0x001fea000383ffff */
[----:B------:R-:W-:Y:S05]  /*417b0*/  BSYNC.RECONVERGENT B0 ;  /* 0x0000000000007941 */ /* 0x000fea0003800200 */
.L_x_194:
[----:B------:R-:W-:Y:S01]  /*417c0*/  MOV R0, 0x8 ;  /* 0x0000000800007802 */ /* 0x000fe20000000f00 */
[----:B------:R-:W-:Y:S01]  /*417d0*/  BSSY.RECONVERGENT B0, `(.L_x_196) ;  /* 0x000000d000007945 */ /* 0x000fe20003800200 */
[----:B------:R-:W-:Y:S02]  /*417e0*/  ISETP.GE.U32.AND P0, PT, R18, 0x400, PT ;  /* 0x000004001200780c */ /* 0x000fe40003f06070 */
[----:B------:R0:W1:Y:S11]  /*417f0*/  LDC.64 R6, c[0x4][R0] ;  /* 0x0100000000067b82 */ /* 0x0000760000000a00 */
[----:B0-----:R-:W-:Y:S05]  /*41800*/  @!P0 BRA `(.L_x_197) ;  /* 0x0000000000248947 */ /* 0x001fea0003800000 */
[----:B------:R-:W-:Y:S01]  /*41810*/  SHF.R.U32.HI R0, RZ, 0xa, R18 ;  /* 0x0000000aff007819 */ /* 0x000fe20000011612 */
[----:B------:R-:W-:-:S07]  /*41820*/  IMAD.MOV.U32 R3, RZ, RZ, 0x1f ;  /* 0x0000001fff037424 */ /* 0x000fce00078e00ff */
.L_x_198:
[C---:B0-----:R-:W-:Y:S01]  /*41830*/  LOP3.LUT R8, R0.reuse, 0x1, RZ, 0xc0, !PT ;  /* 0x0000000100087812 */ /* 0x041fe200078ec0ff */
[C---:B------:R-:W-:Y:S01]  /*41840*/  IMAD.WIDE R4, R3.reuse, 0x4, R16 ;  /* 0x0000000403047825 */ /* 0x040fe200078e0210 */
[----:B------:R-:W-:Y:S02]  /*41850*/  ISETP.GT.U32.AND P0, PT, R0, 0x1, PT ;  /* 0x000000010000780c */ /* 0x000fe40003f04070 */
[----:B------:R-:W-:Y:S01]  /*41860*/  SHF.R.U32.HI R0, RZ, 0x1, R0 ;  /* 0x00000001ff007819 */ /* 0x000fe20000011600 */
[----:B------:R-:W-:Y:S01]  /*41870*/  VIADD R3, R3, 0xffffffff ;  /* 0xffffffff03037836 */ /* 0x000fe20000000000 */
[----:B------:R0:W-:Y:S09]  /*41880*/  ST.E desc[UR36][R4.64], R8 ;  /* 0x0000000804007985 */ /* 0x0001f2000c101924 */
[----:B------:R-:W-:Y:S05]  /*41890*/  @P0 BRA `(.L_x_198) ;  /* 0xfffffffc00e40947 */ /* 0x000fea000383ffff */
.L_x_197:
[----:B------:R-:W-:Y:S05]  /*418a0*/  BSYNC.RECONVERGENT B0 ;  /* 0x0000000000007941 */ /* 0x000fea0003800200 */
.L_x_196:
[----:B0-----:R-:W-:Y:S01]  /*418b0*/  HFMA2 R5, -RZ, RZ, 0, 0 ;  /* 0x00000000ff057431 */ /* 0x001fe200000001ff */
[----:B------:R-:W-:Y:S01]  /*418c0*/  CS2R R18, SRZ ;  /* 0x0000000000127805 */ /* 0x000fe2000001ff00 */
[----:B------:R-:W-:-:S07]  /*418d0*/  IMAD.MOV.U32 R4, RZ, RZ, 0x80 ;  /* 0x00000080ff047424 */ /* 0x000fce00078e00ff */
[----:B------:R-:W-:-:S07]  /*418e0*/  LEPC R20, `(.L_x_199) ;  /* 0x000000001014794e */ /* 0x000fce0000000000 */
[----:B-1----:R-:W-:Y:S05]  /*418f0*/  CALL.ABS.NOINC R6 ;  /* 0x0000000006007343 */ /* 0x002fea0003c00000 */
.L_x_199:
[----:B------:R-:W-:Y:S01]  /*41900*/  BSSY.RECONVERGENT B0, `(.L_x_200) ;  /* 0x000000d000007945 */ /* 0x000fe20003800200 */
[----:B------:R-:W-:Y:S02]  /*41910*/  IMAD.MOV.U32 R12, RZ, RZ, R4 ;  /* 0x000000ffff0c7224 */ /* 0x000fe400078e0004 */
[----:B------:R-:W-:-:S07]  /*41920*/  IMAD.MOV.U32 R13, RZ, RZ, R5 ;  /* 0x000000ffff0d7224 */ /* 0x000fce00078e0005 */
.L_x_201:
[C---:B------:R-:W-:Y:S02]  /*41930*/  LEA R4, P0, R18.reuse, R12, 0x2 ;  /* 0x0000000c12047211 */ /* 0x040fe400078010ff */
[C---:B------:R-:W-:Y:S02]  /*41940*/  IADD3 R0, P1, PT, R18.reuse, 0x1, RZ ;  /* 0x0000000112007810 */ /* 0x040fe40007f3e0ff */
[C-C-:B------:R-:W-:Y:S02]  /*41950*/  LEA.HI.X R5, R18.reuse, R13, R19.reuse, 0x2, P0 ;  /* 0x0000000d12057211 */ /* 0x140fe400000f1413 */
[----:B------:R-:W-:Y:S01]  /*41960*/  ISETP.GE.U32.AND P0, PT, R18, 0x1f, PT ;  /* 0x0000001f1200780c */ /* 0x000fe20003f06070 */
[----:B------:R-:W-:Y:S01]  /*41970*/  IMAD.X R3, RZ, RZ, R19, P1 ;  /* 0x000000ffff037224 */ /* 0x000fe200008e0613 */
[----:B------:R-:W-:Y:S01]  /*41980*/  MOV R18, R0 ;  /* 0x0000000000127202 */ /* 0x000fe20000000f00 */
[----:B------:R0:W-:Y:S01]  /*41990*/  ST.E desc[UR36][R4.64], RZ ;  /* 0x000000ff04007985 */ /* 0x0001e2000c101924 */
[----:B------:R-:W-:Y:S01]  /*419a0*/  ISETP.GE.U32.AND.EX P0, PT, R19, RZ, PT, P0 ;  /* 0x000000ff1300720c */ /* 0x000fe20003f06100 */
[----:B------:R-:W-:-:S12]  /*419b0*/  IMAD.MOV.U32 R19, RZ, RZ, R3 ;  /* 0x000000ffff137224 */ /* 0x000fd800078e0003 */
[----:B0-----:R-:W-:Y:S05]  /*419c0*/  @!P0 BRA `(.L_x_201) ;  /* 0xfffffffc00d88947 */ /* 0x001fea000383ffff */
[----:B------:R-:W-:Y:S05]  /*419d0*/  BSYNC.RECONVERGENT B0 ;  /* 0x0000000000007941 */ /* 0x000fea0003800200 */
.L_x_200:
[----:B------:R-:W2:Y:S04]  /*419e0*/  LD.E R0, desc[UR36][R22.64] ;  /* 0x0000002416007980 */ /* 0x000ea8000c101900 */
[----:B------:R-:W2:Y:S02]  /*419f0*/  LD.E R3, desc[UR36][R16.64] ;  /* 0x0000002410037980 */ /* 0x000ea4000c101900 */
[----:B--2---:R-:W-:-:S05]  /*41a00*/  LOP3.LUT R11, R3, R0, RZ, 0x3c, !PT ;  /* 0x00000000030b7212 */ /* 0x004fca00078e3cff */
[----:B------:R0:W-:Y:S04]  /*41a10*/  ST.E desc[UR36][R12.64], R11 ;  /* 0x0000000b0c007985 */ /* 0x0001e8000c101924 */
        /* <DEDUP_REMOVED lines=8> */
[----:B------:R-:W3:Y:S04]  /*41aa0*/  LD.E R0, desc[UR36][R22.64+0xc] ;  /* 0x00000c2416007980 */ /* 0x000ee8000c101900 */
[----:B------:R-:W3:Y:S02]  /*41ab0*/  LD.E R4, desc[UR36][R16.64+0xc] ;  /* 0x00000c2410047980 */ /* 0x000ee4000c101900 */
[----:B---3--:R-:W-:-:S05]  /*41ac0*/  LOP3.LUT R0, R4, R0, RZ, 0x3c, !PT ;  /* 0x0000000004007212 */ /* 0x008fca00078e3cff */
[----:B------:R3:W-:Y:S04]  /*41ad0*/  ST.E desc[UR36][R12.64+0xc], R0 ;  /* 0x00000c000c007985 */ /* 0x0007e8000c101924 */
[----:B------:R-:W4:Y:S04]  /*41ae0*/  LD.E R4, desc[UR36][R22.64+0x10] ;  /* 0x0000102416047980 */ /* 0x000f28000c101900 */
[----:B------:R-:W4:Y:S02]  /*41af0*/  LD.E R5, desc[UR36][R16.64+0x10] ;  /* 0x0000102410057980 */ /* 0x000f24000c101900 */
[----:B----4-:R-:W-:-:S05]  /*41b00*/  LOP3.LUT R10, R5, R4, RZ, 0x3c, !PT ;  /* 0x00000004050a7212 */ /* 0x010fca00078e3cff */
[----:B------:R-:W-:Y:S04]  /*41b10*/  ST.E desc[UR36][R12.64+0x10], R10 ;  /* 0x0000100a0c007985 */ /* 0x000fe8000c101924 */
[----:B------:R-:W4:Y:S04]  /*41b20*/  LD.E R4, desc[UR36][R22.64+0x14] ;  /* 0x0000142416047980 */ /* 0x000f28000c101900 */
[----:B------:R-:W4:Y:S01]  /*41b30*/  LD.E R5, desc[UR36][R16.64+0x14] ;  /* 0x0000142410057980 */ /* 0x000f22000c101900 */
[----:B------:R-:W-:-:S04]  /*41b40*/  IMAD.U32 R6, R52, -0x80000000, RZ ;  /* 0x8000000034067824 */ /* 0x000fc800078e00ff */
[----:B------:R-:W-:Y:S01]  /*41b50*/  IMAD R6, R53, 0x40000000, R6 ;  /* 0x4000000035067824 */ /* 0x000fe200078e0206 */
[----:B----4-:R-:W-:-:S05]  /*41b60*/  LOP3.LUT R4, R5, R4, RZ, 0x3c, !PT ;  /* 0x0000000405047212 */ /* 0x010fca00078e3cff */
[----:B------:R4:W-:Y:S04]  /*41b70*/  ST.E desc[UR36][R12.64+0x14], R4 ;  /* 0x000014040c007985 */ /* 0x0009e8000c101924 */
[----:B------:R-:W5:Y:S04]  /*41b80*/  LD.E R5, desc[UR36][R22.64+0x18] ;  /* 0x0000182416057980 */ /* 0x000f68000c101900 */
[----:B------:R-:W5:Y:S02]  /*41b90*/  LD.E R7, desc[UR36][R16.64+0x18] ;  /* 0x0000182410077980 */ /* 0x000f64000c101900 */
[----:B-----5:R-:W-:-:S02]  /*41ba0*/  LOP3.LUT R5, R7, R5, RZ, 0x3c, !PT ;  /* 0x0000000507057212 */ /* 0x020fc400078e3cff */
[----:B------:R-:W-:-:S03]  /*41bb0*/  LEA R7, R54, R6, 0x1d ;  /* 0x0000000636077211 */ /* 0x000fc600078ee8ff */
[----:B------:R5:W-:Y:S04]  /*41bc0*/  ST.E desc[UR36][R12.64+0x18], R5 ;  /* 0x000018050c007985 */ /* 0x000be8000c101924 */
[----:B------:R-:W2:Y:S04]  /*41bd0*/  LD.E R6, desc[UR36][R22.64+0x1c] ;  /* 0x00001c2416067980 */ /* 0x000ea8000c101900 */
[----:B------:R-:W2:Y:S02]  /*41be0*/  LD.E R8, desc[UR36][R16.64+0x1c] ;  /* 0x00001c2410087980 */ /* 0x000ea4000c101900 */
[----:B--2---:R-:W-:Y:S01]  /*41bf0*/  LOP3.LUT R6, R8, R6, RZ, 0x3c, !PT ;  /* 0x0000000608067212 */ /* 0x004fe200078e3cff */
[----:B------:R-:W-:-:S04]  /*41c00*/  IMAD R8, R55, 0x10000000, R7 ;  /* 0x1000000037087824 */ /* 0x000fc800078e0207 */
[----:B------:R2:W-:Y:S04]  /*41c10*/  ST.E desc[UR36][R12.64+0x1c], R6 ;  /* 0x00001c060c007985 */ /* 0x0005e8000c101924 */
[----:B------:R-:W3:Y:S04]  /*41c20*/  LD.E R7, desc[UR36][R22.64+0x20] ;  /* 0x0000202416077980 */ /* 0x000ee8000c101900 */
[----:B------:R-:W3:Y:S02]  /*41c30*/  LD.E R9, desc[UR36][R16.64+0x20] ;  /* 0x0000202410097980 */ /* 0x000ee4000c101900 */
[----:B---3--:R-:W-:Y:S01]  /*41c40*/  LOP3.LUT R7, R9, R7, RZ, 0x3c, !PT ;  /* 0x0000000709077212 */ /* 0x008fe200078e3cff */
[----:B------:R-:W-:-:S04]  /*41c50*/  IMAD R9, R56, 0x8000000, R8 ;  /* 0x0800000038097824 */ /* 0x000fc800078e0208 */
[----:B------:R3:W-:Y:S04]  /*41c60*/  ST.E desc[UR36][R12.64+0x20], R7 ;  /* 0x000020070c007985 */ /* 0x0007e8000c101924 */
[----:B------:R-:W4:Y:S04]  /*41c70*/  LD.E R8, desc[UR36][R22.64+0x24] ;  /* 0x0000242416087980 */ /* 0x000f28000c101900 */
[----:B------:R-:W4:Y:S02]  /*41c80*/  LD.E R15, desc[UR36][R16.64+0x24] ;  /* 0x00002424100f7980 */ /* 0x000f24000c101900 */
[----:B----4-:R-:W-:Y:S01]  /*41c90*/  LOP3.LUT R8, R15, R8, RZ, 0x3c, !PT ;  /* 0x000000080f087212 */ /* 0x010fe200078e3cff */
[----:B------:R-:W-:-:S04]  /*41ca0*/  IMAD R15, R57, 0x4000000, R9 ;  /* 0x04000000390f7824 */ /* 0x000fc800078e0209 */
[----:B------:R-:W-:Y:S04]  /*41cb0*/  ST.E desc[UR36][R12.64+0x24], R8 ;  /* 0x000024080c007985 */ /* 0x000fe8000c101924 */
[----:B------:R-:W4:Y:S04]  /*41cc0*/  LD.E R9, desc[UR36][R22.64+0x28] ;  /* 0x0000282416097980 */ /* 0x000f28000c101900 */
[----:B------:R-:W4:Y:S01]  /*41cd0*/  LD.E R18, desc[UR36][R16.64+0x28] ;  /* 0x0000282410127980 */ /* 0x000f22000c101900 */
[----:B0-----:R-:W-:-:S05]  /*41ce0*/  SHF.L.U32 R11, R11, 0x1f, RZ ;  /* 0x0000001f0b0b7819 */ /* 0x001fca00000006ff */
[----:B------:R-:W-:Y:S01]  /*41cf0*/  IMAD R11, R14, 0x40000000, R11 ;  /* 0x400000000e0b7824 */ /* 0x000fe200078e020b */
[----:B----4-:R-:W-:-:S05]  /*41d00*/  LOP3.LUT R9, R18, R9, RZ, 0x3c, !PT ;  /* 0x0000000912097212 */ /* 0x010fca00078e3cff */
[----:B------:R0:W-:Y:S04]  /*41d10*/  ST.E desc[UR36][R12.64+0x28], R9 ;  /* 0x000028090c007985 */ /* 0x0001e8000c101924 */
[----:B-1----:R-:W4:Y:S04]  /*41d20*/  LD.E R14, desc[UR36][R22.64+0x2c] ;  /* 0x00002c24160e7980 */ /* 0x002f28000c101900 */
[----:B------:R-:W4:Y:S01]  /*41d30*/  LD.E R18, desc[UR36][R16.64+0x2c] ;  /* 0x00002c2410127980 */ /* 0x000f22000c101900 */
[----:B------:R-:W-:Y:S01]  /*41d40*/  IMAD R15, R58, 0x2000000, R15 ;  /* 0x020000003a0f7824 */ /* 0x000fe200078e020f */
[----:B----4-:R-:W-:-:S05]  /*41d50*/  LOP3.LUT R14, R18, R14, RZ, 0x3c, !PT ;  /* 0x0000000e120e7212 */ /* 0x010fca00078e3cff */
[----:B------:R-:W-:Y:S04]  /*41d60*/  ST.E desc[UR36][R12.64+0x2c], R14 ;  /* 0x00002c0e0c007985 */ /* 0x000fe8000c101924 */
[----:B------:R-:W4:Y:S04]  /*41d70*/  LD.E R18, desc[UR36][R22.64+0x30] ;  /* 0x0000302416127980 */ /* 0x000f28000c101900 */
[----:B------:R-:W4:Y:S01]  /*41d80*/  LD.E R19, desc[UR36][R16.64+0x30] ;  /* 0x0000302410137980 */ /* 0x000f22000c101900 */
[----:B------:R-:W-:Y:S02]  /*41d90*/  IMAD R3, R3, 0x20000000, R11 ;  /* 0x2000000003037824 */ /* 0x000fe400078e020b */
[----:B------:R-:W-:Y:S01]  /*41da0*/  IMAD R15, R59, 0x1000000, R15 ;  /* 0x010000003b0f7824 */ /* 0x000fe200078e020f */
[----:B----4-:R-:W-:-:S05]  /*41db0*/  LOP3.LUT R69, R19, R18, RZ, 0x3c, !PT ;  /* 0x0000001213457212 */ /* 0x010fca00078e3cff */
[----:B------:R-:W-:Y:S04]  /*41dc0*/  ST.E desc[UR36][R12.64+0x30], R69 ;  /* 0x000030450c007985 */ /* 0x000fe8000c101924 */
[----:B------:R-:W4:Y:S04]  /*41dd0*/  LD.E R18, desc[UR36][R22.64+0x34] ;  /* 0x0000342416127980 */ /* 0x000f28000c101900 */
[----:B------:R-:W4:Y:S01]  /*41de0*/  LD.E R19, desc[UR36][R16.64+0x34] ;  /* 0x0000342410137980 */ /* 0x000f22000c101900 */
[----:B------:R-:W-:Y:S02]  /*41df0*/  LEA R15, R60, R15, 0x17 ;  /* 0x0000000f3c0f7211 */ /* 0x000fe400078eb8ff */
[----:B----4-:R-:W-:-:S05]  /*41e00*/  LOP3.LUT R18, R19, R18, RZ, 0x3c, !PT ;  /* 0x0000001213127212 */ /* 0x010fca00078e3cff */
[----:B------:R-:W-:Y:S04]  /*41e10*/  ST.E desc[UR36][R12.64+0x34], R18 ;  /* 0x000034120c007985 */ /* 0x000fe8000c101924 */
[----:B------:R-:W4:Y:S04]  /*41e20*/  LD.E R19, desc[UR36][R22.64+0x38] ;  /* 0x0000382416137980 */ /* 0x000f28000c101900 */
[----:B------:R-:W4:Y:S02]  /*41e30*/  LD.E R20, desc[UR36][R16.64+0x38] ;  /* 0x0000382410147980 */ /* 0x000f24000c101900 */
[----:B----4-:R-:W-:-:S05]  /*41e40*/  LOP3.LUT R19, R20, R19, RZ, 0x3c, !PT ;  /* 0x0000001314137212 */ /* 0x010fca00078e3cff */
[----:B------:R-:W-:Y:S04]  /*41e50*/  ST.E desc[UR36][R12.64+0x38], R19 ;  /* 0x000038130c007985 */ /* 0x000fe8000c101924 */
[----:B------:R-:W4:Y:S04]  /*41e60*/  LD.E R11, desc[UR36][R22.64+0x3c] ;  /* 0x00003c24160b7980 */ /* 0x000f28000c101900 */
[----:B------:R-:W4:Y:S02]  /*41e70*/  LD.E R20, desc[UR36][R16.64+0x3c] ;  /* 0x00003c2410147980 */ /* 0x000f24000c101900 */
[----:B----4-:R-:W-:Y:S01]  /*41e80*/  LOP3.LUT R20, R20, R11, RZ, 0x3c, !PT ;  /* 0x0000000b14147212 */ /* 0x010fe200078e3cff */
[----:B------:R-:W-:-:S04]  /*41e90*/  IMAD R11, R61, 0x400000, R15 ;  /* 0x004000003d0b7824 */ /* 0x000fc800078e020f */
[----:B------:R-:W-:Y:S04]  /*41ea0*/  ST.E desc[UR36][R12.64+0x3c], R20 ;  /* 0x00003c140c007985 */ /* 0x000fe8000c101924 */
[----:B------:R-:W4:Y:S04]  /*41eb0*/  LD.E R15, desc[UR36][R22.64+0x40] ;  /* 0x00004024160f7980 */ /* 0x000f28000c101900 */
[----:B------:R-:W4:Y:S01]  /*41ec0*/  LD.E R21, desc[UR36][R16.64+0x40] ;  /* 0x0000402410157980 */ /* 0x000f22000c101900 */
[----:B------:R-:W-:Y:S01]  /*41ed0*/  IMAD R11, R62, 0x200000, R11 ;  /* 0x002000003e0b7824 */ /* 0x000fe200078e020b */
[----:B----4-:R-:W-:-:S05]  /*41ee0*/  LOP3.LUT R21, R21, R15, RZ, 0x3c, !PT ;  /* 0x0000000f15157212 */ /* 0x010fca00078e3cff */
[----:B------:R-:W-:Y:S04]  /*41ef0*/  ST.E desc[UR36][R12.64+0x40], R21 ;  /* 0x000040150c007985 */ /* 0x000fe8000c101924 */
[----:B------:R-:W4:Y:S04]  /*41f00*/  LD.E R15, desc[UR36][R22.64+0x44] ;  /* 0x00004424160f7980 */ /* 0x000f28000c101900 */
[----:B------:R-:W4:Y:S02]  /*41f10*/  LD.E R52, desc[UR36][R16.64+0x44] ;  /* 0x0000442410347980 */ /* 0x000f24000c101900 */
[----:B----4-:R-:W-:-:S02]  /*41f20*/  LOP3.LUT R68, R52, R15, RZ, 0x3c, !PT ;  /* 0x0000000f34447212 */ /* 0x010fc400078e3cff */
[----:B------:R-:W-:-:S03]  /*41f30*/  LEA R15, R63, R11, 0x14 ;  /* 0x0000000b3f0f7211 */ /* 0x000fc600078ea0ff */
        /* <DEDUP_REMOVED lines=19> */
[----:B------:R-:W-:Y:S01]  /*42070*/  IMAD R4, R4, 0x4000000, R11 ;  /* 0x0400000004047824 */ /* 0x000fe200078e020b */
[----:B------:R-:W-:-:S02]  /*42080*/  LEA R15, R66, R15, 0x11 ;  /* 0x0000000f420f7211 */ /* 0x000fc400078e88ff */
[----:B----4-:R-:W-:-:S05]  /*42090*/  LOP3.LUT R52, R53, R52, RZ, 0x3c, !PT ;  /* 0x0000003435347212 */ /* 0x010fca00078e3cff */
[----:B------:R-:W-:Y:S04]  /*420a0*/  ST.E desc[UR36][R12.64+0x54], R52 ;  /* 0x000054340c007985 */ /* 0x000fe8000c101924 */
[----:B------:R-:W4:Y:S04]  /*420b0*/  LD.E R55, desc[UR36][R22.64+0x58] ;  /* 0x0000582416377980 */ /* 0x000f28000c101900 */
[----:B------:R-:W4:Y:S02]  /*420c0*/  LD.E R53, desc[UR36][R16.64+0x58] ;  /* 0x0000582410357980 */ /* 0x000f24000c101900 */
[----:B----4-:R-:W-:-:S05]  /*420d0*/  LOP3.LUT R55, R53, R55, RZ, 0x3c, !PT ;  /* 0x0000003735377212 */ /* 0x010fca00078e3cff */
[----:B------:R-:W-:Y:S04]  /*420e0*/  ST.E desc[UR36][R12.64+0x58], R55 ;  /* 0x000058370c007985 */ /* 0x000fe8000c101924 */
[----:B------:R-:W4:Y:S04]  /*420f0*/  LD.E R10, desc[UR36][R22.64+0x5c] ;  /* 0x00005c24160a7980 */ /* 0x000f28000c101900 */
[----:B------:R-:W4:Y:S01]  /*42100*/  LD.E R53, desc[UR36][R16.64+0x5c] ;  /* 0x00005c2410357980 */ /* 0x000f22000c101900 */
[----:B------:R-:W-:Y:S01]  /*42110*/  LEA R4, R5, R4, 0x19 ;  /* 0x0000000405047211 */ /* 0x000fe200078ec8ff */
[----:B------:R-:W-:Y:S01]  /*42120*/  IMAD R15, R67, 0x10000, R15 ;  /* 0x00010000430f7824 */ /* 0x000fe200078e020f */
        /* <DEDUP_REMOVED lines=8> */
[----:B----4-:R-:W-:-:S05]  /*421b0*/  LOP3.LUT R58, R11, R10, RZ, 0x3c, !PT ;  /* 0x0000000a0b3a7212 */ /* 0x010fca00078e3cff */
[----:B------:R-:W-:Y:S04]  /*421c0*/  ST.E desc[UR36][R12.64+0x64], R58 ;  /* 0x0000643a0c007985 */ /* 0x000fe8000c101924 */
[----:B-----5:R-:W4:Y:S04]  /*421d0*/  LD.E R5, desc[UR36][R22.64+0x68] ;  /* 0x0000682416057980 */ /* 0x020f28000c101900 */
[----:B------:R-:W4:Y:S01]  /*421e0*/  LD.E R10, desc[UR36][R16.64+0x68] ;  /* 0x00006824100a7980 */ /* 0x000f22000c101900 */
[----:B------:R-:W-:Y:S01]  /*421f0*/  IMAD R4, R6, 0x1000000, R4 ;  /* 0x0100000006047824 */ /* 0x000fe200078e0204 */
[----:B----4-:R-:W-:-:S05]  /*42200*/  LOP3.LUT R59, R10, R5, RZ, 0x3c, !PT ;  /* 0x000000050a3b7212 */ /* 0x010fca00078e3cff */
[----:B------:R-:W-:Y:S04]  /*42210*/  ST.E desc[UR36][R12.64+0x68], R59 ;  /* 0x0000683b0c007985 */ /* 0x000fe8000c101924 */
[----:B------:R-:W4:Y:S04]  /*42220*/  LD.E R5, desc[UR36][R22.64+0x6c] ;  /* 0x00006c2416057980 */ /* 0x000f28000c101900 */
[----:B--2---:R-:W4:Y:S01]  /*42230*/  LD.E R6, desc[UR36][R16.64+0x6c] ;  /* 0x00006c2410067980 */ /* 0x004f22000c101900 */
[----:B------:R-:W-:Y:S01]  /*42240*/  IMAD R4, R7, 0x800000, R4 ;  /* 0x0080000007047824 */ /* 0x000fe200078e0204 */
[----:B----4-:R-:W-:-:S05]  /*42250*/  LOP3.LUT R60, R6, R5, RZ, 0x3c, !PT ;  /* 0x00000005063c7212 */ /* 0x010fca00078e3cff */
[----:B------:R-:W-:Y:S04]  /*42260*/  ST.E desc[UR36][R12.64+0x6c], R60 ;  /* 0x00006c3c0c007985 */ /* 0x000fe8000c101924 */
[----:B------:R-:W2:Y:S04]  /*42270*/  LD.E R5, desc[UR36][R22.64+0x70] ;  /* 0x0000702416057980 */ /* 0x000ea8000c101900 */
[----:B------:R-:W2:Y:S01]  /*42280*/  LD.E R6, desc[UR36][R16.64+0x70] ;  /* 0x0000702410067980 */ /* 0x000ea2000c101900 */
[----:B------:R-:W-:Y:S01]  /*42290*/  IMAD R4, R8, 0x400000, R4 ;  /* 0x0040000008047824 */ /* 0x000fe200078e0204 */
[----:B--2---:R-:W-:-:S05]  /*422a0*/  LOP3.LUT R61, R6, R5, RZ, 0x3c, !PT ;  /* 0x00000005063d7212 */ /* 0x004fca00078e3cff */
[----:B------:R-:W-:Y:S04]  /*422b0*/  ST.E desc[UR36][R12.64+0x70], R61 ;  /* 0x0000703d0c007985 */ /* 0x000fe8000c101924 */
[----:B------:R-:W2:Y:S04]  /*422c0*/  LD.E R5, desc[UR36][R22.64+0x74] ;  /* 0x0000742416057980 */ /* 0x000ea8000c101900 */
[----:B------:R-:W2:Y:S01]  /*422d0*/  LD.E R6, desc[UR36][R16.64+0x74] ;  /* 0x0000742410067980 */ /* 0x000ea2000c101900 */
[----:B------:R-:W-:Y:S02]  /*422e0*/  LEA R64, R9, R4, 0x15 ;  /* 0x0000000409407211 */ /* 0x000fe400078ea8ff */
[----:B--2---:R-:W-:-:S05]  /*422f0*/  LOP3.LUT R53, R6, R5, RZ, 0x3c, !PT ;  /* 0x0000000506357212 */ /* 0x004fca00078e3cff */
[----:B------:R-:W-:Y:S04]  /*42300*/  ST.E desc[UR36][R12.64+0x74], R53 ;  /* 0x000074350c007985 */ /* 0x000fe8000c101924 */
[----:B------:R-:W2:Y:S04]  /*42310*/  LD.E R4, desc[UR36][R22.64+0x78] ;  /* 0x0000782416047980 */ /* 0x000ea8000c101900 */
[----:B------:R-:W2:Y:S02]  /*42320*/  LD.E R5, desc[UR36][R16.64+0x78] ;  /* 0x0000782410057980 */ /* 0x000ea4000c101900 */
[----:B--2---:R-:W-:-:S05]  /*42330*/  LOP3.LUT R54, R5, R4, RZ, 0x3c, !PT ;  /* 0x0000000405367212 */ /* 0x004fca00078e3cff */
[----:B------:R-:W-:Y:S04]  /*42340*/  ST.E desc[UR36][R12.64+0x78], R54 ;  /* 0x000078360c007985 */ /* 0x000fe8000c101924 */
[----:B------:R1:W2:Y:S04]  /*42350*/  LD.E R4, desc[UR36][R22.64+0x7c] ;  /* 0x00007c2416047980 */ /* 0x0002a8000c101900 */
[----:B------:R-:W2:Y:S01]  /*42360*/  LD.E R5, desc[UR36][R16.64+0x7c] ;  /* 0x00007c2410057980 */ /* 0x000ea2000c101900 */
[----:B-1----:R-:W-:Y:S02]  /*42370*/  LEA R22, R37, UR40, 0x7 ;  /* 0x0000002825167c11 */ /* 0x002fe4000f8e38ff */
[----:B--2---:R-:W-:-:S05]  /*42380*/  LOP3.LUT R62, R5, R4, RZ, 0x3c, !PT ;  /* 0x00000004053e7212 */ /* 0x004fca00078e3cff */
[----:B------:R1:W-:Y:S04]  /*42390*/  ST.E desc[UR36][R12.64+0x7c], R62 ;  /* 0x00007c3e0c007985 */ /* 0x0003e8000c101924 */
[----:B---3--:R-:W2:Y:S04]  /*423a0*/  LDL.128 R4, [R22+-0x800] ;  /* 0xfff8000016047983 */ /* 0x008ea80000100c00 */
[----:B0-----:R-:W3:Y:S01]  /*423b0*/  LDL.128 R8, [R22+-0x7f0] ;  /* 0xfff8100016087983 */ /* 0x001ee20000100c00 */
[----:B--2---:R-:W-:-:S04]  /*423c0*/  IMAD.U32 R4, R4, -0x80000000, RZ ;  /* 0x8000000004047824 */ /* 0x004fc800078e00ff */
[----:B------:R-:W-:-:S04]  /*423d0*/  IMAD R4, R5, 0x40000000, R4 ;  /* 0x4000000005047824 */ /* 0x000fc800078e0204 */
[----:B------:R-:W-:-:S05]  /*423e0*/  IMAD R4, R6, 0x20000000, R4 ;  /* 0x2000000006047824 */ /* 0x000fca00078e0204 */
[----:B------:R-:W-:-:S05]  /*423f0*/  LEA R4, R7, R4, 0x1c ;  /* 0x0000000407047211 */ /* 0x000fca00078ee0ff */
[----:B---3--:R-:W-:Y:S02]  /*42400*/  IMAD R8, R8, 0x8000000, R4 ;  /* 0x0800000008087824 */ /* 0x008fe400078e0204 */
[----:B------:R-:W2:Y:S01]  /*42410*/  LDL.128 R4, [R22+-0x7e0] ;  /* 0xfff8200016047983 */ /* 0x000ea20000100c00 */
[----:B------:R-:W-:Y:S02]  /*42420*/  IMAD R17, R14, 0x100000, R64 ;  /* 0x001000000e117824 */ /* 0x000fe400078e0240 */
[----:B------:R-:W-:-:S04]  /*42430*/  IMAD R8, R9, 0x4000000, R8 ;  /* 0x0400000009087824 */ /* 0x000fc800078e0208 */
[----:B------:R-:W-:-:S05]  /*42440*/  IMAD R8, R10, 0x2000000, R8 ;  /* 0x020000000a087824 */ /* 0x000fca00078e0208 */
[----:B------:R-:W-:-:S05]  /*42450*/  LEA R8, R11, R8, 0x18 ;  /* 0x000000080b087211 */ /* 0x000fca00078ec0ff */
[----:B--2---:R-:W-:Y:S02]  /*42460*/  IMAD R8, R4, 0x800000, R8 ;  /* 0x0080000004087824 */ /* 0x004fe400078e0208 */
[----:B------:R-:W-:Y:S02]  /*42470*/  IMAD R4, R51, 0x8000, R15 ;  /* 0x0000800033047824 */ /* 0x000fe400078e020f */
[----:B-1----:R-:W2:Y:S01]  /*42480*/  LDL.128 R12, [R22+-0x7c0] ;  /* 0xfff84000160c7983 */ /* 0x002ea20000100c00 */
[----:B------:R-:W-:-:S03]  /*42490*/  LEA R5, R5, R8, 0x16 ;  /* 0x0000000805057211 */ /* 0x000fc600078eb0ff */
[----:B------:R-:W3:Y:S02]  /*424a0*/  LDL.128 R8, [R22+-0x7d0] ;  /* 0xfff8300016087983 */ /* 0x000ee40000100c00 */
[----:B------:R-:W-:-:S04]  /*424b0*/  IMAD R6, R6, 0x200000, R5 ;  /* 0x0020000006067824 */ /* 0x000fc800078e0205 */
[----:B------:R-:W-:Y:S02]  /*424c0*/  IMAD R6, R7, 0x100000, R6 ;  /* 0x0010000007067824 */ /* 0x000fe400078e0206 */
[----:B------:R-:W-:Y:S02]  /*424d0*/  IMAD R16, R50, 0x4000, R4 ;  /* 0x0000400032107824 */ /* 0x000fe400078e0204 */
[----:B---3--:R-:W-:-:S05]  /*424e0*/  IMAD R6, R8, 0x80000, R6 ;  /* 0x0008000008067824 */ /* 0x008fca00078e0206 */
[----:B------:R-:W-:-:S05]  /*424f0*/  LEA R5, R9, R6, 0x12 ;  /* 0x0000000609057211 */ /* 0x000fca00078e90ff */
[----:B------:R-:W-:-:S05]  /*42500*/  IMAD R5, R10, 0x20000, R5 ;  /* 0x000200000a057824 */ /* 0x000fca00078e0205 */
[----:B------:R-:W-:Y:S02]  /*42510*/  LEA R11, R11, R5, 0x10 ;  /* 0x000000050b0b7211 */ /* 0x000fe400078e80ff */
[----:B------:R-:W3:Y:S03]  /*42520*/  LDL.128 R4, [R22+-0x380] ;  /* 0xfffc800016047983 */ /* 0x000ee60000100c00 */
[----:B--2---:R-:W-:Y:S02]  /*42530*/  IMAD R12, R12, 0x8000, R11 ;  /* 0x000080000c0c7824 */ /* 0x004fe400078e020b */
[----:B------:R-:W2:Y:S03]  /*42540*/  LDL.128 R8, [R22+-0x370] ;  /* 0xfffc900016087983 */ /* 0x000ea60000100c00 */
[----:B------:R-:W-:Y:S01]  /*42550*/  LEA R13, R13, R12, 0xe ;  /* 0x0000000c0d0d7211 */ /* 0x000fe200078e70ff */
[----:B---3--:R-:W-:-:S04]  /*42560*/  IMAD.U32 R4, R4, -0x80000000, RZ ;  /* 0x8000000004047824 */ /* 0x008fc800078e00ff */
[----:B------:R-:W-:-:S05]  /*42570*/  IMAD R4, R5, 0x40000000, R4 ;  /* 0x4000000005047824 */ /* 0x000fca00078e0204 */
[----:B------:R-:W-:-:S05]  /*42580*/  LEA R4, R6, R4, 0x1d ;  /* 0x0000000406047211 */ /* 0x000fca00078ee8ff */
[----:B------:R-:W-:-:S04]  /*42590*/  IMAD R4, R7, 0x10000000, R4 ;  /* 0x1000000007047824 */ /* 0x000fc800078e0204 */
[----:B--2---:R-:W-:-:S04]  /*425a0*/  IMAD R4, R8, 0x8000000, R4 ;  /* 0x0800000008047824 */ /* 0x004fc800078e0204 */
[----:B------:R-:W-:-:S04]  /*425b0*/  IMAD R4, R9, 0x4000000, R4 ;  /* 0x0400000009047824 */ /* 0x000fc800078e0204 */
[----:B------:R-:W-:Y:S02]  /*425c0*/  IMAD R10, R10, 0x2000000, R4 ;  /* 0x020000000a0a7824 */ /* 0x000fe400078e0204 */
[----:B------:R-:W2:Y:S02]  /*425d0*/  LDL.128 R4, [R22+-0x360] ;  /* 0xfffca00016047983 */ /* 0x000ea40000100c00 */
[----:B------:R-:W-:Y:S02]  /*425e0*/  IMAD R12, R11, 0x1000000, R10 ;  /* 0x010000000b0c7824 */ /* 0x000fe400078e020a */
[----:B------:R-:W3:Y:S01]  /*425f0*/  LDL.128 R8, [R22+-0x350] ;  /* 0xfffcb00016087983 */ /* 0x000ee20000100c00 */
[----:B------:R-:W-:Y:S01]  /*42600*/  LEA R13, R14, R13, 0xd ;  /* 0x0000000d0e0d7211 */ /* 0x000fe200078e68ff */
[----:B------:R-:W-:Y:S02]  /*42610*/  IMAD R17, R69, 0x80000, R17 ;  /* 0x0008000045117824 */ /* 0x000fe400078e0211 */
[----:B--2---:R-:W-:-:S05]  /*42620*/  IMAD R4, R4, 0x800000, R12 ;  /* 0x0080000004047824 */ /* 0x004fca00078e020c */
[----:B------:R-:W-:Y:S01]  /*42630*/  LEA R4, R5, R4, 0x16 ;  /* 0x0000000405047211 */ /* 0x000fe200078eb0ff */
[----:B------:R-:W-:-:S04]  /*42640*/  IMAD R5, R48, 0x2000, R16 ;  /* 0x0000200030057824 */ /* 0x000fc800078e0210 */
[----:B------:R-:W-:Y:S01]  /*42650*/  IMAD R23, R49, 0x1000, R5 ;  /* 0x0000100031177824 */ /* 0x000fe200078e0205 */
[----:B------:R-:W-:Y:S01]  /*42660*/  LEA R49, R15, R13, 0xc ;  /* 0x0000000d0f317211 */ /* 0x000fe200078e60ff */
[----:B------:R-:W-:Y:S01]  /*42670*/  IMAD R4, R6, 0x200000, R4 ;  /* 0x0020000006047824 */ /* 0x000fe200078e0204 */
[----:B------:R-:W2:Y:S01]  /*42680*/  LDL.128 R12, [R22+-0x340] ;  /* 0xfffcc000160c7983 */ /* 0x000ea20000100c00 */
[----:B------:R-:W-:-:S04]  /*42690*/  IMAD R6, R18, 0x40000, R17 ;  /* 0x0004000012067824 */ /* 0x000fc800078e0211 */
[----:B------:R-:W-:Y:S02]  /*426a0*/  IMAD R48, R19, 0x20000, R6 ;  /* 0x0002000013307824 */ /* 0x000fe400078e0206 */
[----:B------:R-:W4:Y:S01]  /*426b0*/  LDL.128 R16, [R22+-0x7b0] ;  /* 0xfff8500016107983 */ /* 0x000f220000100c00 */
[----:B------:R-:W-:-:S04]  /*426c0*/  IMAD R4, R7, 0x100000, R4 ;  /* 0x0010000007047824 */ /* 0x000fc800078e0204 */
[----:B---3--:R-:W-:-:S04]  /*426d0*/  IMAD R4, R8, 0x80000, R4 ;  /* 0x0008000008047824 */ /* 0x008fc800078e0204 */
[----:B------:R-:W-:Y:S02]  /*426e0*/  IMAD R9, R9, 0x40000, R4 ;  /* 0x0004000009097824 */ /* 0x000fe400078e0204 */
[----:B------:R-:W3:Y:S02]  /*426f0*/  LDL.128 R4, [R22+-0x330] ;  /* 0xfffcd00016047983 */ /* 0x000ee40000100c00 */
[----:B------:R-:W-:-:S05]  /*42700*/  IMAD R9, R10, 0x20000, R9 ;  /* 0x000200000a097824 */ /* 0x000fca00078e0209 */
[----:B------:R-:W-:Y:S01]  /*42710*/  LEA R9, R11, R9, 0x10 ;  /* 0x000000090b097211 */ /* 0x000fe200078e80ff */
[----:B------:R-:W-:Y:S02]  /*42720*/  IMAD R8, R20, 0x10000, R48 ;  /* 0x0001000014087824 */ /* 0x000fe400078e0230 */
[----:B------:R-:W-:Y:S02]  /*42730*/  IMAD R11, R45, 0x800, R23 ;  /* 0x000008002d0b7824 */ /* 0x000fe400078e0217 */
[----:B------:R-:W-:Y:S02]  /*42740*/  IMAD R8, R21, 0x8000, R8 ;  /* 0x0000800015087824 */ /* 0x000fe400078e0208 */
[----:B------:R-:W-:Y:S02]  /*42750*/  IMAD R11, R46, 0x400, R11 ;  /* 0x000004002e0b7824 */ /* 0x000fe400078e020b */
[----:B------:R-:W-:Y:S02]  /*42760*/  IMAD R8, R68, 0x4000, R8 ;  /* 0x0000400044087824 */ /* 0x000fe400078e0208 */
[----:B------:R-:W-:-:S02]  /*42770*/  IMAD R47, R47, 0x200, R11 ;  /* 0x000002002f2f7824 */ /* 0x000fc400078e020b */
[----:B------:R-:W-:Y:S02]  /*42780*/  IMAD R45, R63, 0x2000, R8 ;  /* 0x000020003f2d7824 */ /* 0x000fe400078e0208 */
[----:B--2---:R-:W-:-:S05]  /*42790*/  IMAD R9, R12, 0x8000, R9 ;  /* 0x000080000c097824 */ /* 0x004fca00078e0209 */
[----:B------:R-:W-:Y:S01]  /*427a0*/  LEA R9, R13, R9, 0xe ;  /* 0x000000090d097211 */ /* 0x000fe200078e70ff */
[----:B----4-:R-:W-:-:S03]  /*427b0*/  IMAD R10, R16, 0x800, R49 ;  /* 0x00000800100a7824 */ /* 0x010fc600078e0231 */
[----:B------:R-:W-:Y:S01]  /*427c0*/  LEA R9, R14, R9, 0xd ;  /* 0x000000090e097211 */ /* 0x000fe200078e68ff */
[----:B------:R-:W-:-:S03]  /*427d0*/  IMAD R10, R17, 0x400, R10 ;  /* 0x00000400110a7824 */ /* 0x000fc600078e020a */
[----:B------:R-:W-:Y:S01]  /*427e0*/  LEA R9, R15, R9, 0xc ;  /* 0x000000090f097211 */ /* 0x000fe200078e60ff */
[----:B------:R-:W-:Y:S01]  /*427f0*/  IMAD R10, R18, 0x200, R10 ;  /* 0x00000200120a7824 */ /* 0x000fe200078e020a */
[----:B------:R-:W2:Y:S02]  /*42800*/  LDL.128 R12, [R22+-0x320] ;  /* 0xfffce000160c7983 */ /* 0x000ea40000100c00 */
[----:B---3--:R-:W-:Y:S01]  /*42810*/  LEA R4, R4, R9, 0xb ;  /* 0x0000000904047211 */ /* 0x008fe200078e58ff */
[----:B------:R-:W-:Y:S02]  /*42820*/  IMAD R46, R19, 0x100, R10 ;  /* 0x00000100132e7824 */ /* 0x000fe400078e020a */
[----:B------:R-:W3:Y:S04]  /*42830*/  LDL.128 R8, [R22+-0x7a0] ;  /* 0xfff8600016087983 */ /* 0x000ee80000100c00 */
[----:B------:R-:W4:Y:S04]  /*42840*/  LDL.128 R16, [R22+-0x790] ;  /* 0xfff8700016107983 */ /* 0x000f280000100c00 */
[----:B------:R-:W5:Y:S01]  /*42850*/  LDL.128 R20, [R22+-0x310] ;  /* 0xfffcf00016147983 */ /* 0x000f620000100c00 */
        /* <DEDUP_REMOVED lines=8> */
[----:B------:R-:W-:Y:S05]  /*428e0*/  WARPSYNC.ALL ;  /* 0x0000000000007948 */ /* 0x000fea0003800000 */
        /* <DEDUP_REMOVED lines=9> */
[----:B------:R-:W-:-:S04]  /*42980*/  IMAD R0, R58, 0x40, R0 ;  /* 0x000000403a007824 */ /* 0x000fc800078e0200 */
[----:B------:R-:W-:-:S04]  /*42990*/  IMAD R0, R59, 0x20, R0 ;  /* 0x000000203b007824 */ /* 0x000fc800078e0200 */
[----:B------:R-:W-:-:S04]  /*429a0*/  IMAD R0, R60, 0x10, R0 ;  /* 0x000000103c007824 */ /* 0x000fc800078e0200 */
[----:B------:R-:W-:-:S04]  /*429b0*/  IMAD R0, R61, 0x8, R0 ;  /* 0x000000083d007824 */ /* 0x000fc800078e0200 */
[----:B------:R-:W-:-:S04]  /*429c0*/  IMAD R0, R53, 0x4, R0 ;  /* 0x0000000435007824 */ /* 0x000fc800078e0200 */
[----:B------:R-:W-:Y:S01]  /*429d0*/  IMAD R0, R54, 0x2, R0 ;  /* 0x0000000236007824 */ /* 0x000fe200078e0200 */
[----:B------:R-:W-:Y:S08]  /*429e0*/  BAR.SYNC.DEFER_BLOCKING 0x0 ;  /* 0x0000000000007b1d */ /* 0x000ff00000010000 */
[----:B------:R-:W-:Y:S01]  /*429f0*/  BAR.SYNC.DEFER_BLOCKING 0x0 ;  /* 0x0000000000007b1d */ /* 0x000fe20000010000 */
[----:B---3--:R-:W-:-:S04]  /*42a00*/  LEA R8, R8, R46, 0x7 ;  /* 0x0000002e08087211 */ /* 0x008fc800078e38ff */
[----:B------:R-:W-:-:S04]  /*42a10*/  LEA R4, R9, R8, 0x6 ;  /* 0x0000000809047211 */ /* 0x000fc800078e30ff */
[----:B------:R-:W-:Y:S01]  /*42a20*/  LEA R4, R10, R4, 0x5 ;  /* 0x000000040a047211 */ /* 0x000fe200078e28ff */
[----:B--2---:R-:W-:-:S03]  /*42a30*/  IMAD R3, R12, 0x80, R3 ;  /* 0x000000800c037824 */ /* 0x004fc600078e0203 */
[----:B------:R-:W-:Y:S01]  /*42a40*/  LEA R4, R11, R4, 0x4 ;  /* 0x000000040b047211 */ /* 0x000fe200078e20ff */
[----:B------:R-:W-:-:S03]  /*42a50*/  IMAD R3, R13, 0x40, R3 ;  /* 0x000000400d037824 */ /* 0x000fc600078e0203 */
[----:B----4-:R-:W-:Y:S01]  /*42a60*/  LEA R4, R16, R4, 0x3 ;  /* 0x0000000410047211 */ /* 0x010fe200078e18ff */
[----:B------:R-:W-:-:S03]  /*42a70*/  IMAD R3, R14, 0x20, R3 ;  /* 0x000000200e037824 */ /* 0x000fc600078e0203 */
[----:B------:R-:W-:Y:S01]  /*42a80*/  LEA R4, R17, R4, 0x2 ;  /* 0x0000000411047211 */ /* 0x000fe200078e10ff */
[----:B------:R-:W-:-:S03]  /*42a90*/  IMAD R3, R15, 0x10, R3 ;  /* 0x000000100f037824 */ /* 0x000fc600078e0203 */
[----:B------:R-:W-:Y:S01]  /*42aa0*/  LEA R4, R18, R4, 0x1 ;  /* 0x0000000412047211 */ /* 0x000fe200078e08ff */
[----:B-----5:R-:W-:-:S03]  /*42ab0*/  IMAD R3, R20, 0x8, R3 ;  /* 0x0000000814037824 */ /* 0x020fc600078e0203 */
[----:B------:R-:W-:Y:S01]  /*42ac0*/  IADD3 R4, PT, PT, R19, R4, RZ ;  /* 0x0000000413047210 */ /* 0x000fe20007ffe0ff */
[----:B------:R-:W-:-:S03]  /*42ad0*/  IMAD R3, R21, 0x4, R3 ;  /* 0x0000000415037824 */ /* 0x000fc600078e0203 */
[----:B------:R-:W-:Y:S02]  /*42ae0*/  IADD3 R4, PT, PT, R4, R24, R2 ;  /* 0x0000001804047210 */ /* 0x000fe40007ffe002 */
[----:B------:R-:W-:Y:S02]  /*42af0*/  MOV R2, 0x8 ;  /* 0x0000000800027802 */ /* 0x000fe40000000f00 */
[----:B------:R-:W-:-:S04]  /*42b00*/  LEA R5, R22, R3, 0x1 ;  /* 0x0000000316057211 */ /* 0x000fc800078e08ff */
[----:B------:R-:W0:Y:S01]  /*42b10*/  LDC.64 R2, c[0x4][R2] ;  /* 0x0100000002027b82 */ /* 0x000e220000000a00 */
[----:B------:R-:W-:Y:S01]  /*42b20*/  IADD3 R4, PT, PT, R4, R23, R5 ;  /* 0x0000001704047210 */ /* 0x000fe20007ffe005 */
[----:B------:R-:W-:Y:S02]  /*42b30*/  HFMA2 R5, -RZ, RZ, 0, 0 ;  /* 0x00000000ff057431 */ /* 0x000fe400000001ff */
[----:B------:R-:W-:Y:S01]  /*42b40*/  IMAD.MOV.U32 R17, RZ, RZ, RZ ;  /* 0x000000ffff117224 */ /* 0x000fe200078e00ff */
[----:B------:R-:W-:Y:S01]  /*42b50*/  IADD3 R16, PT, PT, R4, R62, R0 ;  /* 0x0000003e04107210 */ /* 0x000fe20007ffe000 */
[----:B------:R-:W-:Y:S02]  /*42b60*/  IMAD.MOV.U32 R4, RZ, RZ, 0x80 ;  /* 0x00000080ff047424 */ /* 0x000fe400078e00ff */
[----:B------:R-:W-:-:S07]  /*42b70*/  IMAD.MOV.U32 R18, RZ, RZ, RZ ;  /* 0x000000ffff127224 */ /* 0x000fce00078e00ff */
[----:B------:R-:W-:-:S07]  /*42b80*/  LEPC R20, `(.L_x_202) ;  /* 0x000000001014794e */ /* 0x000fce0000000000 */
[----:B0-----:R-:W-:Y:S05]  /*42b90*/  CALL.ABS.NOINC R2 ;  /* 0x0000000002007343 */ /* 0x001fea0003c00000 */
.L_x_202:
[----:B------:R-:W-:Y:S01]  /*42ba0*/  BSSY.RECONVERGENT B0, `(.L_x_203) ;  /* 0x000000d000007945 */ /* 0x000fe20003800200 */
[----:B------:R-:W-:Y:S01]  /*42bb0*/  IMAD.MOV.U32 R2, RZ, RZ, R4 ;  /* 0x000000ffff027224 */ /* 0x000fe200078e0004 */
[----:B------:R-:W-:-:S07]  /*42bc0*/  MOV R3, R5 ;  /* 0x0000000500037202 */ /* 0x000fce0000000f00 */
.L_x_204:
        /* <DEDUP_REMOVED lines=11> */
.L_x_203:
[----:B------:R-:W-:Y:S01]  /*42c80*/  ISETP.NE.AND P0, PT, R16, RZ, PT ;  /* 0x000000ff1000720c */ /* 0x000fe20003f05270 */
[----:B------:R-:W-:-:S12]  /*42c90*/  BSSY.RECONVERGENT B0, `(.L_x_205) ;  /* 0x0000051000007945 */ /* 0x000fd80003800200 */
[----:B------:R-:W-:Y:S05]  /*42ca0*/  @!P0 BRA `(.L_x_206) ;  /* 0x00000004003c8947 */ /* 0x000fea0003800000 */
[----:B------:R-:W0:Y:S01]  /*42cb0*/  FLO.U32 R0, R16 ;  /* 0x0000001000007300 */ /* 0x000e2200000e0000 */
[----:B------:R-:W-:Y:S01]  /*42cc0*/  BSSY.RECONVERGENT B1, `(.L_x_207) ;  /* 0x0000028000017945 */ /* 0x000fe20003800200 */
[----:B0-----:R-:W-:-:S04]  /*42cd0*/  IADD3 R6, PT, PT, -R0, 0x1f, RZ ;  /* 0x0000001f00067810 */ /* 0x001fc80007ffe1ff */
[C---:B------:R-:W-:Y:S02]  /*42ce0*/  LOP3.LUT R0, R6.reuse, 0x1f, RZ, 0x3c, !PT ;  /* 0x0000001f06007812 */ /* 0x040fe400078e3cff */
[----:B------:R-:W-:Y:S02]  /*42cf0*/  IADD3 R6, PT, PT, -R6, 0x20, RZ ;  /* 0x0000002006067810 */ /* 0x000fe40007ffe1ff */
[----:B------:R-:W-:Y:S01]  /*42d00*/  ISETP.GE.U32.AND P1, PT, R0, 0x7, PT ;  /* 0x000000070000780c */ /* 0x000fe20003f26070 */
[----:B------:R-:W-:Y:S01]  /*42d10*/  HFMA2 R0, -RZ, RZ, 0, 1.847743988037109375e-06 ;  /* 0x0000001fff007431 */ /* 0x000fe200000001ff */
[----:B------:R-:W-:-:S11]  /*42d20*/  LOP3.LUT P0, RZ, R6, 0x7, RZ, 0xc0, !PT ;  /* 0x0000000706ff7812 */ /* 0x000fd6000780c0ff */
[----:B------:R-:W-:Y:S05]  /*42d30*/  @!P1 BRA `(.L_x_208) ;  /* 0x0000000000809947 */ /* 0x000fea0003800000 */
[----:B------:R-:W-:Y:S01]  /*42d40*/  IMAD.MOV.U32 R8, RZ, RZ, RZ ;  /* 0x000000ffff087224 */ /* 0x000fe200078e00ff */
[----:B------:R-:W-:Y:S01]  /*42d50*/  LOP3.LUT R7, R6, 0x38, RZ, 0xc0, !PT ;  /* 0x0000003806077812 */ /* 0x000fe200078ec0ff */
[----:B------:R-:W-:-:S07]  /*42d60*/  IMAD.MOV.U32 R0, RZ, RZ, 0x1f ;  /* 0x0000001fff007424 */ /* 0x000fce00078e00ff */
.L_x_209:
[--C-:B--2---:R-:W-:Y:S01]  /*42d70*/  SHF.R.U32.HI R5, RZ, 0x2, R16.reuse ;  /* 0x00000002ff057819 */ /* 0x104fe20000011610 */
[----:B------:R-:W-:Y:S01]  /*42d80*/  VIADD R8, R8, 0x8 ;  /* 0x0000000808087836 */ /* 0x000fe20000000000 */
[--C-:B------:R-:W-:Y:S02]  /*42d90*/  SHF.R.U32.HI R4, RZ, 0x3, R16.reuse ;  /* 0x00000003ff047819 */ /* 0x100fe40000011610 */
[----:B------:R-:W-:Y:S02]  /*42da0*/  SHF.R.U32.HI R9, RZ, 0x1, R16 ;  /* 0x00000001ff097819 */ /* 0x000fe40000011610 */
[----:B------:R-:W-:Y:S02]  /*42db0*/  LOP3.LUT R10, R5, 0x1, RZ, 0xc0, !PT ;  /* 0x00000001050a7812 */ /* 0x000fe400078ec0ff */
[----:B------:R-:W-:Y:S01]  /*42dc0*/  LOP3.LUT R11, R4, 0x1, RZ, 0xc0, !PT ;  /* 0x00000001040b7812 */ /* 0x000fe200078ec0ff */
[----:B------:R-:W-:Y:S01]  /*42dd0*/  IMAD.WIDE R4, R0, 0x4, R2 ;  /* 0x0000000400047825 */ /* 0x000fe200078e0202 */
[----:B------:R-:W-:-:S02]  /*42de0*/  LOP3.LUT R9, R9, 0x1, RZ, 0xc0, !PT ;  /* 0x0000000109097812 */ /* 0x000fc400078ec0ff */
[----:B------:R-:W-:Y:S02]  /*42df0*/  ISETP.NE.AND P1, PT, R8, R7, PT ;  /* 0x000000070800720c */ /* 0x000fe40003f25270 */
[----:B------:R0:W-:Y:S01]  /*42e00*/  ST.E desc[UR36][R4.64+-0x8], R10 ;  /* 0xfffff80a04007985 */ /* 0x0001e2000c101924 */
[----:B------:R-:W-:-:S03]  /*42e10*/  IADD3 R0, PT, PT, R0, -0x8, RZ ;  /* 0xfffffff800007810 */ /* 0x000fc60007ffe0ff */
[----:B------:R1:W-:Y:S04]  /*42e20*/  ST.E desc[UR36][R4.64+-0x4], R9 ;  /* 0xfffffc0904007985 */ /* 0x0003e8000c101924 */
[----:B------:R2:W-:Y:S01]  /*42e30*/  ST.E desc[UR36][R4.64+-0xc], R11 ;  /* 0xfffff40b04007985 */ /* 0x0005e2000c101924 */
[--C-:B0-----:R-:W-:Y:S02]  /*42e40*/  SHF.R.U32.HI R10, RZ, 0x6, R16.reuse ;  /* 0x00000006ff0a7819 */ /* 0x101fe40000011610 */
[----:B-1----:R-:W-:Y:S02]  /*42e50*/  SHF.R.U32.HI R9, RZ, 0x4, R16 ;  /* 0x00000004ff097819 */ /* 0x002fe40000011610 */
[----:B------:R-:W-:Y:S02]  /*42e60*/  LOP3.LUT R10, R10, 0x1, RZ, 0xc0, !PT ;  /* 0x000000010a0a7812 */ /* 0x000fe400078ec0ff */
[----:B------:R-:W-:-:S02]  /*42e70*/  LOP3.LUT R9, R9, 0x1, RZ, 0xc0, !PT ;  /* 0x0000000109097812 */ /* 0x000fc400078ec0ff */
[----:B--2---:R-:W-:Y:S01]  /*42e80*/  SHF.R.U32.HI R11, RZ, 0x5, R16 ;  /* 0x00000005ff0b7819 */ /* 0x004fe20000011610 */
[----:B------:R0:W-:Y:S03]  /*42e90*/  ST.E desc[UR36][R4.64+-0x18], R10 ;  /* 0xffffe80a04007985 */ /* 0x0001e6000c101924 */
[----:B------:R-:W-:Y:S01]  /*42ea0*/  LOP3.LUT R11, R11, 0x1, RZ, 0xc0, !PT ;  /* 0x000000010b0b7812 */ /* 0x000fe200078ec0ff */
[----:B------:R1:W-:Y:S04]  /*42eb0*/  ST.E desc[UR36][R4.64+-0x10], R9 ;  /* 0xfffff00904007985 */ /* 0x0003e8000c101924 */
[----:B------:R2:W-:Y:S01]  /*42ec0*/  ST.E desc[UR36][R4.64+-0x14], R11 ;  /* 0xffffec0b04007985 */ /* 0x0005e2000c101924 */
[----:B0-----:R-:W-:-:S02]  /*42ed0*/  LOP3.LUT R10, R16, 0x1, RZ, 0xc0, !PT ;  /* 0x00000001100a7812 */ /* 0x001fc400078ec0ff */
[----:B-1----:R-:W-:-:S03]  /*42ee0*/  SHF.R.U32.HI R9, RZ, 0x7, R16 ;  /* 0x00000007ff097819 */ /* 0x002fc60000011610 */
[----:B------:R2:W-:Y:S01]  /*42ef0*/  ST.E desc[UR36][R4.64], R10 ;  /* 0x0000000a04007985 */ /* 0x0005e2000c101924 */
[----:B------:R-:W-:Y:S02]  /*42f00*/  SHF.R.U32.HI R16, RZ, 0x8, R16 ;  /* 0x00000008ff107819 */ /* 0x000fe40000011610 */
[----:B------:R-:W-:-:S05]  /*42f10*/  LOP3.LUT R9, R9, 0x1, RZ, 0xc0, !PT ;  /* 0x0000000109097812 */ /* 0x000fca00078ec0ff */
[----:B------:R2:W-:Y:S01]  /*42f20*/  ST.E desc[UR36][R4.64+-0x1c], R9 ;  /* 0xffffe40904007985 */ /* 0x0005e2000c101924 */
[----:B------:R-:W-:Y:S05]  /*42f30*/  @P1 BRA `(.L_x_209) ;  /* 0xfffffffc008c1947 */ /* 0x000fea000383ffff */
.L_x_208:
[----:B------:R-:W-:Y:S05]  /*42f40*/  BSYNC.RECONVERGENT B1 ;  /* 0x0000000000017941 */ /* 0x000fea0003800200 */
.L_x_207:
[----:B------:R-:W-:Y:S05]  /*42f50*/  @!P0 BRA `(.L_x_206) ;  /* 0x0000000000908947 */ /* 0x000fea0003800000 */
[C---:B--2---:R-:W-:Y:S01]  /*42f60*/  LOP3.LUT R4, R6.reuse, 0x7, RZ, 0xc0, !PT ;  /* 0x0000000706047812 */ /* 0x044fe200078ec0ff */
[----:B------:R-:W-:Y:S01]  /*42f70*/  BSSY.RECONVERGENT B1, `(.L_x_210) ;  /* 0x0000012000017945 */ /* 0x000fe20003800200 */
[----:B------:R-:W-:Y:S02]  /*42f80*/  LOP3.LUT P1, RZ, R6, 0x3, RZ, 0xc0, !PT ;  /* 0x0000000306ff7812 */ /* 0x000fe4000782c0ff */
[----:B------:R-:W-:-:S13]  /*42f90*/  ISETP.GE.U32.AND P0, PT, R4, 0x4, PT ;  /* 0x000000040400780c */ /* 0x000fda0003f06070 */
[----:B------:R-:W-:Y:S05]  /*42fa0*/  @!P0 BRA `(.L_x_211) ;  /* 0x0000000000388947 */ /* 0x000fea0003800000 */
[--C-:B------:R-:W-:Y:S02]  /*42fb0*/  SHF.R.U32.HI R4, RZ, 0x2, R16.reuse ;  /* 0x00000002ff047819 */ /* 0x100fe40000011610 */
[----:B------:R-:W-:Y:S02]  /*42fc0*/  SHF.R.U32.HI R7, RZ, 0x1, R16 ;  /* 0x00000001ff077819 */ /* 0x000fe40000011610 */
[----:B------:R-:W-:Y:S01]  /*42fd0*/  LOP3.LUT R8, R4, 0x1, RZ, 0xc0, !PT ;  /* 0x0000000104087812 */ /* 0x000fe200078ec0ff */
[----:B------:R-:W-:Y:S01]  /*42fe0*/  IMAD.WIDE R4, R0, 0x4, R2 ;  /* 0x0000000400047825 */ /* 0x000fe200078e0202 */
[----:B------:R-:W-:-:S03]  /*42ff0*/  LOP3.LUT R7, R7, 0x1, RZ, 0xc0, !PT ;  /* 0x0000000107077812 */ /* 0x000fc600078ec0ff */
[----:B------:R-:W-:Y:S01]  /*43000*/  VIADD R0, R0, 0xfffffffc ;  /* 0xfffffffc00007836 */ /* 0x000fe20000000000 */
[----:B------:R0:W-:Y:S04]  /*43010*/  ST.E desc[UR36][R4.64+-0x8], R8 ;  /* 0xfffff80804007985 */ /* 0x0001e8000c101924 */
[----:B------:R1:W-:Y:S01]  /*43020*/  ST.E desc[UR36][R4.64+-0x4], R7 ;  /* 0xfffffc0704007985 */ /* 0x0003e2000c101924 */
[----:B0-----:R-:W-:Y:S02]  /*43030*/  LOP3.LUT R8, R16, 0x1, RZ, 0xc0, !PT ;  /* 0x0000000110087812 */ /* 0x001fe400078ec0ff */
[----:B-1----:R-:W-:-:S03]  /*43040*/  SHF.R.U32.HI R7, RZ, 0x3, R16 ;  /* 0x00000003ff077819 */ /* 0x002fc60000011610 */
[----:B------:R0:W-:Y:S01]  /*43050*/  ST.E desc[UR36][R4.64], R8 ;  /* 0x0000000804007985 */ /* 0x0001e2000c101924 */
[----:B------:R-:W-:Y:S02]  /*43060*/  SHF.R.U32.HI R16, RZ, 0x4, R16 ;  /* 0x00000004ff107819 */ /* 0x000fe40000011610 */
[----:B------:R-:W-:-:S05]  /*43070*/  LOP3.LUT R7, R7, 0x1, RZ, 0xc0, !PT ;  /* 0x0000000107077812 */ /* 0x000fca00078ec0ff */
[----:B------:R0:W-:Y:S02]  /*43080*/  ST.E desc[UR36][R4.64+-0xc], R7 ;  /* 0xfffff40704007985 */ /* 0x0001e4000c101924 */
.L_x_211:
[----:B------:R-:W-:Y:S05]  /*43090*/  BSYNC.RECONVERGENT B1 ;  /* 0x0000000000017941 */ /* 0x000fea0003800200 */
.L_x_210:
[----:B------:R-:W-:Y:S05]  /*430a0*/  @!P1 BRA `(.L_x_206) ;  /* 0x00000000003c9947 */ /* 0x000fea0003800000 */
[C---:B0-----:R-:W-:Y:S02]  /*430b0*/  LOP3.LUT R4, R6.reuse, 0x3, RZ, 0xc0, !PT ;  /* 0x0000000306047812 */ /* 0x041fe400078ec0ff */
[----:B------:R-:W-:Y:S02]  /*430c0*/  LOP3.LUT R6, R6, 0x1, RZ, 0xc0, !PT ;  /* 0x0000000106067812 */ /* 0x000fe400078ec0ff */
[----:B------:R-:W-:Y:S02]  /*430d0*/  ISETP.NE.AND P0, PT, R4, 0x1, PT ;  /* 0x000000010400780c */ /* 0x000fe40003f05270 */
[----:B------:R-:W-:-:S11]  /*430e0*/  ISETP.NE.U32.AND P1, PT, R6, 0x1, PT ;  /* 0x000000010600780c */ /* 0x000fd60003f25070 */
[----:B------:R-:W-:Y:S01]  /*430f0*/  @P0 SHF.R.U32.HI R6, RZ, 0x1, R16 ;  /* 0x00000001ff060819 */ /* 0x000fe20000011610 */
[----:B------:R-:W-:Y:S01]  /*43100*/  @P0 IMAD.WIDE R4, R0, 0x4, R2 ;  /* 0x0000000400040825 */ /* 0x000fe200078e0202 */
[----:B------:R-:W-:Y:S02]  /*43110*/  @P0 LOP3.LUT R7, R16, 0x1, RZ, 0xc0, !PT ;  /* 0x0000000110070812 */ /* 0x000fe400078ec0ff */
[----:B------:R-:W-:Y:S01]  /*43120*/  @P0 LOP3.LUT R6, R6, 0x1, RZ, 0xc0, !PT ;  /* 0x0000000106060812 */ /* 0x000fe200078ec0ff */
[----:B------:R-:W-:Y:S01]  /*43130*/  @P0 VIADD R0, R0, 0xfffffffe ;  /* 0xfffffffe00000836 */ /* 0x000fe20000000000 */
[----:B------:R-:W-:Y:S01]  /*43140*/  @P0 SHF.R.U32.HI R16, RZ, 0x2, R16 ;  /* 0x00000002ff100819 */ /* 0x000fe20000011610 */
[----:B------:R-:W-:Y:S04]  /*43150*/  @P0 ST.E desc[UR36][R4.64], R7 ;  /* 0x0000000704000985 */ /* 0x000fe8000c101924 */
[----:B------:R0:W-:Y:S02]  /*43160*/  @P0 ST.E desc[UR36][R4.64+-0x4], R6 ;  /* 0xfffffc0604000985 */ /* 0x0001e4000c101924 */
[----:B0-----:R-:W-:Y:S01]  /*43170*/  @!P1 LOP3.LUT R6, R16, 0x1, RZ, 0xc0, !PT ;  /* 0x0000000110069812 */ /* 0x001fe200078ec0ff */
[----:B------:R-:W-:-:S05]  /*43180*/  @!P1 IMAD.WIDE R4, R0, 0x4, R2 ;  /* 0x0000000400049825 */ /* 0x000fca00078e0202 */
[----:B------:R1:W-:Y:S02]  /*43190*/  @!P1 ST.E desc[UR36][R4.64], R6 ;  /* 0x0000000604009985 */ /* 0x0003e4000c101924 */
.L_x_206:
[----:B------:R-:W-:Y:S05]  /*431a0*/  BSYNC.RECONVERGENT B0 ;  /* 0x0000000000007941 */ /* 0x000fea0003800200 */
.L_x_205:
[----:B012---:R-:W2:Y:S01]  /*431b0*/  LD.E.U8 R4, desc[UR36][R2.64] ;  /* 0x0000002402047980 */ /* 0x007ea2000c101100 */
[----:B------:R-:W-:-:S05]  /*431c0*/  LEA R0, R37, UR40, 0x7 ;  /* 0x0000002825007c11 */ /* 0x000fca000f8e38ff */
[----:B--2---:R0:W-:Y:S04]  /*431d0*/  STL.U8 [R0], R4 ;  /* 0x0000000400007387 */ /* 0x0041e80000100000 */
[----:B0-----:R-:W2:Y:S04]  /*431e0*/  LD.E.U8 R4, desc[UR36][R2.64+0x1] ;  /* 0x0000012402047980 */ /* 0x001ea8000c101100 */
[----:B--2---:R0:W-:Y:S04]  /*431f0*/  STL.U8 [R0+0x1], R4 ;  /* 0x0000010400007387 */ /* 0x0041e80000100000 */
        /* <DEDUP_REMOVED lines=250> */
[----:B------:R-:W2:Y:S01]  /*441a0*/  LD.E.U8 R2, desc[UR36][R2.64+0x7f] ;  /* 0x00007f2402027980 */ /* 0x000ea2000c101100 */
[----:B------:R-:W-:-:S05]  /*441b0*/  VIADD R37, R37, 0x1 ;  /* 0x0000000125257836 */ /* 0x000fca0000000000 */
[----:B------:R-:W-:Y:S01]  /*441c0*/  ISETP.NE.AND P0, PT, R37, 0x40, PT ;  /* 0x000000402500780c */ /* 0x000fe20003f05270 */
[----:B--2---:R0:W-:-:S12]  /*441d0*/  STL.U8 [R0+0x7f], R2 ;  /* 0x00007f0200007387 */ /* 0x0041d80000100000 */
[----:B------:R-:W-:Y:S05]  /*441e0*/  @P0 BRA `(.L_x_212) ;  /* 0xffffff8400c00947 */ /* 0x000fea000383ffff */
[----:B0-----:R-:W-:Y:S01]  /*441f0*/  MOV R2, 0x0 ;  /* 0x0000000000027802 */ /* 0x001fe20000000f00 */
[----:B------:R-:W0:Y:S01]  /*44200*/  LDCU.64 UR4, c[0x4][0x28] ;  /* 0x01000500ff0477ac */ /* 0x000e220008000a00 */
[----:B------:R-:W-:-:S04]  /*44210*/  CS2R R6, SRZ ;  /* 0x0000000000067805 */ /* 0x000fc8000001ff00 */
[----:B------:R-:W1:Y:S01]  /*44220*/  LDC.64 R2, c[0x4][R2] ;  /* 0x0100000002027b82 */ /* 0x000e620000000a00 */
[----:B0-----:R-:W-:Y:S01]  /*44230*/  MOV R4, UR4 ;  /* 0x0000000400047c02 */ /* 0x001fe20008000f00 */
[----:B------:R-:W-:-:S07]  /*44240*/  IMAD.U32 R5, RZ, RZ, UR5 ;  /* 0x00000005ff057e24 */ /* 0x000fce000f8e00ff */
[----:B------:R-:W-:-:S07]  /*44250*/  LEPC R20, `(.L_x_213) ;  /* 0x000000001014794e */ /* 0x000fce0000000000 */
[----:B-1----:R-:W-:Y:S05]  /*44260*/  CALL.ABS.NOINC R2 ;  /* 0x0000000002007343 */ /* 0x002fea0003c00000 */
.L_x_213:
[----:B------:R-:W-:Y:S01]  /*44270*/  BSSY.RECONVERGENT B6, `(.L_x_214) ;  /* 0x0000154000067945 */ /* 0x000fe20003800200 */
[----:B------:R-:W-:-:S07]  /*44280*/  IMAD.MOV.U32 R16, RZ, RZ, RZ ;  /* 0x000000ffff107224 */ /* 0x000fce00078e00ff */
.L_x_248:
[C---:B------:R-:W-:Y:S01]  /*44290*/  LEA R18, R16.reuse, UR40, 0x7 ;  /* 0x0000002810127c11 */ /* 0x040fe2000f8e38ff */
[----:B------:R-:W0:Y:S04]  /*442a0*/  LDCU.64 UR4, c[0x4][0x18] ;  /* 0x01000300ff0477ac */ /* 0x000e280008000a00 */
[----:B------:R-:W2:Y:S01]  /*442b0*/  LDL R0, [R18] ;  /* 0x0000000012007983 */ /* 0x000ea20000100800 */
[----:B------:R-:W-:Y:S01]  /*442c0*/  MOV R17, 0x0 ;  /* 0x0000000000117802 */ /* 0x000fe20000000f00 */
[----:B------:R-:W-:Y:S01]  /*442d0*/  UIADD3 UR6, UP0, UPT, UR39, 0x2000, URZ ;  /* 0x0000200027067890 */ /* 0x000fe2000ff1e0ff */
[----:B------:R-:W-:Y:S02]  /*442e0*/  VIADD R16, R16, 0x1 ;  /* 0x0000000110107836 */ /* 0x000fe40000000000 */
[----:B------:R1:W3:Y:S01]  /*442f0*/  LDC.64 R8, c[0x4][R17] ;  /* 0x0100000011087b82 */ /* 0x0002e20000000a00 */
[----:B------:R-:W-:-:S02]  /*44300*/  UIADD3.X UR7, UPT, UPT, URZ, UR38, URZ, UP0, !UPT ;  /* 0x00000026ff077290 */ /* 0x000fc400087fe4ff */
[----:B------:R-:W-:Y:S02]  /*44310*/  ISETP.NE.AND P0, PT, R16, 0x40, PT ;  /* 0x000000401000780c */ /* 0x000fe40003f05270 */
[----:B------:R-:W-:Y:S02]  /*44320*/  MOV R2, UR6 ;  /* 0x0000000600027c02 */ /* 0x000fe40008000f00 */
[----:B------:R-:W-:Y:S01]  /*44330*/  IMAD.U32 R24, RZ, RZ, UR7 ;  /* 0x00000007ff187e24 */ /* 0x000fe2000f8e00ff */
[----:B------:R-:W-:Y:S01]  /*44340*/  P2R R19, PR, RZ, 0x1 ;  /* 0x00000001ff137803 */ /* 0x000fe20000000000 */
[----:B0-----:R-:W-:Y:S01]  /*44350*/  IMAD.U32 R4, RZ, RZ, UR4 ;  /* 0x00000004ff047e24 */ /* 0x001fe2000f8e00ff */
[----:B------:R-:W-:Y:S01]  /*44360*/  MOV R6, R2 ;  /* 0x0000000200067202 */ /* 0x000fe20000000f00 */
[----:B------:R-:W-:Y:S02]  /*44370*/  IMAD.U32 R5, RZ, RZ, UR5 ;  /* 0x00000005ff057e24 */ /* 0x000fe4000f8e00ff */
[----:B------:R-:W-:Y:S01]  /*44380*/  IMAD.MOV.U32 R7, RZ, RZ, R24 ;  /* 0x000000ffff077224 */ /* 0x000fe200078e0018 */
[----:B--23--:R1:W-:Y:S06]  /*44390*/  STL [R1+0x2000], R0 ;  /* 0x0020000001007387 */ /* 0x00c3ec0000100800 */
[----:B------:R-:W-:-:S07]  /*443a0*/  LEPC R20, `(.L_x_215) ;  /* 0x000000001014794e */ /* 0x000fce0000000000 */
[----:B-1----:R-:W-:Y:S05]  /*443b0*/  CALL.ABS.NOINC R8 ;  /* 0x0000000008007343 */ /* 0x002fea0003c00000 */
.L_x_215:
[----:B------:R-:W2:Y:S01]  /*443c0*/  LDL R0, [R18+0x4] ;  /* 0x0000040012007983 */ /* 0x000ea20000100800 */
[----:B------:R0:W1:Y:S01]  /*443d0*/  LDC.64 R8, c[0x4][R17] ;  /* 0x0100000011087b82 */ /* 0x0000620000000a00 */
[----:B------:R-:W3:Y:S01]  /*443e0*/  LDCU.64 UR4, c[0x4][0x18] ;  /* 0x01000300ff0477ac */ /* 0x000ee20008000a00 */
[----:B------:R-:W-:Y:S01]  /*443f0*/  MOV R6, R2 ;  /* 0x0000000200067202 */ /* 0x000fe20000000f00 */
[----:B------:R-:W-:Y:S02]  /*44400*/  IMAD.MOV.U32 R7, RZ, RZ, R24 ;  /* 0x000000ffff077224 */ /* 0x000fe400078e0018 */
[----:B---3--:R-:W-:Y:S02]  /*44410*/  IMAD.U32 R4, RZ, RZ, UR4 ;  /* 0x00000004ff047e24 */ /* 0x008fe4000f8e00ff */
[----:B------:R-:W-:Y:S01]  /*44420*/  IMAD.U32 R5, RZ, RZ, UR5 ;  /* 0x00000005ff057e24 */ /* 0x000fe2000f8e00ff */
[----:B-12---:R0:W-:Y:S06]  /*44430*/  STL [R1+0x2000], R0 ;  /* 0x0020000001007387 */ /* 0x0061ec0000100800 */
[----:B------:R-:W-:-:S07]  /*44440*/  LEPC R20, `(.L_x_216) ;  /* 0x000000001014794e */ /* 0x000fce0000000000 */
[----:B0-----:R-:W-:Y:S05]  /*44450*/  CALL.ABS.NOINC R8 ;  /* 0x0000000008007343 */ /* 0x001fea0003c00000 */
.L_x_216:
        /* <DEDUP_REMOVED lines=10> */
.L_x_217:
        /* <DEDUP_REMOVED lines=10> */
.L_x_218:
        /* <DEDUP_REMOVED lines=10> */
.L_x_219:
        /* <DEDUP_REMOVED lines=10> */
.L_x_220:
        /* <DEDUP_REMOVED lines=10> */
.L_x_221:
        /* <DEDUP_REMOVED lines=10> */
.L_x_222:
        /* <DEDUP_REMOVED lines=10> */
.L_x_223:
        /* <DEDUP_REMOVED lines=10> */
.L_x_224:
        /* <DEDUP_REMOVED lines=10> */
.L_x_225:
        /* <DEDUP_REMOVED lines=10> */
.L_x_226:
        /* <DEDUP_REMOVED lines=10> */
.L_x_227:
        /* <DEDUP_REMOVED lines=10> */
.L_x_228:
        /* <DEDUP_REMOVED lines=10> */
.L_x_229:
        /* <DEDUP_REMOVED lines=10> */
.L_x_230:
        /* <DEDUP_REMOVED lines=10> */
.L_x_231:
        /* <DEDUP_REMOVED lines=10> */
.L_x_232:
        /* <DEDUP_REMOVED lines=10> */
.L_x_233:
        /* <DEDUP_REMOVED lines=10> */
.L_x_234:
        /* <DEDUP_REMOVED lines=10> */
.L_x_235:
        /* <DEDUP_REMOVED lines=10> */
.L_x_236:
        /* <DEDUP_REMOVED lines=10> */
.L_x_237:
        /* <DEDUP_REMOVED lines=10> */
.L_x_238:
        /* <DEDUP_REMOVED lines=10> */
.L_x_239:
        /* <DEDUP_REMOVED lines=10> */
.L_x_240:
        /* <DEDUP_REMOVED lines=10> */
.L_x_241:
        /* <DEDUP_REMOVED lines=10> */
.L_x_242:
        /* <DEDUP_REMOVED lines=10> */
.L_x_243:
        /* <DEDUP_REMOVED lines=10> */
.L_x_244:
        /* <DEDUP_REMOVED lines=10> */
.L_x_245:
        /* <DEDUP_REMOVED lines=10> */
.L_x_246:
[----:B------:R0:W1:Y:S01]  /*45720*/  LDC.64 R8, c[0x4][R17] ;  /* 0x0100000011087b82 */ /* 0x0000620000000a00 */
[----:B------:R-:W2:Y:S01]  /*45730*/  LDCU.64 UR4, c[0x4][0x20] ;  /* 0x01000400ff0477ac */ /* 0x000ea20008000a00 */
[----:B------:R-:W-:Y:S01]  /*45740*/  CS2R R6, SRZ ;  /* 0x0000000000067805 */ /* 0x000fe2000001ff00 */
[----:B--2---:R-:W-:Y:S02]  /*45750*/  IMAD.U32 R4, RZ, RZ, UR4 ;  /* 0x00000004ff047e24 */ /* 0x004fe4000f8e00ff */
[----:B0-----:R-:W-:-:S07]  /*45760*/  IMAD.U32 R5, RZ, RZ, UR5 ;  /* 0x00000005ff057e24 */ /* 0x001fce000f8e00ff */
[----:B------:R-:W-:-:S07]  /*45770*/  LEPC R20, `(.L_x_247) ;  /* 0x000000001014794e */ /* 0x000fce0000000000 */
[----:B-1----:R-:W-:Y:S05]  /*45780*/  CALL.ABS.NOINC R8 ;  /* 0x0000000008007343 */ /* 0x002fea0003c00000 */
.L_x_247:
[----:B------:R-:W-:-:S13]  /*45790*/  ISETP.NE.AND P6, PT, R19, RZ, PT ;  /* 0x000000ff1300720c */ /* 0x000fda0003fc5270 */
[----:B------:R-:W-:Y:S05]  /*457a0*/  @P6 BRA `(.L_x_248) ;  /* 0xffffffe800b86947 */ /* 0x000fea000383ffff */
[----:B------:R-:W-:Y:S05]  /*457b0*/  BSYNC.RECONVERGENT B6 ;  /* 0x0000000000067941 */ /* 0x000fea0003800200 */
.L_x_214:
[----:B------:R0:W1:Y:S01]  /*457c0*/  LDC.64 R8, c[0x4][R17] ;  /* 0x0100000011087b82 */ /* 0x0000620000000a00 */
[----:B------:R-:W2:Y:S01]  /*457d0*/  LDCU.64 UR4, c[0x4][0x20] ;  /* 0x01000400ff0477ac */ /* 0x000ea20008000a00 */
[----:B------:R-:W-:Y:S02]  /*457e0*/  CS2R R6, SRZ ;  /* 0x0000000000067805 */ /* 0x000fe4000001ff00 */
[----:B--2---:R-:W-:Y:S01]  /*457f0*/  MOV R4, UR4 ;  /* 0x0000000400047c02 */ /* 0x004fe20008000f00 */
[----:B0-----:R-:W-:-:S07]  /*45800*/  IMAD.U32 R5, RZ, RZ, UR5 ;  /* 0x00000005ff057e24 */ /* 0x001fce000f8e00ff */
[----:B------:R-:W-:-:S07]  /*45810*/  LEPC R20, `(.L_x_249) ;  /* 0x000000001014794e */ /* 0x000fce0000000000 */
[----:B-1----:R-:W-:Y:S05]  /*45820*/  CALL.ABS.NOINC R8 ;  /* 0x0000000008007343 */ /* 0x002fea0003c00000 */
.L_x_249:
[----:B------:R-:W2:Y:S01]  /*45830*/  LDL R81, [R1+0x2438] ;  /* 0x0024380001517983 */ /* 0x000ea20000100800 */
[----:B------:R-:W-:-:S03]  /*45840*/  IMAD.MOV.U32 R37, RZ, RZ, RZ ;  /* 0x000000ffff257224 */ /* 0x000fc600078e00ff */
[----:B------:R-:W3:Y:S04]  /*45850*/  LDL R80, [R1+0x2434] ;  /* 0x0024340001507983 */ /* 0x000ee80000100800 */
[----:B------:R0:W5:Y:S04]  /*45860*/  LDL R0, [R1+0x2168] ;  /* 0x0021680001007983 */ /* 0x0001680000100800 */
        /* <DEDUP_REMOVED lines=72> */
[----:B--2---:R1:W-:Y:S04]  /*45cf0*/  STL [R1+0x203c], R81 ;  /* 0x00203c5101007387 */ /* 0x0043e80000100800 */
[----:B---3--:R2:W-:Y:S04]  /*45d00*/  STL [R1+0x2038], R80 ;  /* 0x0020385001007387 */ /* 0x0085e80000100800 */
[----:B------:R0:W5:Y:S04]  /*45d10*/  LDL R160, [R1+0x2244] ;  /* 0x0022440001a07983 */ /* 0x0001680000100800 */
[----:B-1----:R-:W3:Y:S04]  /*45d20*/  LDL R81, [R1+0x2430] ;  /* 0x0024300001517983 */ /* 0x002ee80000100800 */
[----:B--2---:R-:W2:Y:S04]  /*45d30*/  LDL R80, [R1+0x242c] ;  /* 0x00242c0001507983 */ /* 0x004ea80000100800 */
        /* <DEDUP_REMOVED lines=73> */
[----:B---3--:R1:W-:Y:S04]  /*461d0*/  STL [R1+0x2034], R81 ;  /* 0x0020345101007387 */ /* 0x0083e80000100800 */
[----:B--2---:R2:W-:Y:S04]  /*461e0*/  STL [R1+0x2030], R80 ;  /* 0x0020305001007387 */ /* 0x0045e80000100800 */
        /* <DEDUP_REMOVED lines=49> */
[----:B-1----:R-:W3:Y:S04]  /*46500*/  LDL R81, [R1+0x2450] ;  /* 0x0024500001517983 */ /* 0x002ee80000100800 */
[----:B--2---:R-:W2:Y:S04]  /*46510*/  LDL R80, [R1+0x244c] ;  /* 0x00244c0001507983 */ /* 0x004ea80000100800 */
        /* <DEDUP_REMOVED lines=93> */
[----:B--2---:R0:W-:Y:S02]  /*46af0*/  STL [R1+0x205c], R80 ;  /* 0x00205c5001007387 */ /* 0x0041e40000100800 */
.L_x_457:
[----:B-----5:R1:W-:Y:S04]  /*46b00*/  STL [R1+0x2158], R75 ;  /* 0x0021584b01007387 */ /* 0x0203e80000100800 */
[----:B------:R2:W-:Y:S04]  /*46b10*/  STL [R1+0x2154], R76 ;  /* 0x0021544c01007387 */ /* 0x0005e80000100800 */
[----:B------:R3:W5:Y:S04]  /*46b20*/  LDL.LU R229, [R1+0x20b0] ;  /* 0x0020b00001e57983 */ /* 0x0007680000300800 */
[----:B-1----:R-:W4:Y:S04]  /*46b30*/  LDL.LU R75, [R1+0x20d8] ;  /* 0x0020d800014b7983 */ /* 0x002f280000300800 */
[----:B--2---:R-:W2:Y:S04]  /*46b40*/  LDL.LU R76, [R1+0x20d4] ;  /* 0x0020d400014c7983 */ /* 0x004ea80000300800 */
[----:B------:R3:W5:Y:S04]  /*46b50*/  LDL.LU R228, [R1+0x20ac] ;  /* 0x0020ac0001e47983 */ /* 0x0007680000300800 */
[----:B------:R3:W5:Y:S04]  /*46b60*/  LDL.LU R231, [R1+0x20b8] ;  /* 0x0020b80001e77983 */ /* 0x0007680000300800 */
[----:B------:R3:W5:Y:S04]  /*46b70*/  LDL.LU R230, [R1+0x20b4] ;  /* 0x0020b40001e67983 */ /* 0x0007680000300800 */
[----:B------:R3:W5:Y:S04]  /*46b80*/  LDL.LU R232, [R1+0x20bc] ;  /* 0x0020bc0001e87983 */ /* 0x0007680000300800 */
[----:B------:R3:W5:Y:S04]  /*46b90*/  LDL.LU R170, [R1+0x205c] ;  /* 0x00205c0001aa7983 */ /* 0x0007680000300800 */
        /* <DEDUP_REMOVED lines=30> */
[----:B------:R3:W5:Y:S04]  /*46d80*/  LDL.LU R227, [R1+0x20a8] ;  /* 0x0020a80001e37983 */ /* 0x0007680000300800 */
        /* <DEDUP_REMOVED lines=14> */
[----:B0-----:R3:W5:Y:S04]  /*46e70*/  LDL.LU R80, [R1+0x206c] ;  /* 0x00206c0001507983 */ /* 0x0017680000300800 */
[----:B------:R3:W5:Y:S04]  /*46e80*/  LDL.LU R81, [R1+0x2068] ;  /* 0x0020680001517983 */ /* 0x0007680000300800 */
[----:B------:R3:W5:Y:S04]  /*46e90*/  LDL.LU R82, [R1+0x2064] ;  /* 0x0020640001527983 */ /* 0x0007680000300800 */
[----:B------:R3:W5:Y:S04]  /*46ea0*/  LDL.LU R83, [R1+0x2060] ;  /* 0x0020600001537983 */ /* 0x0007680000300800 */
[----:B----4-:R0:W-:Y:S04]  /*46eb0*/  STL [R1+0x2058], R75 ;  /* 0x0020584b01007387 */ /* 0x0101e80000100800 */
[----:B0-----:R-:W4:Y:S04]  /*46ec0*/  LDL.LU R75, [R1+0x20d0] ;  /* 0x0020d000014b7983 */ /* 0x001f280000300800 */
[----:B--2---:R0:W-:Y:S04]  /*46ed0*/  STL [R1+0x2054], R76 ;  /* 0x0020544c01007387 */ /* 0x0041e80000100800 */
[----:B0-----:R-:W2:Y:S04]  /*46ee0*/  LDL.LU R76, [R1+0x20cc] ;  /* 0x0020cc00014c7983 */ /* 0x001ea80000300800 */
        /* <DEDUP_REMOVED lines=28> */
[----:B------:R-:W-:Y:S01]  /*470b0*/  STL [R1+0x205c], R233 ;  /* 0x00205ce901007387 */ /* 0x000fe20000100800 */
[----:B------:R-:W-:-:S03]  /*470c0*/  IMAD.MOV.U32 R94, RZ, RZ, R154 ;  /* 0x000000ffff5e7224 */ /* 0x000fc600078e009a */
[----:B----4-:R0:W-:Y:S04]  /*470d0*/  STL [R1+0x20d0], R75 ;  /* 0x0020d04b01007387 */ /* 0x0101e80000100800 */
[----:B0-----:R-:W4:Y:S01]  /*470e0*/  LDL.LU R75, [R1+0x203c] ;  /* 0x00203c00014b7983 */ /* 0x001f220000300800 */
[----:B------:R-:W-:Y:S02]  /*470f0*/  IMAD.MOV.U32 R233, RZ, RZ, R142 ;  /* 0x000000ffffe97224 */ /* 0x000fe400078e008e */
[----:B------:R-:W-:Y:S01]  /*47100*/  IMAD.MOV.U32 R142, RZ, RZ, R16 ;  /* 0x000000ffff8e7224 */ /* 0x000fe200078e0010 */
[----:B------:R-:W-:Y:S01]  /*47110*/  MOV R16, 0x8 ;  /* 0x0000000800107802 */ /* 0x000fe20000000f00 */
[----:B------:R-:W-:Y:S01]  /*47120*/  IMAD.MOV.U32 R154, RZ, RZ, R53 ;  /* 0x000000ffff9a7224 */ /* 0x000fe200078e0035 */
[----:B------:R-:W-:Y:S01]  /*47130*/  MOV R93, R155 ;  /* 0x0000009b005d7202 */ /* 0x000fe20000000f00 */
[----:B------:R-:W-:Y:S01]  /*47140*/  IMAD.MOV.U32 R53, RZ, RZ, R15 ;  /* 0x000000ffff357224 */ /* 0x000fe200078e000f */
[----:B------:R-:W-:-:S02]  /*47150*/  MOV R155, R52 ;  /* 0x00000034009b7202 */ /* 0x000fc40000000f00 */
[----:B------:R-:W-:Y:S02]  /*47160*/  MOV R52, R14 ;  /* 0x0000000e00347202 */ /* 0x000fe40000000f00 */
[----:B------:R3:W0:Y:S01]  /*47170*/  LDC.64 R14, c[0x4][R16] ;  /* 0x01000000100e7b82 */ /* 0x0006220000000a00 */
[----:B------:R-:W-:Y:S01]  /*47180*/  IMAD.MOV.U32 R78, RZ, RZ, R166 ;  /* 0x000000ffff4e7224 */ /* 0x000fe200078e00a6 */
[----:B--2---:R-:W-:Y:S01]  /*47190*/  STL [R1+0x20d4], R76 ;  /* 0x0020d44c01007387 */ /* 0x004fe20000100800 */
[----:B------:R-:W-:Y:S01]  /*471a0*/  IMAD.MOV.U32 R166, RZ, RZ, R41 ;  /* 0x000000ffffa67224 */ /* 0x000fe200078e0029 */
[----:B------:R-:W-:Y:S01]  /*471b0*/  MOV R109, R73 ;  /* 0x00000049006d7202 */ /* 0x000fe20000000f00 */
[----:B------:R-:W-:Y:S01]  /*471c0*/  IMAD.MOV.U32 R79, RZ, RZ, R165 ;  /* 0x000000ffff4f7224 */ /* 0x000fe200078e00a5 */
[----:B------:R1:W-:Y:S01]  /*471d0*/  STL [R1+0x2060], R234 ;  /* 0x002060ea01007387 */ /* 0x0003e20000100800 */
[----:B------:R-:W-:Y:S01]  /*471e0*/  IMAD.MOV.U32 R41, RZ, RZ, R5 ;  /* 0x000000ffff297224 */ /* 0x000fe200078e0005 */
[----:B------:R-:W-:Y:S01]  /*471f0*/  MOV R105, R143 ;  /* 0x0000008f00697202 */ /* 0x000fe20000000f00 */
[----:B------:R-:W-:Y:S01]  /*47200*/  IMAD.MOV.U32 R110, RZ, RZ, R74 ;  /* 0x000000ffff6e7224 */ /* 0x000fe200078e004a */
[----:B------:R-:W-:Y:S01]  /*47210*/  STL [R1+0x2064], R235 ;  /* 0x002064eb01007387 */ /* 0x000fe20000100800 */
        /* <DEDUP_REMOVED lines=20> */
[----:B------:R-:W-:-:S02]  /*47360*/  IMAD.MOV.U32 R95, RZ, RZ, R153 ;  /* 0x000000ffff5f7224 */ /* 0x000fc400078e0099 */
[----:B------:R-:W-:Y:S02]  /*47370*/  HFMA2 R5, -RZ, RZ, 0, 0 ;  /* 0x00000000ff057431 */ /* 0x000fe400000001ff */
[----:B------:R-:W-:Y:S01]  /*47380*/  IMAD.MOV.U32 R92, RZ, RZ, R156 ;  /* 0x000000ffff5c7224 */ /* 0x000fe200078e009c */
[----:B------:R-:W-:Y:S01]  /*47390*/  STL [R1+0x207c], R241 ;  /* 0x00207cf101007387 */ /* 0x000fe20000100800 */
[----:B------:R-:W-:Y:S01]  /*473a0*/  IMAD.MOV.U32 R91, RZ, RZ, R157 ;  /* 0x000000ffff5b7224 */ /* 0x000fe200078e009d */
[----:B-1----:R-:W-:Y:S01]  /*473b0*/  MOV R234, R141 ;  /* 0x0000008d00ea7202 */ /* 0x002fe20000000f00 */
[----:B------:R-:W-:Y:S01]  /*473c0*/  IMAD.MOV.U32 R90, RZ, RZ, R158 ;  /* 0x000000ffff5a7224 */ /* 0x000fe200078e009e */
[----:B------:R1:W-:Y:S01]  /*473d0*/  STL [R1+0x2080], R242 ;  /* 0x002080f201007387 */ /* 0x0003e20000100800 */
[----:B------:R-:W-:Y:S01]  /*473e0*/  IMAD.MOV.U32 R88, RZ, RZ, R160 ;  /* 0x000000ffff587224 */ /* 0x000fe200078e00a0 */
[----:B--2---:R-:W-:Y:S01]  /*473f0*/  MOV R238, R137 ;  /* 0x0000008900ee7202 */ /* 0x004fe20000000f00 */
[----:B------:R-:W-:Y:S01]  /*47400*/  IMAD.MOV.U32 R87, RZ, RZ, R161 ;  /* 0x000000ffff577224 */ /* 0x000fe200078e00a1 */
[----:B------:R2:W-:Y:S01]  /*47410*/  STL [R1+0x2084], R243 ;  /* 0x002084f301007387 */ /* 0x0005e20000100800 */
[----:B------:R-:W-:Y:S01]  /*47420*/  IMAD.MOV.U32 R86, RZ, RZ, R162 ;  /* 0x000000ffff567224 */ /* 0x000fe200078e00a2 */
[----:B------:R-:W-:Y:S01]  /*47430*/  MOV R73, R68 ;  /* 0x0000004400497202 */ /* 0x000fe20000000f00 */
[----:B------:R-:W-:Y:S01]  /*47440*/  IMAD.MOV.U32 R84, RZ, RZ, R164 ;  /* 0x000000ffff547224 */ /* 0x000fe200078e00a4 */
[----:B------:R-:W-:Y:S01]  /*47450*/  STL [R1+0x2088], R244 ;  /* 0x002088f401007387 */ /* 0x000fe20000100800 */
[----:B------:R-:W-:Y:S01]  /*47460*/  IMAD.MOV.U32 R76, RZ, RZ, R168 ;  /* 0x000000ffff4c7224 */ /* 0x000fe200078e00a8 */
[----:B-1----:R-:W-:Y:S01]  /*47470*/  MOV R242, R133 ;  /* 0x0000008500f27202 */ /* 0x002fe20000000f00 */
        /* <DEDUP_REMOVED lines=14> */
[----:B--2---:R-:W-:Y:S01]  /*47560*/  IMAD.MOV.U32 R243, RZ, RZ, R132 ;  /* 0x000000fffff37224 */ /* 0x004fe200078e0084 */
[----:B-1----:R-:W-:Y:S01]  /*47570*/  MOV R246, R129 ;  /* 0x0000008100f67202 */ /* 0x002fe20000000f00 */
[----:B------:R-:W-:Y:S01]  /*47580*/  IMAD.MOV.U32 R244, RZ, RZ, R131 ;  /* 0x000000fffff47224 */ /* 0x000fe200078e0083 */
[----:B------:R1:W-:Y:S01]  /*47590*/  STL [R1+0x209c], R249 ;  /* 0x00209cf901007387 */ /* 0x0003e20000100800 */
[----:B------:R-:W-:Y:S01]  /*475a0*/  IMAD.MOV.U32 R245, RZ, RZ, R130 ;  /* 0x000000fffff57224 */ /* 0x000fe200078e0082 */
[----:B------:R-:W-:Y:S01]  /*475b0*/  MOV R159, R48 ;  /* 0x00000030009f7202 */ /* 0x000fe20000000f00 */
[----:B---3--:R-:W-:Y:S01]  /*475c0*/  IMAD.MOV.U32 R247, RZ, RZ, R128 ;  /* 0x000000fffff77224 */ /* 0x008fe200078e0080 */
[----:B------:R2:W-:Y:S01]  /*475d0*/  STL [R1+0x20a0], R250 ;  /* 0x0020a0fa01007387 */ /* 0x0005e20000100800 */
[----:B------:R-:W-:Y:S01]  /*475e0*/  IMAD.MOV.U32 R74, RZ, RZ, R69 ;  /* 0x000000ffff4a7224 */ /* 0x000fe200078e0045 */
[----:B------:R-:W-:Y:S01]  /*475f0*/  MOV R163, R44 ;  /* 0x0000002c00a37202 */ /* 0x000fe20000000f00 */
[----:B0-----:R-:W-:Y:S01]  /*47600*/  IMAD.MOV.U32 R248, RZ, RZ, R127 ;  /* 0x000000fffff87224 */ /* 0x001fe200078e007f */
[----:B------:R0:W-:Y:S01]  /*47610*/  STL [R1+0x20a4], R251 ;  /* 0x0020a4fb01007387 */ /* 0x0001e20000100800 */
[----:B------:R-:W-:Y:S01]  /*47620*/  IMAD.MOV.U32 R72, RZ, RZ, R67 ;  /* 0x000000ffff487224 */ /* 0x000fe200078e0043 */
[----:B------:R-:W-:Y:S01]  /*47630*/  MOV R167, R40 ;  /* 0x0000002800a77202 */ /* 0x000fe20000000f00 */
[----:B-1----:R-:W-:Y:S01]  /*47640*/  IMAD.MOV.U32 R249, RZ, RZ, R126 ;  /* 0x000000fffff97224 */ /* 0x002fe200078e007e */
[----:B------:R1:W-:Y:S01]  /*47650*/  STL [R1+0x20a8], R252 ;  /* 0x0020a8fc01007387 */ /* 0x0003e20000100800 */
[----:B------:R-:W-:Y:S01]  /*47660*/  IMAD.MOV.U32 R71, RZ, RZ, R66 ;  /* 0x000000ffff477224 */ /* 0x000fe200078e0042 */
[----:B--2---:R-:W-:Y:S01]  /*47670*/  MOV R250, R125 ;  /* 0x0000007d00fa7202 */ /* 0x004fe20000000f00 */
[----:B------:R-:W-:Y:S01]  /*47680*/  IMAD.MOV.U32 R70, RZ, RZ, R65 ;  /* 0x000000ffff467224 */ /* 0x000fe200078e0041 */
[----:B------:R-:W-:Y:S01]  /*47690*/  STL [R1+0x2010], R122 ;  /* 0x0020107a01007387 */ /* 0x000fe20000100800 */
[----:B------:R-:W-:Y:S01]  /*476a0*/  IMAD.MOV.U32 R144, RZ, RZ, R63 ;  /* 0x000000ffff907224 */ /* 0x000fe200078e003f */
[----:B------:R-:W-:Y:S01]  /*476b0*/  MOV R141, R17 ;  /* 0x00000011008d7202 */ /* 0x000fe20000000f00 */
[----:B0-----:R-:W-:Y:S01]  /*476c0*/  IMAD.MOV.U32 R251, RZ, RZ, R124 ;  /* 0x000000fffffb7224 */ /* 0x001fe200078e007c */
[----:B------:R0:W-:Y:S01]  /*476d0*/  STL [R1+0x2014], R121 ;  /* 0x0020147901007387 */ /* 0x0001e20000100800 */
[----:B------:R-:W-:Y:S01]  /*476e0*/  IMAD.MOV.U32 R145, RZ, RZ, R62 ;  /* 0x000000ffff917224 */ /* 0x000fe200078e003e */
[----:B------:R-:W-:Y:S01]  /*476f0*/  MOV R137, R23 ;  /* 0x0000001700897202 */ /* 0x000fe20000000f00 */
[----:B-1----:R-:W-:Y:S01]  /*47700*/  IMAD.MOV.U32 R252, RZ, RZ, R123 ;  /* 0x000000fffffc7224 */ /* 0x002fe200078e007b */
        /* <DEDUP_REMOVED lines=14> */
[----:B0-----:R-:W-:Y:S01]  /*477f0*/  MOV R121, R196 ;  /* 0x000000c400797202 */ /* 0x001fe20000000f00 */
[----:B------:R-:W-:Y:S01]  /*47800*/  IMAD.MOV.U32 R157, RZ, RZ, R50 ;  /* 0x000000ffff9d7224 */ /* 0x000fe200078e0032 */
[----:B------:R-:W-:Y:S01]  /*47810*/  STL [R1+0x2028], R116 ;  /* 0x0020287401007387 */ /* 0x000fe20000100800 */
        /* <DEDUP_REMOVED lines=21> */
[----:B0-----:R-:W-:Y:S01]  /*47970*/  MOV R113, R205 ;  /* 0x000000cd00717202 */ /* 0x001fe20000000f00 */
[----:B------:R-:W-:Y:S01]  /*47980*/  IMAD.MOV.U32 R135, RZ, RZ, R182 ;  /* 0x000000ffff877224 */ /* 0x000fe200078e00b6 */
[----:B------:R-:W-:Y:S01]  /*47990*/  MOV R48, R10 ;  /* 0x0000000a00307202 */ /* 0x000fe20000000f00 */
[----:B------:R-:W-:Y:S01]  /*479a0*/  IMAD.MOV.U32 R134, RZ, RZ, R183 ;  /* 0x000000ffff867224 */ /* 0x000fe200078e00b7 */
[----:B------:R-:W-:Y:S01]  /*479b0*/  MOV R44, R6 ;  /* 0x00000006002c7202 */ /* 0x000fe20000000f00 */
[----:B------:R-:W-:Y:S01]  /*479c0*/  IMAD.MOV.U32 R132, RZ, RZ, R185 ;  /* 0x000000ffff847224 */ /* 0x000fe200078e00b9 */
[----:B------:R-:W-:Y:S01]  /*479d0*/  MOV R40, R222 ;  /* 0x000000de00287202 */ /* 0x000fe20000000f00 */
[----:B------:R-:W-:-:S02]  /*479e0*/  IMAD.MOV.U32 R131, RZ, RZ, R186 ;  /* 0x000000ffff837224 */ /* 0x000fc400078e00ba */
[----:B------:R-:W-:Y:S02]  /*479f0*/  IMAD.MOV.U32 R130, RZ, RZ, R187 ;  /* 0x000000ffff827224 */ /* 0x000fe400078e00bb */
[----:B------:R-:W-:Y:S02]  /*47a00*/  IMAD.MOV.U32 R128, RZ, RZ, R189 ;  /* 0x000000ffff807224 */ /* 0x000fe400078e00bd */
[----:B------:R-:W-:Y:S02]  /*47a10*/  IMAD.MOV.U32 R127, RZ, RZ, R190 ;  /* 0x000000ffff7f7224 */ /* 0x000fe400078e00be */
[----:B------:R-:W-:Y:S02]  /*47a20*/  IMAD.MOV.U32 R126, RZ, RZ, R191 ;  /* 0x000000ffff7e7224 */ /* 0x000fe400078e00bf */
[----:B------:R-:W-:Y:S02]  /*47a30*/  IMAD.MOV.U32 R124, RZ, RZ, R193 ;  /* 0x000000ffff7c7224 */ /* 0x000fe400078e00c1 */
        /* <DEDUP_REMOVED lines=8> */
[----:B-1----:R-:W-:Y:S02]  /*47ac0*/  IMAD.MOV.U32 R112, RZ, RZ, R206 ;  /* 0x000000ffff707224 */ /* 0x002fe400078e00ce */
[----:B--2---:R-:W-:Y:S02]  /*47ad0*/  IMAD.MOV.U32 R111, RZ, RZ, R207 ;  /* 0x000000ffff6f7224 */ /* 0x004fe400078e00cf */
        /* <DEDUP_REMOVED lines=20> */
[----:B------:R-:W-:Y:S01]  /*47c20*/  IMAD.MOV.U32 R4, RZ, RZ, 0x80 ;  /* 0x00000080ff047424 */ /* 0x000fe200078e00ff */
[----:B----4-:R0:W-:Y:S02]  /*47c30*/  STL [R1+0x20d8], R75 ;  /* 0x0020d84b01007387 */ /* 0x0101e40000100800 */
[----:B0-----:R-:W-:-:S02]  /*47c40*/  IMAD.MOV.U32 R75, RZ, RZ, R169 ;  /* 0x000000ffff4b7224 */ /* 0x001fc400078e00a9 */
[----:B------:R-:W-:Y:S02]  /*47c50*/  IMAD.MOV.U32 R169, RZ, RZ, R38 ;  /* 0x000000ffffa97224 */ /* 0x000fe400078e0026 */
[----:B------:R-:W-:-:S07]  /*47c60*/  IMAD.MOV.U32 R38, RZ, RZ, R0 ;  /* 0x000000ffff267224 */ /* 0x000fce00078e0000 */
[----:B------:R-:W-:-:S07]  /*47c70*/  LEPC R20, `(.L_x_250) ;  /* 0x000000001014794e */ /* 0x000fce0000000000 */
[----:B-----5:R-:W-:Y:S05]  /*47c80*/  CALL.ABS.NOINC R14 ;  /* 0x000000000e007343 */ /* 0x020fea0003c00000 */
.L_x_250:
[--C-:B------:R-:W-:Y:S01]  /*47c90*/  SHF.R.U32.HI R0, RZ, 0x18, R142.reuse ;  /* 0x00000018ff007819 */ /* 0x100fe2000001168e */
[----:B------:R-:W-:Y:S01]  /*47ca0*/  ST.E.U8 desc[UR36][R4.64], R142 ;  /* 0x0000008e04007985 */ /* 0x000fe2000c101124 */
[----:B------:R-:W-:Y:S01]  /*47cb0*/  SHF.R.U32.HI R3, RZ, 0x10, R142 ;  /* 0x00000010ff037819 */ /* 0x000fe2000001168e */
[----:B------:R-:W-:Y:S01]  /*47cc0*/  BSSY.RECONVERGENT B3, `(.L_x_251) ;  /* 0x000012b000037945 */ /* 0x000fe20003800200 */
[----:B------:R-:W-:Y:S01]  /*47cd0*/  IMAD.MOV.U32 R16, RZ, RZ, RZ ;  /* 0x000000ffff107224 */ /* 0x000fe200078e00ff */
[----:B------:R0:W-:Y:S01]  /*47ce0*/  ST.E.U8 desc[UR36][R4.64+0x3], R0 ;  /* 0x0000030004007985 */ /* 0x0001e2000c101124 */
[----:B------:R-:W-:-:S03]  /*47cf0*/  IMAD.MOV.U32 R8, RZ, RZ, 0x1f ;  /* 0x0000001fff087424 */ /* 0x000fc600078e00ff */
[----:B------:R1:W-:Y:S04]  /*47d00*/  ST.E.U8 desc[UR36][R4.64+0x2], R3 ;  /* 0x0000020304007985 */ /* 0x0003e8000c101124 */
[----:B------:R-:W-:Y:S01]  /*47d10*/  ST.E.U8 desc[UR36][R4.64+0x4], R141 ;  /* 0x0000048d04007985 */ /* 0x000fe2000c101124 */
[----:B0-----:R-:W-:-:S03]  /*47d20*/  SHF.R.U32.HI R0, RZ, 0x8, R142 ;  /* 0x00000008ff007819 */ /* 0x001fc6000001168e */
[----:B------:R-:W-:Y:S01]  /*47d30*/  ST.E.U8 desc[UR36][R4.64+0x8], R140 ;  /* 0x0000088c04007985 */ /* 0x000fe2000c101124 */
[----:B-1----:R-:W-:-:S03]  /*47d40*/  SHF.R.U32.HI R3, RZ, 0x18, R141 ;  /* 0x00000018ff037819 */ /* 0x002fc6000001168d */
[----:B------:R0:W-:Y:S04]  /*47d50*/  ST.E.U8 desc[UR36][R4.64+0x1], R0 ;  /* 0x0000010004007985 */ /* 0x0001e8000c101124 */
        /* <DEDUP_REMOVED lines=86> */
[----:B0-----:R-:W-:Y:S02]  /*482c0*/  SHF.R.U32.HI R0, RZ, 0x8, R132 ;  /* 0x00000008ff007819 */ /* 0x001fe40000011684 */
[----:B-1----:R-:W-:-:S03]  /*482d0*/  SHF.R.U32.HI R3, RZ, 0x18, R131 ;  /* 0x00000018ff037819 */ /* 0x002fc60000011683 */
[----:B------:R0:W-:Y:S04]  /*482e0*/  ST.E.U8 desc[UR36][R4.64+0x29], R0 ;  /* 0x0000290004007985 */ /* 0x0001e8000c101124 */
[----:B------:R1:W-:Y:S01]  /*482f0*/  ST.E.U8 desc[UR36][R4.64+0x2f], R3 ;  /* 0x00002f0304007985 */ /* 0x0003e2000c101124 */
[--C-:B0-----:R-:W-:Y:S02]  /*48300*/  SHF.R.U32.HI R0, RZ, 0x10, R131.reuse ;  /* 0x00000010ff007819 */ /* 0x101fe40000011683 */
[----:B-1----:R-:W-:-:S03]  /*48310*/  SHF.R.U32.HI R3, RZ, 0x8, R131 ;  /* 0x00000008ff037819 */ /* 0x002fc60000011683 */
[----:B------:R0:W-:Y:S04]  /*48320*/  ST.E.U8 desc[UR36][R4.64+0x2e], R0 ;  /* 0x00002e0004007985 */ /* 0x0001e8000c101124 */
[----:B------:R1:W-:Y:S01]  /*48330*/  ST.E.U8 desc[UR36][R4.64+0x2d], R3 ;  /* 0x00002d0304007985 */ /* 0x0003e2000c101124 */
[--C-:B0-----:R-:W-:Y:S02]  /*48340*/  SHF.R.U32.HI R0, RZ, 0x18, R130.reuse ;  /* 0x00000018ff007819 */ /* 0x101fe40000011682 */
[----:B-1----:R-:W-:-:S03]  /*48350*/  SHF.R.U32.HI R3, RZ, 0x10, R130 ;  /* 0x00000010ff037819 */ /* 0x002fc60000011682 */
[----:B------:R0:W-:Y:S04]  /*48360*/  ST.E.U8 desc[UR36][R4.64+0x33], R0 ;  /* 0x0000330004007985 */ /* 0x0001e8000c101124 */
[----:B------:R1:W-:Y:S01]  /*48370*/  ST.E.U8 desc[UR36][R4.64+0x32], R3 ;  /* 0x0000320304007985 */ /* 0x0003e2000c101124 */
        /* <DEDUP_REMOVED lines=114> */
[----:B------:R-:W-:Y:S04]  /*48aa0*/  ST.E.U8 desc[UR36][R4.64+0x7e], R0 ;  /* 0x00007e0004007985 */ /* 0x000fe8000c101124 */
[----:B------:R0:W-:Y:S02]  /*48ab0*/  ST.E.U8 desc[UR36][R4.64+0x7d], R3 ;  /* 0x00007d0304007985 */ /* 0x0001e4000c101124 */
[----:B0-----:R-:W-:-:S07]  /*48ac0*/  IMAD.MOV.U32 R3, RZ, RZ, RZ ;  /* 0x000000ffff037224 */ /* 0x001fce00078e00ff */
.L_x_266:
[----:B------:R-:W-:Y:S01]  /*48ad0*/  ISETP.NE.AND P0, PT, R3, 0x1f, PT ;  /* 0x0000001f0300780c */ /* 0x000fe20003f05270 */
[----:B------:R-:W-:Y:S01]  /*48ae0*/  BSSY.RECONVERGENT B2, `(.L_x_252) ;  /* 0x0000041000027945 */ /* 0x000fe20003800200 */
[----:B------:R-:W-:-:S11]  /*48af0*/  MOV R0, 0x1 ;  /* 0x0000000100007802 */ /* 0x000fd60000000f00 */
        /* <DEDUP_REMOVED lines=22> */
.L_x_262:
[----:B------:R-:W-:Y:S02]  /*48c60*/  VIADD R6, R6, 0x10 ;  /* 0x0000001006067836 */ /* 0x000fe40000000000 */
[----:B------:R-:W-:Y:S01]  /*48c70*/  IMAD.MOV.U32 R11, RZ, RZ, R0 ;  /* 0x000000ffff0b7224 */ /* 0x000fe200078e0000 */
[----:B------:R-:W-:Y:S02]  /*48c80*/  SHF.L.U32 R0, R0, 0x10, RZ ;  /* 0x0000001000007819 */ /* 0x000fe400000006ff */
[----:B------:R-:W-:-:S13]  /*48c90*/  ISETP.GE.AND P1, PT, R6, R9, PT ;  /* 0x000000090600720c */ /* 0x000fda0003f26270 */
[----:B------:R-:W-:Y:S05]  /*48ca0*/  @!P1 BRA `(.L_x_262) ;  /* 0xfffffffc00ec9947 */ /* 0x000fea000383ffff */
[----:B------:R-:W-:Y:S05]  /*48cb0*/  BSYNC.RECONVERGENT B6 ;  /* 0x0000000000067941 */ /* 0x000fea0003800200 */
.L_x_261:
[----:B------:R-:W-:-:S07]  /*48cc0*/  IMAD.SHL.U32 R31, R11, 0x1000, RZ ;  /* 0x000010000b1f7824 */ /* 0x000fce00078e00ff */
.L_x_260:
[----:B------:R-:W-:Y:S05]  /*48cd0*/  BSYNC.RECONVERGENT B5 ;  /* 0x0000000000057941 */ /* 0x000fea0003800200 */
.L_x_259:
        /* <DEDUP_REMOVED lines=9> */
.L_x_258:
[----:B------:R-:W-:Y:S05]  /*48d70*/  BSYNC.RELIABLE B4 ;  /* 0x0000000000047941 */ /* 0x000fea0003800100 */
.L_x_257:
[----:B------:R-:W-:Y:S01]  /*48d80*/  BSSY.RECONVERGENT B4, `(.L_x_264) ;  /* 0x0000006000047945 */ /* 0x000fe20003800200 */
.L_x_265:
[----:B------:R-:W-:Y:S02]  /*48d90*/  VIADD R6, R6, 0x4 ;  /* 0x0000000406067836 */ /* 0x000fe40000000000 */
[----:B------:R-:W-:Y:S01]  /*48da0*/  IMAD.MOV.U32 R9, RZ, RZ, R0 ;  /* 0x000000ffff097224 */ /* 0x000fe200078e0000 */
[----:B------:R-:W-:Y:S02]  /*48db0*/  SHF.L.U32 R0, R0, 0x4, RZ ;  /* 0x0000000400007819 */ /* 0x000fe400000006ff */
[----:B------:R-:W-:-:S13]  /*48dc0*/  ISETP.NE.AND P0, PT, R6, R7, PT ;  /* 0x000000070600720c */ /* 0x000fda0003f05270 */
[----:B------:R-:W-:Y:S05]  /*48dd0*/  @P0 BRA `(.L_x_265) ;  /* 0xfffffffc00ec0947 */ /* 0x000fea000383ffff */
[----:B------:R-:W-:Y:S05]  /*48de0*/  BSYNC.RECONVERGENT B4 ;  /* 0x0000000000047941 */ /* 0x000fea0003800200 */
.L_x_264:
[----:B------:R-:W-:-:S07]  /*48df0*/  IMAD.MOV.U32 R31, RZ, RZ, R9 ;  /* 0x000000ffff1f7224 */ /* 0x000fce00078e0009 */
.L_x_263:
[----:B------:R-:W-:Y:S05]  /*48e00*/  BSYNC.RECONVERGENT B0 ;  /* 0x0000000000007941 */ /* 0x000fea0003800200 */
.L_x_256:
[C---:B------:R-:W-:Y:S02]  /*48e10*/  IMAD.SHL.U32 R0, R31.reuse, 0x10, RZ ;  /* 0x000000101f007824 */ /* 0x040fe400078e00ff */
[----:B------:R-:W-:-:S07]  /*48e20*/  IMAD.SHL.U32 R9, R31, 0x20, RZ ;  /* 0x000000201f097824 */ /* 0x000fce00078e00ff */
.L_x_255:
[----:B------:R-:W-:Y:S05]  /*48e30*/  BSYNC.RECONVERGENT B1 ;  /* 0x0000000000017941 */ /* 0x000fea0003800200 */
.L_x_254:
[----:B------:R-:W-:-:S04]  /*48e40*/  VIMNMX.U32 R6, PT, PT, R10, 0x2, PT ;  /* 0x000000020a067848 */ /* 0x000fc80003fe0000 */
[----:B------:R-:W-:-:S06]  /*48e50*/  SHF.L.U32 R6, R6, 0x2, RZ ;  /* 0x0000000206067819 */ /* 0x000fcc00000006ff */
[----:B------:R-:W0:Y:S02]  /*48e60*/  LDC R6, c[0x2][R6+0x48] ;  /* 0x0080120006067b82 */ /* 0x000e240000000800 */
[----:B0-----:R-:W-:-:S04]  /*48e70*/  SHF.R.S32.HI R7, RZ, 0x1f, R6 ;  /* 0x0000001fff077819 */ /* 0x001fc80000011406 */
.L_x_579:
[----:B------:R-:W-:Y:S05]  /*48e80*/  BRX R6 -0x48e90                                     (*"BRANCH_TARGETS .L_x_253,.L_x_581,.L_x_582"*) ;  /* 0xfffffb70065c7949 */ /* 0x000fea000383ffff */
.L_x_582:
[----:B------:R-:W-:Y:S01]  /*48e90*/  IMAD.MOV.U32 R0, RZ, RZ, 0x1 ;  /* 0x00000001ff007424 */ /* 0x000fe200078e00ff */
[----:B------:R-:W-:-:S04]  /*48ea0*/  ISETP.NE.AND P0, PT, R10, 0x2, PT ;  /* 0x000000020a00780c */ /* 0x000fc80003f05270 */
[----:B------:R-:W-:-:S04]  /*48eb0*/  SEL R0, R0, 0x2, !P0 ;  /* 0x0000000200007807 */ /* 0x000fc80004000000 */
[----:B------:R-:W-:Y:S01]  /*48ec0*/  SHF.L.U32 R0, R9, R0, RZ ;  /* 0x0000000009007219 */ /* 0x000fe200000006ff */
[----:B------:R-:W-:Y:S06]  /*48ed0*/  BRA `(.L_x_253) ;  /* 0x0000000000047947 */ /* 0x000fec0003800000 */
.L_x_581:
[----:B------:R-:W-:-:S07]  /*48ee0*/  IMAD.MOV.U32 R0, RZ, RZ, R9 ;  /* 0x000000ffff007224 */ /* 0x000fce00078e0009 */
.L_x_253:
[----:B------:R-:W-:Y:S05]  /*48ef0*/  BSYNC.RECONVERGENT B2 ;  /* 0x0000000000027941 */ /* 0x000fea0003800200 */
.L_x_252:
        /* <DEDUP_REMOVED lines=8> */
.L_x_251:
        /* <DEDUP_REMOVED lines=8> */
.L_x_267:
[----:B------:R-:W-:Y:S01]  /*49000*/  BSSY.RECONVERGENT B0, `(.L_x_268) ;  /* 0x000000d000007945 */ /* 0x000fe20003800200 */
[----:B------:R-:W-:Y:S02]  /*49010*/  IMAD.MOV.U32 R18, RZ, RZ, R4 ;  /* 0x000000ffff127224 */ /* 0x000fe400078e0004 */
[----:B------:R-:W-:-:S07]  /*49020*/  IMAD.MOV.U32 R19, RZ, RZ, R5 ;  /* 0x000000ffff137224 */ /* 0x000fce00078e0005 */
.L_x_269:
        /* <DEDUP_REMOVED lines=11> */
.L_x_268:
[----:B------:R-:W-:Y:S01]  /*490e0*/  MOV R0, 0x8 ;  /* 0x0000000800007802 */ /* 0x000fe20000000f00 */
[----:B------:R-:W-:Y:S01]  /*490f0*/  BSSY.RECONVERGENT B0, `(.L_x_270) ;  /* 0x000000d000007945 */ /* 0x000fe20003800200 */
[----:B------:R-:W-:Y:S02]  /*49100*/  ISETP.NE.AND P0, PT, R16, RZ, PT ;  /* 0x000000ff1000720c */ /* 0x000fe40003f05270 */
[----:B------:R0:W1:Y:S11]  /*49110*/  LDC.64 R8, c[0x4][R0] ;  /* 0x0100000000087b82 */ /* 0x0000760000000a00 */
[----:B0-----:R-:W-:Y:S05]  /*49120*/  @!P0 BRA `(.L_x_271) ;  /* 0x0000000000248947 */ /* 0x001fea0003800000 */
[----:B------:R-:W-:Y:S01]  /*49130*/  SHF.L.W.U32.HI R0, R16, 0x1a, R16 ;  /* 0x0000001a10007819 */ /* 0x000fe20000010e10 */
[----:B------:R-:W-:-:S07]  /*49140*/  IMAD.MOV.U32 R3, RZ, RZ, 0x1f ;  /* 0x0000001fff037424 */ /* 0x000fce00078e00ff */
.L_x_272:
[C---:B0-----:R-:W-:Y:S01]  /*49150*/  LOP3.LUT R6, R0.reuse, 0x1, RZ, 0xc0, !PT ;  /* 0x0000000100067812 */ /* 0x041fe200078ec0ff */
[C---:B------:R-:W-:Y:S01]  /*49160*/  IMAD.WIDE R4, R3.reuse, 0x4, R18 ;  /* 0x0000000403047825 */ /* 0x040fe200078e0212 */
[----:B------:R-:W-:Y:S02]  /*49170*/  ISETP.GT.U32.AND P0, PT, R0, 0x1, PT ;  /* 0x000000010000780c */ /* 0x000fe40003f04070 */
[----:B------:R-:W-:Y:S01]  /*49180*/  SHF.R.U32.HI R0, RZ, 0x1, R0 ;  /* 0x00000001ff007819 */ /* 0x000fe20000011600 */
[----:B------:R-:W-:Y:S01]  /*49190*/  VIADD R3, R3, 0xffffffff ;  /* 0xffffffff03037836 */ /* 0x000fe20000000000 */
[----:B------:R0:W-:Y:S09]  /*491a0*/  ST.E desc[UR36][R4.64], R6 ;  /* 0x0000000604007985 */ /* 0x0001f2000c101924 */
[----:B------:R-:W-:Y:S05]  /*491b0*/  @P0 BRA `(.L_x_272) ;  /* 0xfffffffc00e40947 */ /* 0x000fea000383ffff */
.L_x_271:
[----:B------:R-:W-:Y:S05]  /*491c0*/  BSYNC.RECONVERGENT B0 ;  /* 0x0000000000007941 */ /* 0x000fea0003800200 */
.L_x_270:
[----:B0-----:R-:W-:Y:S02]  /*491d0*/  HFMA2 R4, -RZ, RZ, 0, 7.62939453125e-06 ;  /* 0x00000080ff047431 */ /* 0x001fe400000001ff */
[----:B------:R-:W-:-:S07]  /*491e0*/  IMAD.MOV.U32 R5, RZ, RZ, RZ ;  /* 0x000000ffff057224 */ /* 0x000fce00078e00ff */
[----:B------:R-:W-:-:S07]  /*491f0*/  LEPC R20, `(.L_x_273) ;  /* 0x000000001014794e */ /* 0x000fce0000000000 */
[----:B-1----:R-:W-:Y:S05]  /*49200*/  CALL.ABS.NOINC R8 ;  /* 0x0000000008007343 */ /* 0x002fea0003c00000 */
.L_x_273:
        /* <DEDUP_REMOVED lines=227> */
[----:B0-----:R-:W-:-:S07]  /*4a040*/  MOV R3, RZ ;  /* 0x000000ff00037202 */ /* 0x001fce0000000f00 */
.L_x_289:
        /* <DEDUP_REMOVED lines=13> */
[----:B------:R-:W-:Y:S01]  /*4a120*/  HFMA2 R0, -RZ, RZ, 0, 5.9604644775390625e-08 ;  /* 0x00000001ff007431 */ /* 0x000fe200000001ff */
[----:B------:R-:W-:Y:S01]  /*4a130*/  ISETP.GT.AND P0, PT, R7, RZ, PT ;  /* 0x000000ff0700720c */ /* 0x000fe20003f04270 */
[----:B------:R-:W-:-:S12]  /*4a140*/  IMAD.MOV.U32 R6, RZ, RZ, RZ ;  /* 0x000000ffff067224 */ /* 0x000fd800078e00ff */
        /* <DEDUP_REMOVED lines=9> */
.L_x_285:
[----:B------:R-:W-:Y:S01]  /*4a1e0*/  VIADD R6, R6, 0x10 ;  /* 0x0000001006067836 */ /* 0x000fe20000000000 */
[----:B------:R-:W-:Y:S01]  /*4a1f0*/  MOV R11, R0 ;  /* 0x00000000000b7202 */ /* 0x000fe20000000f00 */
[----:B------:R-:W-:-:S03]  /*4a200*/  IMAD.U32 R0, R0, 0x10000, RZ ;  /* 0x0001000000007824 */ /* 0x000fc600078e00ff */
[----:B------:R-:W-:-:S13]  /*4a210*/  ISETP.GE.AND P1, PT, R6, R9, PT ;  /* 0x000000090600720c */ /* 0x000fda0003f26270 */
[----:B------:R-:W-:Y:S05]  /*4a220*/  @!P1 BRA `(.L_x_285) ;  /* 0xfffffffc00ec9947 */ /* 0x000fea000383ffff */
[----:B------:R-:W-:Y:S05]  /*4a230*/  BSYNC.RECONVERGENT B6 ;  /* 0x0000000000067941 */ /* 0x000fea0003800200 */
.L_x_284:
[----:B------:R-:W-:-:S07]  /*4a240*/  IMAD.SHL.U32 R32, R11, 0x1000, RZ ;  /* 0x000010000b207824 */ /* 0x000fce00078e00ff */
.L_x_283:
[----:B------:R-:W-:Y:S05]  /*4a250*/  BSYNC.RECONVERGENT B5 ;  /* 0x0000000000057941 */ /* 0x000fea0003800200 */
.L_x_282:
        /* <DEDUP_REMOVED lines=9> */
.L_x_281:
[----:B------:R-:W-:Y:S05]  /*4a2f0*/  BSYNC.RELIABLE B4 ;  /* 0x0000000000047941 */ /* 0x000fea0003800100 */
.L_x_280:
[----:B------:R-:W-:Y:S01]  /*4a300*/  BSSY.RECONVERGENT B4, `(.L_x_287) ;  /* 0x0000006000047945 */ /* 0x000fe20003800200 */
.L_x_288:
[----:B------:R-:W-:Y:S01]  /*4a310*/  VIADD R6, R6, 0x4 ;  /* 0x0000000406067836 */ /* 0x000fe20000000000 */
[----:B------:R-:W-:Y:S01]  /*4a320*/  MOV R9, R0 ;  /* 0x0000000000097202 */ /* 0x000fe20000000f00 */
[----:B------:R-:W-:-:S03]  /*4a330*/  IMAD.SHL.U32 R0, R0, 0x10, RZ ;  /* 0x0000001000007824 */ /* 0x000fc600078e00ff */
[----:B------:R-:W-:-:S13]  /*4a340*/  ISETP.NE.AND P0, PT, R6, R7, PT ;  /* 0x000000070600720c */ /* 0x000fda0003f05270 */
[----:B------:R-:W-:Y:S05]  /*4a350*/  @P0 BRA `(.L_x_288) ;  /* 0xfffffffc00ec0947 */ /* 0x000fea000383ffff */
[----:B------:R-:W-:Y:S05]  /*4a360*/  BSYNC.RECONVERGENT B4 ;  /* 0x0000000000047941 */ /* 0x000fea0003800200 */
.L_x_287:
[----:B------:R-:W-:-:S07]  /*4a370*/  IMAD.MOV.U32 R32, RZ, RZ, R9 ;  /* 0x000000ffff207224 */ /* 0x000fce00078e0009 */
.L_x_286:
[----:B------:R-:W-:Y:S05]  /*4a380*/  BSYNC.RECONVERGENT B0 ;  /* 0x0000000000007941 */ /* 0x000fea0003800200 */
.L_x_279:
[C---:B------:R-:W-:Y:S01]  /*4a390*/  IMAD.SHL.U32 R0, R32.reuse, 0x10, RZ ;  /* 0x0000001020007824 */ /* 0x040fe200078e00ff */
[----:B------:R-:W-:-:S07]  /*4a3a0*/  SHF.L.U32 R9, R32, 0x5, RZ ;  /* 0x0000000520097819 */ /* 0x000fce00000006ff */
.L_x_278:
[----:B------:R-:W-:Y:S05]  /*4a3b0*/  BSYNC.RECONVERGENT B1 ;  /* 0x0000000000017941 */ /* 0x000fea0003800200 */
.L_x_277:
[----:B------:R-:W-:-:S05]  /*4a3c0*/  VIMNMX.U32 R6, PT, PT, R10, 0x2, PT ;  /* 0x000000020a067848 */ /* 0x000fca0003fe0000 */
[----:B------:R-:W-:-:S06]  /*4a3d0*/  IMAD.SHL.U32 R6, R6, 0x4, RZ ;  /* 0x0000000406067824 */ /* 0x000fcc00078e00ff */
[----:B------:R-:W0:Y:S02]  /*4a3e0*/  LDC R6, c[0x2][R6+0x54] ;  /* 0x0080150006067b82 */ /* 0x000e240000000800 */
[----:B0-----:R-:W-:-:S04]  /*4a3f0*/  SHF.R.S32.HI R7, RZ, 0x1f, R6 ;  /* 0x0000001fff077819 */ /* 0x001fc80000011406 */
.L_x_583:
[----:B------:R-:W-:Y:S05]  /*4a400*/  BRX R6 -0x4a410                                     (*"BRANCH_TARGETS .L_x_276,.L_x_585,.L_x_586"*) ;  /* 0xfffffb5806fc7949 */ /* 0x000fea000383ffff */
.L_x_586:
[----:B------:R-:W-:Y:S01]  /*4a410*/  IMAD.MOV.U32 R0, RZ, RZ, 0x1 ;  /* 0x00000001ff007424 */ /* 0x000fe200078e00ff */
[----:B------:R-:W-:-:S04]  /*4a420*/  ISETP.NE.AND P0, PT, R10, 0x2, PT ;  /* 0x000000020a00780c */ /* 0x000fc80003f05270 */
[----:B------:R-:W-:-:S04]  /*4a430*/  SEL R0, R0, 0x2, !P0 ;  /* 0x0000000200007807 */ /* 0x000fc80004000000 */
[----:B------:R-:W-:Y:S01]  /*4a440*/  SHF.L.U32 R0, R9, R0, RZ ;  /* 0x0000000009007219 */ /* 0x000fe200000006ff */
[----:B------:R-:W-:Y:S06]  /*4a450*/  BRA `(.L_x_276) ;  /* 0x0000000000047947 */ /* 0x000fec0003800000 */
.L_x_585:
[----:B------:R-:W-:-:S07]  /*4a460*/  IMAD.MOV.U32 R0, RZ, RZ, R9 ;  /* 0x000000ffff007224 */ /* 0x000fce00078e0009 */
.L_x_276:
[----:B------:R-:W-:Y:S05]  /*4a470*/  BSYNC.RECONVERGENT B2 ;  /* 0x0000000000027941 */ /* 0x000fea0003800200 */
.L_x_275:
        /* <DEDUP_REMOVED lines=8> */
.L_x_274:
        /* <DEDUP_REMOVED lines=8> */
.L_x_290:
[----:B------:R-:W-:Y:S01]  /*4a580*/  BSSY.RECONVERGENT B0, `(.L_x_291) ;  /* 0x000000d000007945 */ /* 0x000fe20003800200 */
[----:B------:R-:W-:Y:S02]  /*4a590*/  IMAD.MOV.U32 R22, RZ, RZ, R4 ;  /* 0x000000ffff167224 */ /* 0x000fe400078e0004 */
[----:B------:R-:W-:-:S07]  /*4a5a0*/  IMAD.MOV.U32 R23, RZ, RZ, R5 ;  /* 0x000000ffff177224 */ /* 0x000fce00078e0005 */
.L_x_292:
        /* <DEDUP_REMOVED lines=11> */
.L_x_291:
[----:B------:R-:W-:Y:S01]  /*4a660*/  MOV R0, 0x8 ;  /* 0x0000000800007802 */ /* 0x000fe20000000f00 */
[----:B------:R-:W-:Y:S01]  /*4a670*/  BSSY.RECONVERGENT B0, `(.L_x_293) ;  /* 0x000000d000007945 */ /* 0x000fe20003800200 */
[----:B------:R-:W-:Y:S02]  /*4a680*/  ISETP.NE.AND P0, PT, R16, RZ, PT ;  /* 0x000000ff1000720c */ /* 0x000fe40003f05270 */
[----:B------:R0:W1:Y:S11]  /*4a690*/  LDC.64 R8, c[0x4][R0] ;  /* 0x0100000000087b82 */ /* 0x0000760000000a00 */
[----:B0-----:R-:W-:Y:S05]  /*4a6a0*/  @!P0 BRA `(.L_x_294) ;  /* 0x0000000000248947 */ /* 0x001fea0003800000 */
[----:B------:R-:W-:Y:S01]  /*4a6b0*/  SHF.L.W.U32.HI R0, R16, 0x15, R16 ;  /* 0x0000001510007819 */ /* 0x000fe20000010e10 */
[----:B------:R-:W-:-:S07]  /*4a6c0*/  IMAD.MOV.U32 R3, RZ, RZ, 0x1f ;  /* 0x0000001fff037424 */ /* 0x000fce00078e00ff */
.L_x_295:
[C---:B0-----:R-:W-:Y:S01]  /*4a6d0*/  LOP3.LUT R6, R0.reuse, 0x1, RZ, 0xc0, !PT ;  /* 0x0000000100067812 */ /* 0x041fe200078ec0ff */
[C---:B------:R-:W-:Y:S01]  /*4a6e0*/  IMAD.WIDE R4, R3.reuse, 0x4, R22 ;  /* 0x0000000403047825 */ /* 0x040fe200078e0216 */
[----:B------:R-:W-:Y:S02]  /*4a6f0*/  ISETP.GT.U32.AND P0, PT, R0, 0x1, PT ;  /* 0x000000010000780c */ /* 0x000fe40003f04070 */
[----:B------:R-:W-:Y:S02]  /*4a700*/  SHF.R.U32.HI R0, RZ, 0x1, R0 ;  /* 0x00000001ff007819 */ /* 0x000fe40000011600 */
[----:B------:R0:W-:Y:S01]  /*4a710*/  ST.E desc[UR36][R4.64], R6 ;  /* 0x0000000604007985 */ /* 0x0001e2000c101924 */
[----:B------:R-:W-:-:S08]  /*4a720*/  IADD3 R3, PT, PT, R3, -0x1, RZ ;  /* 0xffffffff03037810 */ /* 0x000fd00007ffe0ff */
[----:B------:R-:W-:Y:S05]  /*4a730*/  @P0 BRA `(.L_x_295) ;  /* 0xfffffffc00e40947 */ /* 0x000fea000383ffff */
.L_x_294:
[----:B------:R-:W-:Y:S05]  /*4a740*/  BSYNC.RECONVERGENT B0 ;  /* 0x0000000000007941 */ /* 0x000fea0003800200 */
.L_x_293:
[----:B0-----:R-:W-:Y:S02]  /*4a750*/  HFMA2 R5, -RZ, RZ, 0, 0 ;  /* 0x00000000ff057431 */ /* 0x001fe400000001ff */
[----:B------:R-:W-:Y:S02]  /*4a760*/  IMAD.MOV.U32 R181, RZ, RZ, RZ ;  /* 0x000000ffffb57224 */ /* 0x000fe400078e00ff */
[----:B------:R-:W-:Y:S02]  /*4a770*/  IMAD.MOV.U32 R182, RZ, RZ, RZ ;  /* 0x000000ffffb67224 */ /* 0x000fe400078e00ff */
[----:B------:R-:W-:-:S07]  /*4a780*/  IMAD.MOV.U32 R4, RZ, RZ, 0x80 ;  /* 0x00000080ff047424 */ /* 0x000fce00078e00ff */
[----:B------:R-:W-:-:S07]  /*4a790*/  LEPC R20, `(.L_x_296) ;  /* 0x000000001014794e */ /* 0x000fce0000000000 */
[----:B-1----:R-:W-:Y:S05]  /*4a7a0*/  CALL.ABS.NOINC R8 ;  /* 0x0000000008007343 */ /* 0x002fea0003c00000 */
.L_x_296:
[----:B------:R-:W-:Y:S01]  /*4a7b0*/  BSSY.RECONVERGENT B0, `(.L_x_297) ;  /* 0x000000d000007945 */ /* 0x000fe20003800200 */
[----:B------:R-:W-:Y:S02]  /*4a7c0*/  IMAD.MOV.U32 R16, RZ, RZ, R4 ;  /* 0x000000ffff107224 */ /* 0x000fe400078e0004 */
[----:B------:R-:W-:-:S07]  /*4a7d0*/  IMAD.MOV.U32 R17, RZ, RZ, R5 ;  /* 0x000000ffff117224 */ /* 0x000fce00078e0005 */
.L_x_298:
        /* <DEDUP_REMOVED lines=11> */
.L_x_297:
        /* <DEDUP_REMOVED lines=125> */
[----:B0-----:R-:W2:Y:S01]  /*4b060*/  LD.E R0, desc[UR36][R18.64+0x7c] ;  /* 0x00007c2412007980 */ /* 0x001ea2000c101900 */
[----:B------:R-:W-:Y:S02]  /*4b070*/  IMAD.MOV.U32 R4, RZ, RZ, 0x80 ;  /* 0x00000080ff047424 */ /* 0x000fe400078e00ff */
[----:B------:R-:W-:Y:S01]  /*4b080*/  IMAD.MOV.U32 R5, RZ, RZ, RZ ;  /* 0x000000ffff057224 */ /* 0x000fe200078e00ff */
[----:B--2---:R-:W-:-:S05]  /*4b090*/  LOP3.LUT R0, R3, R0, RZ, 0x3c, !PT ;  /* 0x0000000003007212 */ /* 0x004fca00078e3cff */
[----:B------:R0:W-:Y:S02]  /*4b0a0*/  ST.E desc[UR36][R16.64+0x7c], R0 ;  /* 0x00007c0010007985 */ /* 0x0001e4000c101924 */
[----:B0-----:R-:W-:-:S04]  /*4b0b0*/  MOV R0, 0x8 ;  /* 0x0000000800007802 */ /* 0x001fc80000000f00 */
[----:B------:R0:W1:Y:S03]  /*4b0c0*/  LDC.64 R6, c[0x4][R0] ;  /* 0x0100000000067b82 */ /* 0x0000660000000a00 */
[----:B------:R-:W-:-:S07]  /*4b0d0*/  LEPC R20, `(.L_x_299) ;  /* 0x000000001014794e */ /* 0x000fce0000000000 */
[----:B01----:R-:W-:Y:S05]  /*4b0e0*/  CALL.ABS.NOINC R6 ;  /* 0x0000000006007343 */ /* 0x003fea0003c00000 */
.L_x_299:
[--C-:B------:R-:W-:Y:S01]  /*4b0f0*/  SHF.R.U32.HI R0, RZ, 0x18, R142.reuse ;  /* 0x00000018ff007819 */ /* 0x100fe2000001168e */
[----:B------:R-:W-:Y:S01]  /*4b100*/  ST.E.U8 desc[UR36][R4.64], R142 ;  /* 0x0000008e04007985 */ /* 0x000fe2000c101124 */
[----:B------:R-:W-:Y:S01]  /*4b110*/  SHF.R.U32.HI R3, RZ, 0x10, R142 ;  /* 0x00000010ff037819 */ /* 0x000fe2000001168e */
[----:B------:R-:W-:Y:S01]  /*4b120*/  HFMA2 R22, -RZ, RZ, 0, 0 ;  /* 0x00000000ff167431 */ /* 0x000fe200000001ff */
[----:B------:R-:W-:Y:S01]  /*4b130*/  BSSY.RECONVERGENT B3, `(.L_x_300) ;  /* 0x000012a000037945 */ /* 0x000fe20003800200 */
        /* <DEDUP_REMOVED lines=223> */
.L_x_315:
[----:B------:R-:W-:Y:S01]  /*4bf30*/  ISETP.NE.AND P0, PT, R3, 0x1f, PT ;  /* 0x0000001f0300780c */ /* 0x000fe20003f05270 */
[----:B------:R-:W-:Y:S01]  /*4bf40*/  BSSY.RECONVERGENT B2, `(.L_x_301) ;  /* 0x0000041000027945 */ /* 0x000fe20003800200 */
[----:B------:R-:W-:-:S11]  /*4bf50*/  IMAD.MOV.U32 R0, RZ, RZ, 0x1 ;  /* 0x00000001ff007424 */ /* 0x000fd600078e00ff */
[----:B------:R-:W-:Y:S05]  /*4bf60*/  @!P0 BRA `(.L_x_302) ;  /* 0x0000000000f88947 */ /* 0x000fea0003800000 */
[C---:B------:R-:W-:Y:S01]  /*4bf70*/  ISETP.GE.U32.AND P0, PT, R8.reuse, 0x4, PT ;  /* 0x000000040800780c */ /* 0x040fe20003f06070 */
[----:B------:R-:W-:Y:S01]  /*4bf80*/  BSSY.RECONVERGENT B1, `(.L_x_303) ;  /* 0x0000031000017945 */ /* 0x000fe20003800200 */
[----:B------:R-:W-:Y:S02]  /*4bf90*/  VIMNMX.U32 R7, PT, PT, R8, 0x1, !PT ;  /* 0x0000000108077848 */ /* 0x000fe40007fe0000 */
[----:B------:R-:W-:Y:S02]  /*4bfa0*/  MOV R9, 0x2 ;  /* 0x0000000200097802 */ /* 0x000fe40000000f00 */
        /* <DEDUP_REMOVED lines=17> */
.L_x_311:
[----:B------:R-:W-:Y:S02]  /*4c0c0*/  VIADD R6, R6, 0x10 ;  /* 0x0000001006067836 */ /* 0x000fe40000000000 */
[----:B------:R-:W-:Y:S02]  /*4c0d0*/  IMAD.MOV.U32 R11, RZ, RZ, R0 ;  /* 0x000000ffff0b7224 */ /* 0x000fe400078e0000 */
[----:B------:R-:W-:Y:S01]  /*4c0e0*/  IMAD.U32 R0, R0, 0x10000, RZ ;  /* 0x0001000000007824 */ /* 0x000fe200078e00ff */
[----:B------:R-:W-:-:S13]  /*4c0f0*/  ISETP.GE.AND P1, PT, R6, R9, PT ;  /* 0x000000090600720c */ /* 0x000fda0003f26270 */
[----:B------:R-:W-:Y:S05]  /*4c100*/  @!P1 BRA `(.L_x_311) ;  /* 0xfffffffc00ec9947 */ /* 0x000fea000383ffff */
[----:B------:R-:W-:Y:S05]  /*4c110*/  BSYNC.RECONVERGENT B6 ;  /* 0x0000000000067941 */ /* 0x000fea0003800200 */
.L_x_310:
[----:B------:R-:W-:-:S07]  /*4c120*/  SHF.L.U32 R33, R11, 0xc, RZ ;  /* 0x0000000c0b217819 */ /* 0x000fce00000006ff */
.L_x_309:
[----:B------:R-:W-:Y:S05]  /*4c130*/  BSYNC.RECONVERGENT B5 ;  /* 0x0000000000057941 */ /* 0x000fea0003800200 */
.L_x_308:
        /* <DEDUP_REMOVED lines=9> */
.L_x_307:
[----:B------:R-:W-:Y:S05]  /*4c1d0*/  BSYNC.RELIABLE B4 ;  /* 0x0000000000047941 */ /* 0x000fea0003800100 */
.L_x_306:
[----:B------:R-:W-:Y:S01]  /*4c1e0*/  BSSY.RECONVERGENT B4, `(.L_x_313) ;  /* 0x0000006000047945 */ /* 0x000fe20003800200 */
.L_x_314:
[----:B------:R-:W-:Y:S02]  /*4c1f0*/  VIADD R6, R6, 0x4 ;  /* 0x0000000406067836 */ /* 0x000fe40000000000 */
[----:B------:R-:W-:Y:S02]  /*4c200*/  IMAD.MOV.U32 R9, RZ, RZ, R0 ;  /* 0x000000ffff097224 */ /* 0x000fe400078e0000 */
[----:B------:R-:W-:Y:S01]  /*4c210*/  IMAD.SHL.U32 R0, R0, 0x10, RZ ;  /* 0x0000001000007824 */ /* 0x000fe200078e00ff */
[----:B------:R-:W-:-:S13]  /*4c220*/  ISETP.NE.AND P0, PT, R6, R7, PT ;  /* 0x000000070600720c */ /* 0x000fda0003f05270 */
[----:B------:R-:W-:Y:S05]  /*4c230*/  @P0 BRA `(.L_x_314) ;  /* 0xfffffffc00ec0947 */ /* 0x000fea000383ffff */
[----:B------:R-:W-:Y:S05]  /*4c240*/  BSYNC.RECONVERGENT B4 ;  /* 0x0000000000047941 */ /* 0x000fea0003800200 */
.L_x_313:
[----:B------:R-:W-:-:S07]  /*4c250*/  MOV R33, R9 ;  /* 0x0000000900217202 */ /* 0x000fce0000000f00 */
.L_x_312:
[----:B------:R-:W-:Y:S05]  /*4c260*/  BSYNC.RECONVERGENT B0 ;  /* 0x0000000000007941 */ /* 0x000fea0003800200 */
.L_x_305:
[C---:B------:R-:W-:Y:S02]  /*4c270*/  IMAD.SHL.U32 R0, R33.reuse, 0x10, RZ ;  /* 0x0000001021007824 */ /* 0x040fe400078e00ff */
[----:B------:R-:W-:-:S07]  /*4c280*/  IMAD.SHL.U32 R9, R33, 0x20, RZ ;  /* 0x0000002021097824 */ /* 0x000fce00078e00ff */
.L_x_304:
[----:B------:R-:W-:Y:S05]  /*4c290*/  BSYNC.RECONVERGENT B1 ;  /* 0x0000000000017941 */ /* 0x000fea0003800200 */
.L_x_303:
[----:B------:R-:W-:-:S05]  /*4c2a0*/  VIMNMX.U32 R6, PT, PT, R10, 0x2, PT ;  /* 0x000000020a067848 */ /* 0x000fca0003fe0000 */
[----:B------:R-:W-:-:S06]  /*4c2b0*/  IMAD.SHL.U32 R6, R6, 0x4, RZ ;  /* 0x0000000406067824 */ /* 0x000fcc00078e00ff */
[----:B------:R-:W0:Y:S02]  /*4c2c0*/  LDC R6, c[0x2][R6+0x60] ;  /* 0x0080180006067b82 */ /* 0x000e240000000800 */
[----:B0-----:R-:W-:-:S04]  /*4c2d0*/  SHF.R.S32.HI R7, RZ, 0x1f, R6 ;  /* 0x0000001fff077819 */ /* 0x001fc80000011406 */
.L_x_587:
[----:B------:R-:W-:Y:S05]  /*4c2e0*/  BRX R6 -0x4c2f0                                     (*"BRANCH_TARGETS .L_x_302,.L_x_589,.L_x_590"*) ;  /* 0xfffffb3c06447949 */ /* 0x000fea000383ffff */
.L_x_590:
[----:B------:R-:W-:Y:S01]  /*4c2f0*/  HFMA2 R0, -RZ, RZ, 0, 5.9604644775390625e-08 ;  /* 0x00000001ff007431 */ /* 0x000fe200000001ff */
[----:B------:R-:W-:-:S04]  /*4c300*/  ISETP.NE.AND P0, PT, R10, 0x2, PT ;  /* 0x000000020a00780c */ /* 0x000fc80003f05270 */
[----:B------:R-:W-:-:S04]  /*4c310*/  SEL R0, R0, 0x2, !P0 ;  /* 0x0000000200007807 */ /* 0x000fc80004000000 */
[----:B------:R-:W-:Y:S01]  /*4c320*/  SHF.L.U32 R0, R9, R0, RZ ;  /* 0x0000000009007219 */ /* 0x000fe200000006ff */
[----:B------:R-:W-:Y:S06]  /*4c330*/  BRA `(.L_x_302) ;  /* 0x0000000000047947 */ /* 0x000fec0003800000 */
.L_x_589:
[----:B------:R-:W-:-:S07]  /*4c340*/  IMAD.MOV.U32 R0, RZ, RZ, R9 ;  /* 0x000000ffff007224 */ /* 0x000fce00078e0009 */
.L_x_302:
[----:B------:R-:W-:Y:S05]  /*4c350*/  BSYNC.RECONVERGENT B2 ;  /* 0x0000000000027941 */ /* 0x000fea0003800200 */
.L_x_301:
        /* <DEDUP_REMOVED lines=8> */
.L_x_300:
        /* <DEDUP_REMOVED lines=8> */
.L_x_316:
[----:B------:R-:W-:Y:S01]  /*4c460*/  BSSY.RECONVERGENT B0, `(.L_x_317) ;  /* 0x000000d000007945 */ /* 0x000fe20003800200 */
[----:B------:R-:W-:Y:S01]  /*4c470*/  MOV R18, R4 ;  /* 0x0000000400127202 */ /* 0x000fe20000000f00 */
[----:B------:R-:W-:-:S07]  /*4c480*/  IMAD.MOV.U32 R19, RZ, RZ, R5 ;  /* 0x000000ffff137224 */ /* 0x000fce00078e0005 */
.L_x_318:
        /* <DEDUP_REMOVED lines=11> */
.L_x_317:
[----:B------:R-:W-:Y:S01]  /*4c540*/  MOV R0, 0x8 ;  /* 0x0000000800007802 */ /* 0x000fe20000000f00 */
[----:B------:R-:W-:Y:S01]  /*4c550*/  BSSY.RECONVERGENT B0, `(.L_x_319) ;  /* 0x000000d000007945 */ /* 0x000fe20003800200 */
[----:B------:R-:W-:Y:S02]  /*4c560*/  ISETP.NE.AND P0, PT, R22, RZ, PT ;  /* 0x000000ff1600720c */ /* 0x000fe40003f05270 */
[----:B------:R0:W1:Y:S11]  /*4c570*/  LDC.64 R8, c[0x4][R0] ;  /* 0x0100000000087b82 */ /* 0x0000760000000a00 */
[----:B0-----:R-:W-:Y:S05]  /*4c580*/  @!P0 BRA `(.L_x_320) ;  /* 0x0000000000248947 */ /* 0x001fea0003800000 */
[----:B------:R-:W-:Y:S01]  /*4c590*/  SHF.L.W.U32.HI R0, R22, 0x7, R22 ;  /* 0x0000000716007819 */ /* 0x000fe20000010e16 */
[----:B------:R-:W-:-:S07]  /*4c5a0*/  IMAD.MOV.U32 R3, RZ, RZ, 0x1f ;  /* 0x0000001fff037424 */ /* 0x000fce00078e00ff */
.L_x_321:
[C---:B0-----:R-:W-:Y:S01]  /*4c5b0*/  LOP3.LUT R6, R0.reuse, 0x1, RZ, 0xc0, !PT ;  /* 0x0000000100067812 */ /* 0x041fe200078ec0ff */
[C---:B------:R-:W-:Y:S01]  /*4c5c0*/  IMAD.WIDE R4, R3.reuse, 0x4, R18 ;  /* 0x0000000403047825 */ /* 0x040fe200078e0212 */
[----:B------:R-:W-:Y:S02]  /*4c5d0*/  ISETP.GT.U32.AND P0, PT, R0, 0x1, PT ;  /* 0x000000010000780c */ /* 0x000fe40003f04070 */
[----:B------:R-:W-:Y:S01]  /*4c5e0*/  SHF.R.U32.HI R0, RZ, 0x1, R0 ;  /* 0x00000001ff007819 */ /* 0x000fe20000011600 */
[----:B------:R-:W-:Y:S01]  /*4c5f0*/  VIADD R3, R3, 0xffffffff ;  /* 0xffffffff03037836 */ /* 0x000fe20000000000 */
[----:B------:R0:W-:Y:S09]  /*4c600*/  ST.E desc[UR36][R4.64], R6 ;  /* 0x0000000604007985 */ /* 0x0001f2000c101924 */
[----:B------:R-:W-:Y:S05]  /*4c610*/  @P0 BRA `(.L_x_321) ;  /* 0xfffffffc00e40947 */ /* 0x000fea000383ffff */
.L_x_320:
[----:B------:R-:W-:Y:S05]  /*4c620*/  BSYNC.RECONVERGENT B0 ;  /* 0x0000000000007941 */ /* 0x000fea0003800200 */
.L_x_319:
[----:B0-----:R-:W-:Y:S01]  /*4c630*/  HFMA2 R5, -RZ, RZ, 0, 0 ;  /* 0x00000000ff057431 */ /* 0x001fe200000001ff */
[----:B------:R-:W-:Y:S01]  /*4c640*/  CS2R R22, SRZ ;  /* 0x0000000000167805 */ /* 0x000fe2000001ff00 */
[----:B------:R-:W-:-:S07]  /*4c650*/  IMAD.MOV.U32 R4, RZ, RZ, 0x80 ;  /* 0x00000080ff047424 */ /* 0x000fce00078e00ff */
[----:B------:R-:W-:-:S07]  /*4c660*/  LEPC R20, `(.L_x_322) ;  /* 0x000000001014794e */ /* 0x000fce0000000000 */
[----:B-1----:R-:W-:Y:S05]  /*4c670*/  CALL.ABS.NOINC R8 ;  /* 0x0000000008007343 */ /* 0x002fea0003c00000 */
.L_x_322:
[----:B------:R-:W-:Y:S01]  /*4c680*/  BSSY.RECONVERGENT B0, `(.L_x_323) ;  /* 0x000000b000007945 */ /* 0x000fe20003800200 */
.L_x_324:
        /* <DEDUP_REMOVED lines=11> */
.L_x_323:
        /* <DEDUP_REMOVED lines=121> */
[----:B------:R-:W2:Y:S01]  /*4ced0*/  LD.E R3, desc[UR36][R18.64+0x78] ;  /* 0x0000782412037980 */ /* 0x000ea2000c101900 */
[----:B------:R-:W-:-:S04]  /*4cee0*/  MOV R22, 0x8 ;  /* 0x0000000800167802 */ /* 0x000fc80000000f00 */
[----:B------:R0:W1:Y:S01]  /*4cef0*/  LDC.64 R6, c[0x4][R22] ;  /* 0x0100000016067b82 */ /* 0x0000620000000a00 */
[----:B--2---:R-:W-:-:S05]  /*4cf00*/  LOP3.LUT R181, R3, R0, RZ, 0x3c, !PT ;  /* 0x0000000003b57212 */ /* 0x004fca00078e3cff */
[----:B------:R-:W-:Y:S04]  /*4cf10*/  ST.E desc[UR36][R4.64+0x78], R181 ;  /* 0x000078b504007985 */ /* 0x000fe8000c101924 */
[----:B------:R-:W2:Y:S04]  /*4cf20*/  LD.E R0, desc[UR36][R16.64+0x7c] ;  /* 0x00007c2410007980 */ /* 0x000ea8000c101900 */
[----:B------:R-:W2:Y:S02]  /*4cf30*/  LD.E R3, desc[UR36][R18.64+0x7c] ;  /* 0x00007c2412037980 */ /* 0x000ea4000c101900 */
[----:B--2---:R-:W-:-:S05]  /*4cf40*/  LOP3.LUT R197, R3, R0, RZ, 0x3c, !PT ;  /* 0x0000000003c57212 */ /* 0x004fca00078e3cff */
[----:B------:R2:W-:Y:S02]  /*4cf50*/  ST.E desc[UR36][R4.64+0x7c], R197 ;  /* 0x00007cc504007985 */ /* 0x0005e4000c101924 */
[----:B--2---:R-:W-:Y:S02]  /*4cf60*/  HFMA2 R4, -RZ, RZ, 0, 7.62939453125e-06 ;  /* 0x00000080ff047431 */ /* 0x004fe400000001ff */
[----:B01----:R-:W-:-:S07]  /*4cf70*/  IMAD.MOV.U32 R5, RZ, RZ, RZ ;  /* 0x000000ffff057224 */ /* 0x003fce00078e00ff */
[----:B------:R-:W-:-:S07]  /*4cf80*/  LEPC R20, `(.L_x_325) ;  /* 0x000000001014794e */ /* 0x000fce0000000000 */
[----:B------:R-:W-:Y:S05]  /*4cf90*/  CALL.ABS.NOINC R6 ;  /* 0x0000000006007343 */ /* 0x000fea0003c00000 */
.L_x_325:
        /* <DEDUP_REMOVED lines=10> */
[----:B------:R-:W5:Y:S04]  /*4d040*/  LDL R215, [R1+0x2038] ;  /* 0x0020380001d77983 */ /* 0x000f680000100800 */
[----:B------:R-:W5:Y:S01]  /*4d050*/  LDL R214, [R1+0x203c] ;  /* 0x00203c0001d67983 */ /* 0x000f620000100800 */
[----:B------:R-:W-:Y:S01]  /*4d060*/  LOP3.LUT R0, R233, R142, RZ, 0xc0, !PT ;  /* 0x0000008ee9007212 */ /* 0x000fe200078ec0ff */
[----:B------:R-:W-:Y:S01]  /*4d070*/  IMAD.MOV.U32 R16, RZ, RZ, R4 ;  /* 0x000000ffff107224 */ /* 0x000fe200078e0004 */
[----:B------:R-:W-:Y:S01]  /*4d080*/  LOP3.LUT R3, R234, R141, RZ, 0xc0, !PT ;  /* 0x0000008dea037212 */ /* 0x000fe200078ec0ff */
[----:B------:R-:W-:Y:S01]  /*4d090*/  IMAD.MOV.U32 R17, RZ, RZ, R5 ;  /* 0x000000ffff117224 */ /* 0x000fe200078e0005 */
[----:B------:R0:W1:Y:S01]  /*4d0a0*/  LDC.64 R6, c[0x4][R22] ;  /* 0x0100000016067b82 */ /* 0x0000620000000a00 */
[----:B------:R-:W-:-:S02]  /*4d0b0*/  HFMA2 R4, -RZ, RZ, 0, 7.62939453125e-06 ;  /* 0x00000080ff047431 */ /* 0x000fc400000001ff */
[----:B------:R-:W-:Y:S01]  /*4d0c0*/  IMAD.MOV.U32 R5, RZ, RZ, RZ ;  /* 0x000000ffff057224 */ /* 0x000fe200078e00ff */
[----:B------:R0:W-:Y:S04]  /*4d0d0*/  ST.E desc[UR36][R16.64], R0 ;  /* 0x0000000010007985 */ /* 0x0001e8000c101924 */
[----:B------:R0:W-:Y:S02]  /*4d0e0*/  ST.E desc[UR36][R16.64+0x4], R3 ;  /* 0x0000040310007985 */ /* 0x0001e4000c101924 */
[----:B0-----:R-:W-:Y:S02]  /*4d0f0*/  LOP3.LUT R0, R235, R140, RZ, 0xc0, !PT ;  /* 0x0000008ceb007212 */ /* 0x001fe400078ec0ff */
[----:B------:R-:W-:-:S03]  /*4d100*/  LOP3.LUT R3, R236, R139, RZ, 0xc0, !PT ;  /* 0x0000008bec037212 */ /* 0x000fc600078ec0ff */
[----:B------:R0:W-:Y:S04]  /*4d110*/  ST.E desc[UR36][R16.64+0x8], R0 ;  /* 0x0000080010007985 */ /* 0x0001e8000c101924 */
[----:B------:R0:W-:Y:S02]  /*4d120*/  ST.E desc[UR36][R16.64+0xc], R3 ;  /* 0x00000c0310007985 */ /* 0x0001e4000c101924 */
[----:B0-----:R-:W-:Y:S02]  /*4d130*/  LOP3.LUT R0, R237, R138, RZ, 0xc0, !PT ;  /* 0x0000008aed007212 */ /* 0x001fe400078ec0ff */
[----:B------:R-:W-:-:S03]  /*4d140*/  LOP3.LUT R3, R238, R137, RZ, 0xc0, !PT ;  /* 0x00000089ee037212 */ /* 0x000fc600078ec0ff */
[----:B------:R0:W-:Y:S04]  /*4d150*/  ST.E desc[UR36][R16.64+0x10], R0 ;  /* 0x0000100010007985 */ /* 0x0001e8000c101924 */
[----:B------:R1:W-:Y:S01]  /*4d160*/  ST.E desc[UR36][R16.64+0x14], R3 ;  /* 0x0000140310007985 */ /* 0x0003e2000c101924 */
[----:B0-----:R-:W-:Y:S02]  /*4d170*/  LOP3.LUT R0, R239, R136, RZ, 0xc0, !PT ;  /* 0x00000088ef007212 */ /* 0x001fe400078ec0ff */
[----:B-1----:R-:W-:-:S03]  /*4d180*/  LOP3.LUT R3, R240, R135, RZ, 0xc0, !PT ;  /* 0x00000087f0037212 */ /* 0x002fc600078ec0ff */
        /* <DEDUP_REMOVED lines=26> */
[----:B--2---:R-:W-:Y:S02]  /*4d330*/  LOP3.LUT R0, R19, R122, RZ, 0xc0, !PT ;  /* 0x0000007a13007212 */ /* 0x004fe400078ec0ff */
[----:B---3--:R-:W-:-:S03]  /*4d340*/  LOP3.LUT R3, R23, R121, RZ, 0xc0, !PT ;  /* 0x0000007917037212 */ /* 0x008fc600078ec0ff */
[----:B------:R4:W-:Y:S04]  /*4d350*/  ST.E desc[UR36][R16.64+0x50], R0 ;  /* 0x0000500010007985 */ /* 0x0009e8000c101924 */
[----:B------:R5:W-:Y:S01]  /*4d360*/  ST.E desc[UR36][R16.64+0x54], R3 ;  /* 0x0000540310007985 */ /* 0x000be2000c101924 */
[----:B----4-:R-:W-:Y:S02]  /*4d370*/  LOP3.LUT R0, R223, R120, RZ, 0xc0, !PT ;  /* 0x00000078df007212 */ /* 0x010fe400078ec0ff */
[----:B-----5:R-:W-:-:S03]  /*4d380*/  LOP3.LUT R3, R222, R119, RZ, 0xc0, !PT ;  /* 0x00000077de037212 */ /* 0x020fc600078ec0ff */
        /* <DEDUP_REMOVED lines=17> */
[----:B------:R0:W-:Y:S02]  /*4d4a0*/  ST.E desc[UR36][R16.64+0x7c], R3 ;  /* 0x00007c0310007985 */ /* 0x0001e4000c101924 */
[----:B------:R-:W-:-:S07]  /*4d4b0*/  LEPC R20, `(.L_x_326) ;  /* 0x000000001014794e */ /* 0x000fce0000000000 */
[----:B0-----:R-:W-:Y:S05]  /*4d4c0*/  CALL.ABS.NOINC R6 ;  /* 0x0000000006007343 */ /* 0x001fea0003c00000 */
.L_x_326:
[----:B------:R-:W-:Y:S01]  /*4d4d0*/  ISETP.NE.AND P0, PT, R142, RZ, PT ;  /* 0x000000ff8e00720c */ /* 0x000fe20003f05270 */
[----:B------:R-:W-:Y:S01]  /*4d4e0*/  IMAD.MOV.U32 R18, RZ, RZ, R4 ;  /* 0x000000ffff127224 */ /* 0x000fe200078e0004 */
[----:B------:R-:W-:Y:S01]  /*4d4f0*/  ISETP.NE.AND P1, PT, R141, RZ, PT ;  /* 0x000000ff8d00720c */ /* 0x000fe20003f25270 */
[----:B------:R-:W-:Y:S01]  /*4d500*/  IMAD.MOV.U32 R19, RZ, RZ, R5 ;  /* 0x000000ffff137224 */ /* 0x000fe200078e0005 */
[----:B------:R-:W-:Y:S01]  /*4d510*/  SEL R0, RZ, 0x1, P0 ;  /* 0x00000001ff007807 */ /* 0x000fe20000000000 */
[----:B------:R0:W1:Y:S01]  /*4d520*/  LDC.64 R6, c[0x4][R22] ;  /* 0x0100000016067b82 */ /* 0x0000620000000a00 */
[----:B------:R-:W-:Y:S01]  /*4d530*/  ISETP.NE.AND P0, PT, R140, RZ, PT ;  /* 0x000000ff8c00720c */ /* 0x000fe20003f05270 */
[----:B------:R-:W-:Y:S01]  /*4d540*/  HFMA2 R4, -RZ, RZ, 0, 7.62939453125e-06 ;  /* 0x00000080ff047431 */ /* 0x000fe200000001ff */
[----:B------:R-:W-:Y:S01]  /*4d550*/  SEL R3, RZ, 0x1, P1 ;  /* 0x00000001ff037807 */ /* 0x000fe20000800000 */
[----:B------:R2:W-:Y:S01]  /*4d560*/  ST.E desc[UR36][R18.64], R0 ;  /* 0x0000000012007985 */ /* 0x0005e2000c101924 */
[----:B------:R-:W-:-:S02]  /*4d570*/  ISETP.NE.AND P1, PT, R138, RZ, PT ;  /* 0x000000ff8a00720c */ /* 0x000fc40003f25270 */
[----:B------:R-:W-:Y:S01]  /*4d580*/  CS2R R214, SRZ ;  /* 0x0000000000d67805 */ /* 0x000fe2000001ff00 */
[----:B------:R-:W-:Y:S01]  /*4d590*/  IMAD.MOV.U32 R5, RZ, RZ, RZ ;  /* 0x000000ffff057224 */ /* 0x000fe200078e00ff */
[----:B------:R3:W-:Y:S01]  /*4d5a0*/  ST.E desc[UR36][R18.64+0x4], R3 ;  /* 0x0000040312007985 */ /* 0x0007e2000c101924 */
[----:B--2---:R-:W-:Y:S02]  /*4d5b0*/  SEL R0, RZ, 0x1, P0 ;  /* 0x00000001ff007807 */ /* 0x004fe40000000000 */
[----:B------:R-:W-:Y:S02]  /*4d5c0*/  ISETP.NE.AND P0, PT, R139, RZ, PT ;  /* 0x000000ff8b00720c */ /* 0x000fe40003f05270 */
[----:B---3--:R-:W-:Y:S01]  /*4d5d0*/  SEL R3, RZ, 0x1, P1 ;  /* 0x00000001ff037807 */ /* 0x008fe20000800000 */
[----:B------:R2:W-:Y:S01]  /*4d5e0*/  ST.E desc[UR36][R18.64+0x8], R0 ;  /* 0x0000080012007985 */ /* 0x0005e2000c101924 */
[----:B------:R-:W-:-:S03]  /*4d5f0*/  ISETP.NE.AND P1, PT, R135, RZ, PT ;  /* 0x000000ff8700720c */ /* 0x000fc60003f25270 */
        /* <DEDUP_REMOVED lines=52> */
[----:B------:R2:W-:Y:S04]  /*4d940*/  ST.E desc[UR36][R18.64+0x3c], R0 ;  /* 0x00003c0012007985 */ /* 0x0005e8000c101924 */
[----:B------:R-:W-:Y:S01]  /*4d950*/  ST.E desc[UR36][R18.64+0x7c], R3 ;  /* 0x00007c0312007985 */ /* 0x000fe2000c101924 */
[----:B--2---:R-:W-:-:S02]  /*4d960*/  SEL R0, RZ, 0x1, P0 ;  /* 0x00000001ff007807 */ /* 0x004fc40000000000 */
[----:B------:R-:W-:-:S03]  /*4d970*/  ISETP.NE.AND P0, PT, R124, RZ, PT ;  /* 0x000000ff7c00720c */ /* 0x000fc60003f05270 */
[----:B------:R2:W-:Y:S02]  /*4d980*/  ST.E desc[UR36][R18.64+0x44], R0 ;  /* 0x0000440012007985 */ /* 0x0005e4000c101924 */
[----:B--2---:R-:W-:Y:S02]  /*4d990*/  SEL R0, RZ, 0x1, P0 ;  /* 0x00000001ff007807 */ /* 0x004fe40000000000 */
        /* <DEDUP_REMOVED lines=23> */
[----:B--2---:R-:W-:-:S05]  /*4db10*/  SEL R0, RZ, 0x1, P0 ;  /* 0x00000001ff007807 */ /* 0x004fca0000000000 */
[----:B-1----:R0:W-:Y:S03]  /*4db20*/  ST.E desc[UR36][R18.64+0x78], R0 ;  /* 0x0000780012007985 */ /* 0x0021e6000c101924 */
[----:B------:R-:W-:-:S07]  /*4db30*/  LEPC R20, `(.L_x_327) ;  /* 0x000000001014794e */ /* 0x000fce0000000000 */
[----:B0-----:R-:W-:Y:S05]  /*4db40*/  CALL.ABS.NOINC R6 ;  /* 0x0000000006007343 */ /* 0x001fea0003c00000 */
.L_x_327:
[----:B------:R-:W-:Y:S01]  /*4db50*/  BSSY.RECONVERGENT B0, `(.L_x_328) ;  /* 0x000000d000007945 */ /* 0x000fe20003800200 */
[----:B------:R-:W-:Y:S02]  /*4db60*/  IMAD.MOV.U32 R22, RZ, RZ, R4 ;  /* 0x000000ffff167224 */ /* 0x000fe400078e0004 */
[----:B------:R-:W-:-:S07]  /*4db70*/  IMAD.MOV.U32 R23, RZ, RZ, R5 ;  /* 0x000000ffff177224 */ /* 0x000fce00078e0005 */
.L_x_329:
        /* <DEDUP_REMOVED lines=11> */
.L_x_328:
[----:B------:R-:W2:Y:S04]  /*4dc30*/  LDL R7, [R1+0x205c] ;  /* 0x00205c0001077983 */ /* 0x000ea80000100800 */
[----:B------:R-:W2:Y:S04]  /*4dc40*/  LD.E R0, desc[UR36][R18.64] ;  /* 0x0000002412007980 */ /* 0x000ea8000c101900 */
        /* <DEDUP_REMOVED lines=10> */
[----:B--2---:R-:W-:-:S03]  /*4dcf0*/  LOP3.LUT R0, R7, R0, RZ, 0xc0, !PT ;  /* 0x0000000007007212 */ /* 0x004fc600078ec0ff */
[----:B------:R-:W2:Y:S04]  /*4dd00*/  LDL R7, [R1+0x207c] ;  /* 0x00207c0001077983 */ /* 0x000ea80000100800 */
[----:B------:R0:W-:Y:S04]  /*4dd10*/  ST.E desc[UR36][R22.64], R0 ;  /* 0x0000000016007985 */ /* 0x0001e8000c101924 */
[----:B0-----:R-:W3:Y:S02]  /*4dd20*/  LD.E R0, desc[UR36][R18.64+0x4] ;  /* 0x0000042412007980 */ /* 0x001ee4000c101900 */
[----:B---3--:R-:W-:-:S02]  /*4dd30*/  LOP3.LUT R0, R6, R0, RZ, 0xc0, !PT ;  /* 0x0000000006007212 */ /* 0x008fc400078ec0ff */
[----:B------:R-:W3:Y:S04]  /*4dd40*/  LDL R6, [R1+0x2080] ;  /* 0x0020800001067983 */ /* 0x000ee80000100800 */
[----:B------:R0:W-:Y:S04]  /*4dd50*/  ST.E desc[UR36][R22.64+0x4], R0 ;  /* 0x0000040016007985 */ /* 0x0001e8000c101924 */
[----:B0-----:R-:W4:Y:S02]  /*4dd60*/  LD.E R0, desc[UR36][R18.64+0x8] ;  /* 0x0000082412007980 */ /* 0x001f24000c101900 */
[----:B----4-:R-:W-:-:S02]  /*4dd70*/  LOP3.LUT R0, R13, R0, RZ, 0xc0, !PT ;  /* 0x000000000d007212 */ /* 0x010fc400078ec0ff */
[----:B------:R-:W4:Y:S04]  /*4dd80*/  LDL R13, [R1+0x20b0] ;  /* 0x0020b000010d7983 */ /* 0x000f280000100800 */
[----:B------:R0:W-:Y:S04]  /*4dd90*/  ST.E desc[UR36][R22.64+0x8], R0 ;  /* 0x0000080016007985 */ /* 0x0001e8000c101924 */
[----:B0-----:R-:W5:Y:S02]  /*4dda0*/  LD.E R0, desc[UR36][R18.64+0xc] ;  /* 0x00000c2412007980 */ /* 0x001f64000c101900 */
[----:B-----5:R-:W-:-:S02]  /*4ddb0*/  LOP3.LUT R0, R12, R0, RZ, 0xc0, !PT ;  /* 0x000000000c007212 */ /* 0x020fc400078ec0ff */
[----:B------:R-:W5:Y:S04]  /*4ddc0*/  LDL R12, [R1+0x20b4] ;  /* 0x0020b400010c7983 */ /* 0x000f680000100800 */
[----:B------:R0:W-:Y:S04]  /*4ddd0*/  ST.E desc[UR36][R22.64+0xc], R0 ;  /* 0x00000c0016007985 */ /* 0x0001e8000c101924 */
[----:B0-----:R-:W2:Y:S02]  /*4dde0*/  LD.E R0, desc[UR36][R18.64+0x10] ;  /* 0x0000102412007980 */ /* 0x001ea4000c101900 */
[----:B--2---:R-:W-:-:S02]  /*4ddf0*/  LOP3.LUT R0, R10, R0, RZ, 0xc0, !PT ;  /* 0x000000000a007212 */ /* 0x004fc400078ec0ff */
        /* <DEDUP_REMOVED lines=67> */
[----:B---3--:R-:W-:-:S05]  /*4e230*/  LOP3.LUT R0, R13, R0, RZ, 0xc0, !PT ;  /* 0x000000000d007212 */ /* 0x008fca00078ec0ff */
        /* <DEDUP_REMOVED lines=22> */
[----:B0-----:R-:W4:Y:S02]  /*4e3a0*/  LD.E R0, desc[UR36][R18.64+0x74] ;  /* 0x0000742412007980 */ /* 0x001f24000c101900 */
[----:B----4-:R-:W-:-:S05]  /*4e3b0*/  LOP3.LUT R0, R5, R0, RZ, 0xc0, !PT ;  /* 0x0000000005007212 */ /* 0x010fca00078ec0ff */
[----:B------:R0:W-:Y:S04]  /*4e3c0*/  ST.E desc[UR36][R22.64+0x74], R0 ;  /* 0x0000740016007985 */ /* 0x0001e8000c101924 */
[----:B0-----:R-:W5:Y:S02]  /*4e3d0*/  LD.E R0, desc[UR36][R18.64+0x78] ;  /* 0x0000782412007980 */ /* 0x001f64000c101900 */
[----:B-----5:R-:W-:-:S05]  /*4e3e0*/  LOP3.LUT R0, R4, R0, RZ, 0xc0, !PT ;  /* 0x0000000004007212 */ /* 0x020fca00078ec0ff */
[----:B------:R0:W-:Y:S04]  /*4e3f0*/  ST.E desc[UR36][R22.64+0x78], R0 ;  /* 0x0000780016007985 */ /* 0x0001e8000c101924 */
[----:B0-----:R0:W2:Y:S01]  /*4e400*/  LD.E R0, desc[UR36][R18.64+0x7c] ;  /* 0x00007c2412007980 */ /* 0x0010a2000c101900 */
[----:B------:R-:W-:Y:S02]  /*4e410*/  HFMA2 R5, -RZ, RZ, 0, 0 ;  /* 0x00000000ff057431 */ /* 0x000fe400000001ff */
[----:B------:R-:W-:Y:S01]  /*4e420*/  IMAD.MOV.U32 R4, RZ, RZ, 0x80 ;  /* 0x00000080ff047424 */ /* 0x000fe200078e00ff */
[----:B0-----:R-:W-:Y:S02]  /*4e430*/  CS2R R18, SRZ ;  /* 0x0000000000127805 */ /* 0x001fe4000001ff00 */
[----:B--2---:R-:W-:-:S05]  /*4e440*/  LOP3.LUT R0, R3, R0, RZ, 0xc0, !PT ;  /* 0x0000000003007212 */ /* 0x004fca00078ec0ff */
[----:B------:R0:W-:Y:S02]  /*4e450*/  ST.E desc[UR36][R22.64+0x7c], R0 ;  /* 0x00007c0016007985 */ /* 0x0001e4000c101924 */
[----:B0-----:R-:W-:-:S04]  /*4e460*/  MOV R0, 0x8 ;  /* 0x0000000800007802 */ /* 0x001fc80000000f00 */
[----:B------:R0:W1:Y:S03]  /*4e470*/  LDC.64 R6, c[0x4][R0] ;  /* 0x0100000000067b82 */ /* 0x0000660000000a00 */
[----:B------:R-:W-:-:S07]  /*4e480*/  LEPC R20, `(.L_x_330) ;  /* 0x000000001014794e */ /* 0x000fce0000000000 */
[----:B01----:R-:W-:Y:S05]  /*4e490*/  CALL.ABS.NOINC R6 ;  /* 0x0000000006007343 */ /* 0x003fea0003c00000 */
.L_x_330:
[----:B------:R-:W-:Y:S01]  /*4e4a0*/  BSSY.RECONVERGENT B0, `(.L_x_331) ;  /* 0x000000b000007945 */ /* 0x000fe20003800200 */
.L_x_332:
        /* <DEDUP_REMOVED lines=11> */
.L_x_331:
[----:B------:R-:W2:Y:S04]  /*4e560*/  LD.E R0, desc[UR36][R16.64] ;  /* 0x0000002410007980 */ /* 0x000ea8000c101900 */
[----:B------:R-:W2:Y:S04]  /*4e570*/  LD.E R3, desc[UR36][R22.64] ;  /* 0x0000002416037980 */ /* 0x000ea8000c101900 */
[----:B------:R-:W3:Y:S04]  /*4e580*/  LDL.LU R220, [R1+0x2040] ;  /* 0x0020400001dc7983 */ /* 0x000ee80000300800 */
[----:B------:R-:W4:Y:S04]  /*4e590*/  LDL.LU R219, [R1+0x2044] ;  /* 0x0020440001db7983 */ /* 0x000f280000300800 */
[----:B------:R-:W5:Y:S04]  /*4e5a0*/  LDL.LU R218, [R1+0x2048] ;  /* 0x0020480001da7983 */ /* 0x000f680000300800 */
[----:B------:R-:W5:Y:S04]  /*4e5b0*/  LDL.LU R217, [R1+0x204c] ;  /* 0x00204c0001d97983 */ /* 0x000f680000300800 */
[----:B------:R-:W5:Y:S04]  /*4e5c0*/  LDL.LU R216, [R1+0x2050] ;  /* 0x0020500001d87983 */ /* 0x000f680000300800 */
[----:B------:R-:W5:Y:S04]  /*4e5d0*/  LDL.LU R215, [R1+0x2054] ;  /* 0x0020540001d77983 */ /* 0x000f680000300800 */
[----:B------:R-:W5:Y:S01]  /*4e5e0*/  LDL.LU R214, [R1+0x2058] ;  /* 0x0020580001d67983 */ /* 0x000f620000300800 */
        /* <DEDUP_REMOVED lines=17> */
[----:B------:R4:W-:Y:S04]  /*4e700*/  ST.E desc[UR36][R4.64+0x10], R9 ;  /* 0x0000100904007985 */ /* 0x0009e8000c101924 */
[----:B------:R-:W5:Y:S04]  /*4e710*/  LD.E R0, desc[UR36][R16.64+0x14] ;  /* 0x0000142410007980 */ /* 0x000f68000c101900 */
[----:B------:R-:W5:Y:S02]  /*4e720*/  LD.E R3, desc[UR36][R22.64+0x14] ;  /* 0x0000142416037980 */ /* 0x000f64000c101900 */
[----:B-----5:R-:W-:-:S05]  /*4e730*/  LOP3.LUT R8, R3, R0, RZ, 0x3c, !PT ;  /* 0x0000000003087212 */ /* 0x020fca00078e3cff */
        /* <DEDUP_REMOVED lines=8> */
[----:B------:R-:W-:Y:S04]  /*4e7c0*/  ST.E desc[UR36][R4.64+0x1c], R7 ;  /* 0x00001c0704007985 */ /* 0x000fe8000c101924 */
        /* <DEDUP_REMOVED lines=9> */
[----:B------:R-:W3:Y:S01]  /*4e860*/  LD.E R15, desc[UR36][R22.64+0x28] ;  /* 0x00002824160f7980 */ /* 0x000ee2000c101900 */
[----:B------:R-:W-:Y:S02]  /*4e870*/  SHF.L.U32 R0, R170, 0x1f, RZ ;  /* 0x0000001faa007819 */ /* 0x000fe400000006ff */
[----:B---3--:R-:W-:-:S05]  /*4e880*/  LOP3.LUT R18, R15, R14, RZ, 0x3c, !PT ;  /* 0x0000000e0f127212 */ /* 0x008fca00078e3cff */
[----:B------:R-:W-:Y:S04]  /*4e890*/  ST.E desc[UR36][R4.64+0x28], R18 ;  /* 0x0000281204007985 */ /* 0x000fe8000c101924 */
[----:B------:R-:W3:Y:S04]  /*4e8a0*/  LD.E R14, desc[UR36][R16.64+0x2c] ;  /* 0x00002c24100e7980 */ /* 0x000ee8000c101900 */
[----:B------:R-:W3:Y:S01]  /*4e8b0*/  LD.E R15, desc[UR36][R22.64+0x2c] ;  /* 0x00002c24160f7980 */ /* 0x000ee2000c101900 */
[----:B------:R-:W-:-:S05]  /*4e8c0*/  IMAD R0, R83, 0x40000000, R0 ;  /* 0x4000000053007824 */ /* 0x000fca00078e0200 */
[----:B------:R-:W-:-:S05]  /*4e8d0*/  LEA R0, R82, R0, 0x1d ;  /* 0x0000000052007211 */ /* 0x000fca00078ee8ff */
[----:B------:R-:W-:Y:S01]  /*4e8e0*/  IMAD R0, R81, 0x10000000, R0 ;  /* 0x1000000051007824 */ /* 0x000fe200078e0200 */
[----:B---3--:R-:W-:-:S04]  /*4e8f0*/  LOP3.LUT R20, R15, R14, RZ, 0x3c, !PT ;  /* 0x0000000e0f147212 */ /* 0x008fc800078e3cff */
[----:B------:R-:W-:Y:S01]  /*4e900*/  LEA R14, R80, R0, 0x1b ;  /* 0x00000000500e7211 */ /* 0x000fe200078ed8ff */
[----:B------:R-:W-:Y:S04]  /*4e910*/  ST.E desc[UR36][R4.64+0x2c], R20 ;  /* 0x00002c1404007985 */ /* 0x000fe8000c101924 */
[----:B------:R-:W3:Y:S04]  /*4e920*/  LD.E R0, desc[UR36][R16.64+0x30] ;  /* 0x0000302410007980 */ /* 0x000ee8000c101900 */
[----:B------:R-:W3:Y:S01]  /*4e930*/  LD.E R15, desc[UR36][R22.64+0x30] ;  /* 0x00003024160f7980 */ /* 0x000ee2000c101900 */
[----:B------:R-:W-:-:S04]  /*4e940*/  IMAD.U32 R3, R202, -0x80000000, RZ ;  /* 0x80000000ca037824 */ /* 0x000fc800078e00ff */
[----:B------:R-:W-:-:S04]  /*4e950*/  IMAD R3, R204, 0x40000000, R3 ;  /* 0x40000000cc037824 */ /* 0x000fc800078e0203 */
[----:B------:R-:W-:-:S04]  /*4e960*/  IMAD R3, R205, 0x20000000, R3 ;  /* 0x20000000cd037824 */ /* 0x000fc800078e0203 */
[----:B------:R-:W-:Y:S01]  /*4e970*/  IMAD R3, R206, 0x10000000, R3 ;  /* 0x10000000ce037824 */ /* 0x000fe200078e0203 */
[----:B---3--:R-:W-:-:S03]  /*4e980*/  LOP3.LUT R80, R15, R0, RZ, 0x3c, !PT ;  /* 0x000000000f507212 */ /* 0x008fc600078e3cff */
[----:B------:R-:W-:Y:S02]  /*4e990*/  IMAD R15, R207, 0x8000000, R3 ;  /* 0x08000000cf0f7824 */ /* 0x000fe400078e0203 */
        /* <DEDUP_REMOVED lines=15> */
[----:B------:R-:W-:Y:S01]  /*4ea90*/  IMAD R14, R171, 0x4000000, R14 ;  /* 0x04000000ab0e7824 */ /* 0x000fe200078e020e */
[----:B---3--:R-:W-:-:S05]  /*4eaa0*/  LOP3.LUT R171, R82, R81, RZ, 0x3c, !PT ;  /* 0x0000005152ab7212 */ /* 0x008fca00078e3cff */
[----:B------:R-:W-:Y:S04]  /*4eab0*/  ST.E desc[UR36][R4.64+0x40], R171 ;  /* 0x000040ab04007985 */ /* 0x000fe8000c101924 */
[----:B------:R-:W3:Y:S04]  /*4eac0*/  LD.E R81, desc[UR36][R16.64+0x44] ;  /* 0x0000442410517980 */ /* 0x000ee8000c101900 */
[----:B------:R-:W3:Y:S01]  /*4ead0*/  LD.E R82, desc[UR36][R22.64+0x44] ;  /* 0x0000442416527980 */ /* 0x000ee2000c101900 */
[----:B------:R-:W-:Y:S02]  /*4eae0*/  LEA R14, R172, R14, 0x19 ;  /* 0x0000000eac0e7211 */ /* 0x000fe400078ec8ff */
        /* <DEDUP_REMOVED lines=27> */
[----:B------:R-:W-:-:S04]  /*4eca0*/  IMAD R15, R208, 0x4000000, R15 ;  /* 0x04000000d00f7824 */ /* 0x000fc800078e020f */
[----:B------:R-:W-:Y:S01]  /*4ecb0*/  IMAD R15, R209, 0x2000000, R15 ;  /* 0x02000000d10f7824 */ /* 0x000fe200078e020f */
[----:B---3--:R-:W-:Y:S02]  /*4ecc0*/  LOP3.LUT R205, R82, R81, RZ, 0x3c, !PT ;  /* 0x0000005152cd7212 */ /* 0x008fe400078e3cff */
[----:B------:R-:W-:-:S03]  /*4ecd0*/  LEA R82, R176, R14, 0x15 ;  /* 0x0000000eb0527211 */ /* 0x000fc600078ea8ff */
[----:B------:R-:W-:Y:S04]  /*4ece0*/  ST.E desc[UR36][R4.64+0x5c], R205 ;  /* 0x00005ccd04007985 */ /* 0x000fe8000c101924 */
[----:B------:R-:W3:Y:S04]  /*4ecf0*/  LD.E R14, desc[UR36][R16.64+0x60] ;  /* 0x00006024100e7980 */ /* 0x000ee8000c101900 */
[----:B------:R-:W3:Y:S01]  /*4ed00*/  LD.E R81, desc[UR36][R22.64+0x60] ;  /* 0x0000602416517980 */ /* 0x000ee2000c101900 */
[----:B------:R-:W-:-:S04]  /*4ed10*/  IMAD R15, R210, 0x1000000, R15 ;  /* 0x01000000d20f7824 */ /* 0x000fc800078e020f */
[----:B------:R-:W-:-:S04]  /*4ed20*/  IMAD R15, R211, 0x800000, R15 ;  /* 0x00800000d30f7824 */ /* 0x000fc800078e020f */
[----:B------:R-:W-:-:S04]  /*4ed30*/  IMAD R15, R212, 0x400000, R15 ;  /* 0x00400000d40f7824 */ /* 0x000fc800078e020f */
[----:B------:R-:W-:Y:S01]  /*4ed40*/  IMAD R83, R213, 0x200000, R15 ;  /* 0x00200000d5537824 */ /* 0x000fe200078e020f */
[----:B---3--:R-:W-:-:S05]  /*4ed50*/  LOP3.LUT R176, R81, R14, RZ, 0x3c, !PT ;  /* 0x0000000e51b07212 */ /* 0x008fca00078e3cff */
[----:B------:R-:W-:Y:S04]  /*4ed60*/  ST.E desc[UR36][R4.64+0x60], R176 ;  /* 0x000060b004007985 */ /* 0x000fe8000c101924 */
[----:B------:R-:W3:Y:S04]  /*4ed70*/  LD.E R14, desc[UR36][R16.64+0x64] ;  /* 0x00006424100e7980 */ /* 0x000ee8000c101900 */
[----:B------:R-:W3:Y:S01]  /*4ed80*/  LD.E R15, desc[UR36][R22.64+0x64] ;  /* 0x00006424160f7980 */ /* 0x000ee2000c101900 */
[----:B0-----:R-:W-:-:S04]  /*4ed90*/  IMAD.U32 R12, R12, -0x80000000, RZ ;  /* 0x800000000c0c7824 */ /* 0x001fc800078e00ff */
[----:B-1----:R-:W-:Y:S01]  /*4eda0*/  IMAD R13, R13, 0x40000000, R12 ;  /* 0x400000000d0d7824 */ /* 0x002fe200078e020c */
        /* <DEDUP_REMOVED lines=14> */
[----:B------:R-:W-:Y:S01]  /*4ee90*/  IMAD R11, R9, 0x8000000, R11 ;  /* 0x08000000090b7824 */ /* 0x000fe200078e020b */
[----:B---3--:R-:W-:-:S05]  /*4eea0*/  LOP3.LUT R209, R12, R10, RZ, 0x3c, !PT ;  /* 0x0000000a0cd17212 */ /* 0x008fca00078e3cff */
[----:B------:R-:W-:Y:S04]  /*4eeb0*/  ST.E desc[UR36][R4.64+0x70], R209 ;  /* 0x000070d104007985 */ /* 0x000fe8000c101924 */
[----:B----4-:R-:W3:Y:S04]  /*4eec0*/  LD.E R9, desc[UR36][R16.64+0x74] ;  /* 0x0000742410097980 */ /* 0x010ee8000c101900 */
[----:B------:R-:W3:Y:S01]  /*4eed0*/  LD.E R10, desc[UR36][R22.64+0x74] ;  /* 0x00007424160a7980 */ /* 0x000ee2000c101900 */
[----:B------:R-:W-:Y:S01]  /*4eee0*/  IMAD R12, R8, 0x4000000, R11 ;  /* 0x04000000080c7824 */ /* 0x000fe200078e020b */
[----:B---3--:R-:W-:-:S05]  /*4eef0*/  LOP3.LUT R210, R10, R9, RZ, 0x3c, !PT ;  /* 0x000000090ad27212 */ /* 0x008fca00078e3cff */
[----:B------:R-:W-:Y:S04]  /*4ef00*/  ST.E desc[UR36][R4.64+0x74], R210 ;  /* 0x000074d204007985 */ /* 0x000fe8000c101924 */
[----:B-----5:R-:W3:Y:S04]  /*4ef10*/  LD.E R8, desc[UR36][R16.64+0x78] ;  /* 0x0000782410087980 */ /* 0x020ee8000c101900 */
[----:B------:R-:W3:Y:S02]  /*4ef20*/  LD.E R9, desc[UR36][R22.64+0x78] ;  /* 0x0000782416097980 */ /* 0x000ee4000c101900 */
[----:B---3--:R-:W-:-:S05]  /*4ef30*/  LOP3.LUT R211, R9, R8, RZ, 0x3c, !PT ;  /* 0x0000000809d37212 */ /* 0x008fca00078e3cff */
[----:B------:R-:W-:Y:S04]  /*4ef40*/  ST.E desc[UR36][R4.64+0x78], R211 ;  /* 0x000078d304007985 */ /* 0x000fe8000c101924 */
[----:B------:R-:W3:Y:S04]  /*4ef50*/  LD.E R8, desc[UR36][R16.64+0x7c] ;  /* 0x00007c2410087980 */ /* 0x000ee8000c101900 */
[----:B------:R-:W3:Y:S01]  /*4ef60*/  LD.E R9, desc[UR36][R22.64+0x7c] ;  /* 0x00007c2416097980 */ /* 0x000ee2000c101900 */
[----:B------:R-:W-:Y:S02]  /*4ef70*/  LEA R81, R37, UR40, 0x7 ;  /* 0x0000002825517c11 */ /* 0x000fe4000f8e38ff */
[----:B--2---:R-:W-:-:S02]  /*4ef80*/  LEA R6, R6, R12, 0x19 ;  /* 0x0000000c06067211 */ /* 0x004fc400078ec8ff */
[----:B---3--:R-:W-:-:S05]  /*4ef90*/  LOP3.LUT R212, R9, R8, RZ, 0x3c, !PT ;  /* 0x0000000809d47212 */ /* 0x008fca00078e3cff */
[----:B------:R0:W-:Y:S04]  /*4efa0*/  ST.E desc[UR36][R4.64+0x7c], R212 ;  /* 0x00007cd404007985 */ /* 0x0001e8000c101924 */
[----:B------:R-:W0:Y:S04]  /*4efb0*/  LDL.128 R8, [R81] ;  /* 0x0000000051087983 */ /* 0x000e280000100c00 */
[----:B------:R-:W2:Y:S01]  /*4efc0*/  LDL.128 R12, [R81+0x10] ;  /* 0x00001000510c7983 */ /* 0x000ea20000100c00 */
[----:B0-----:R-:W-:-:S04]  /*4efd0*/  IMAD.U32 R4, R8, -0x80000000, RZ ;  /* 0x8000000008047824 */ /* 0x001fc800078e00ff */
[----:B------:R-:W-:Y:S02]  /*4efe0*/  IMAD R4, R9, 0x40000000, R4 ;  /* 0x4000000009047824 */ /* 0x000fe400078e0204 */
[----:B------:R-:W-:-:S03]  /*4eff0*/  IMAD R8, R7, 0x1000000, R6 ;  /* 0x0100000007087824 */ /* 0x000fc600078e0206 */
[----:B------:R-:W-:Y:S02]  /*4f000*/  LEA R10, R10, R4, 0x1d ;  /* 0x000000040a0a7211 */ /* 0x000fe400078ee8ff */
[----:B------:R-:W3:Y:S03]  /*4f010*/  LDL.128 R4, [R81+0x20] ;  /* 0x0000200051047983 */ /* 0x000ee60000100c00 */
[----:B------:R-:W-:-:S04]  /*4f020*/  IMAD R10, R11, 0x10000000, R10 ;  /* 0x100000000b0a7824 */ /* 0x000fc800078e020a */
[----:B--2---:R-:W-:-:S04]  /*4f030*/  IMAD R9, R12, 0x8000000, R10 ;  /* 0x080000000c097824 */ /* 0x004fc800078e020a */
[----:B------:R-:W-:Y:S02]  /*4f040*/  IMAD R9, R13, 0x4000000, R9 ;  /* 0x040000000d097824 */ /* 0x000fe400078e0209 */
[----:B------:R-:W-:Y:S02]  /*4f050*/  IMAD R16, R21, 0x800000, R8 ;  /* 0x0080000015107824 */ /* 0x000fe400078e0208 */
[----:B------:R-:W-:Y:S02]  /*4f060*/  IMAD R14, R14, 0x2000000, R9 ;  /* 0x020000000e0e7824 */ /* 0x000fe400078e0209 */
[----:B------:R-:W2:Y:S01]  /*4f070*/  LDL.128 R8, [R81+0x30] ;  /* 0x0000300051087983 */ /* 0x000ea20000100c00 */
[----:B------:R-:W-:Y:S01]  /*4f080*/  LEA R12, R177, R82, 0x14 ;  /* 0x00000052b10c7211 */ /* 0x000fe200078ea0ff */
[----:B------:R-:W-:Y:S02]  /*4f090*/  IMAD R13, R201, 0x100000, R83 ;  /* 0x00100000c90d7824 */ /* 0x000fe400078e0253 */
[----:B------:R-:W-:Y:S01]  /*4f0a0*/  IMAD R16, R19, 0x400000, R16 ;  /* 0x0040000013107824 */ /* 0x000fe200078e0210 */
[----:B------:R-:W-:Y:S01]  /*4f0b0*/  LEA R17, R178, R12, 0x13 ;  /* 0x0000000cb2117211 */ /* 0x000fe200078e98ff */
[----:B------:R-:W-:-:S02]  /*4f0c0*/  IMAD R21, R200, 0x80000, R13 ;  /* 0x00080000c8157824 */ /* 0x000fc400078e020d */
[----:B------:R-:W-:Y:S02]  /*4f0d0*/  IMAD R19, R15, 0x1000000, R14 ;  /* 0x010000000f137824 */ /* 0x000fe400078e020e */
[----:B------:R-:W4:Y:S01]  /*4f0e0*/  LDL.128 R12, [R81+0x40] ;  /* 0x00004000510c7983 */ /* 0x000f220000100c00 */
[----:B------:R-:W-:Y:S01]  /*4f0f0*/  LEA R22, R179, R17, 0x12 ;  /* 0x00000011b3167211 */ /* 0x000fe200078e90ff */
[----:B------:R-:W-:Y:S02]  /*4f100*/  IMAD R23, R18, 0x200000, R16 ;  /* 0x0020000012177824 */ /* 0x000fe400078e0210 */
[----:B------:R-:W-:Y:S01]  /*4f110*/  IMAD R21, R199, 0x40000, R21 ;  /* 0x00040000c7157824 */ /* 0x000fe200078e0215 */
[----:B------:R-:W-:Y:S01]  /*4f120*/  LEA R82, R180, R22, 0x11 ;  /* 0x00000016b4527211 */ /* 0x000fe200078e88ff */
[----:B------:R-:W-:-:S04]  /*4f130*/  IMAD R177, R20, 0x100000, R23 ;  /* 0x0010000014b17824 */ /* 0x000fc800078e0217 */
[----:B------:R-:W-:Y:S02]  /*4f140*/  IMAD R177, R80, 0x80000, R177 ;  /* 0x0008000050b17824 */ /* 0x000fe400078e02b1 */
[----:B---3--:R-:W-:Y:S02]  /*4f150*/  IMAD R83, R4, 0x800000, R19 ;  /* 0x0080000004537824 */ /* 0x008fe400078e0213 */
[----:B------:R-:W3:Y:S01]  /*4f160*/  LDL.128 R16, [R81+0x50] ;  /* 0x0000500051107983 */ /* 0x000ee20000100c00 */
[----:B------:R-:W-:-:S03]  /*4f170*/  IMAD R4, R198, 0x20000, R21 ;  /* 0x00020000c6047824 */ /* 0x000fc600078e0215 */
[----:B------:R-:W5:Y:S01]  /*4f180*/  LDL.128 R20, [R81+0x60] ;  /* 0x0000600051147983 */ /* 0x000f620000100c00 */
[----:B------:R-:W-:Y:S01]  /*4f190*/  IMAD R83, R5, 0x400000, R83 ;  /* 0x0040000005537824 */ /* 0x000fe200078e0253 */
[----:B------:R-:W-:-:S03]  /*4f1a0*/  LEA R5, R203, R82, 0x10 ;  /* 0x00000052cb057211 */ /* 0x000fc600078e80ff */
[----:B------:R-:W-:Y:S02]  /*4f1b0*/  IMAD R6, R6, 0x200000, R83 ;  /* 0x0020000006067824 */ /* 0x000fe400078e0253 */
[----:B------:R-:W5:Y:S01]  /*4f1c0*/  LDL.128 R80, [R81+0x70] ;  /* 0x0000700051507983 */ /* 0x000f620000100c00 */
[----:B------:R-:W-:Y:S01]  /*4f1d0*/  LEA R0, R0, R177, 0x12 ;  /* 0x000000b100007211 */ /* 0x000fe200078e90ff */
[----:B------:R-:W-:-:S03]  /*4f1e0*/  IMAD R6, R7, 0x100000, R6 ;  /* 0x0010000007067824 */ /* 0x000fc600078e0206 */
[----:B------:R-:W-:Y:S01]  /*4f1f0*/  LEA R0, R3, R0, 0x11 ;  /* 0x0000000003007211 */ /* 0x000fe200078e88ff */
[----:B--2---:R-:W-:Y:S02]  /*4f200*/  IMAD R3, R8, 0x80000, R6 ;  /* 0x0008000008037824 */ /* 0x004fe400078e0206 */
        /* <DEDUP_REMOVED lines=12> */
[----:B----4-:R-:W-:Y:S02]  /*4f2d0*/  IMAD R3, R12, 0x8000, R3 ;  /* 0x000080000c037824 */ /* 0x010fe400078e0203 */
[----:B------:R-:W-:-:S02]  /*4f2e0*/  IMAD R4, R185, 0x2000, R4 ;  /* 0x00002000b9047824 */ /* 0x000fc400078e0204 */
[----:B------:R-:W-:Y:S01]  /*4f2f0*/  IMAD R5, R227, 0x1000, R5 ;  /* 0x00001000e3057824 */ /* 0x000fe200078e0205 */
[----:B------:R-:W-:Y:S01]  /*4f300*/  LEA R0, R173, R0, 0xd ;  /* 0x00000000ad007211 */ /* 0x000fe200078e68ff */
        /* <DEDUP_REMOVED lines=10> */
[----:B------:R-:W-:Y:S02]  /*4f3b0*/  IMAD R5, R230, 0x200, R5 ;  /* 0x00000200e6057824 */ /* 0x000fe400078e0205 */
[----:B------:R-:W-:Y:S01]  /*4f3c0*/  IMAD.SHL.U32 R6, R37, 0x4, RZ ;  /* 0x0000000425067824 */ /* 0x000fe200078e00ff */
[----:B------:R-:W-:Y:S01]  /*4f3d0*/  LEA R0, R204, R0, 0xa ;  /* 0x00000000cc007211 */ /* 0x000fe200078e50ff */
[----:B------:R-:W-:-:S02]  /*4f3e0*/  IMAD R4, R189, 0x200, R4 ;  /* 0x00000200bd047824 */ /* 0x000fc400078e0204 */
[----:B------:R-:W-:Y:S01]  /*4f3f0*/  IMAD R5, R231, 0x100, R5 ;  /* 0x00000100e7057824 */ /* 0x000fe200078e0205 */
[----:B------:R-:W-:Y:S01]  /*4f400*/  LEA R0, R175, R0, 0x9 ;  /* 0x00000000af007211 */ /* 0x000fe200078e48ff */
[----:B------:R-:W0:Y:S01]  /*4f410*/  LDC R6, c[0x3][R6] ;  /* 0x00c0000006067b82 */ /* 0x000e220000000800 */
[----:B------:R-:W-:Y:S01]  /*4f420*/  IMAD R4, R190, 0x100, R4 ;  /* 0x00000100be047824 */ /* 0x000fe200078e0204 */
[----:B------:R-:W-:Y:S05]  /*4f430*/  WARPSYNC.ALL ;  /* 0x0000000000007948 */ /* 0x000fea0003800000 */
[----:B------:R-:W-:Y:S01]  /*4f440*/  IMAD R5, R232, 0x80, R5 ;  /* 0x00000080e8057824 */ /* 0x000fe200078e0205 */
[----:B------:R-:W-:Y:S01]  /*4f450*/  LEA R0, R205, R0, 0x8 ;  /* 0x00000000cd007211 */ /* 0x000fe200078e40ff */
[----:B------:R-:W-:-:S02]  /*4f460*/  IMAD R4, R191, 0x80, R4 ;  /* 0x00000080bf047824 */ /* 0x000fc400078e0204 */
[----:B------:R-:W-:Y:S01]  /*4f470*/  IMAD R5, R220, 0x40, R5 ;  /* 0x00000040dc057824 */ /* 0x000fe200078e0205 */
[----:B------:R-:W-:Y:S01]  /*4f480*/  LEA R0, R176, R0, 0x7 ;  /* 0x00000000b0007211 */ /* 0x000fe200078e38ff */
[----:B------:R-:W-:Y:S02]  /*4f490*/  IMAD R4, R192, 0x40, R4 ;  /* 0x00000040c0047824 */ /* 0x000fe400078e0204 */
[----:B------:R-:W-:Y:S01]  /*4f4a0*/  IMAD R5, R219, 0x20, R5 ;  /* 0x00000020db057824 */ /* 0x000fe200078e0205 */
[----:B------:R-:W-:Y:S01]  /*4f4b0*/  LEA R0, R206, R0, 0x6 ;  /* 0x00000000ce007211 */ /* 0x000fe200078e30ff */
[----:B------:R-:W-:Y:S02]  /*4f4c0*/  IMAD R4, R193, 0x20, R4 ;  /* 0x00000020c1047824 */ /* 0x000fe400078e0204 */
        /* <DEDUP_REMOVED lines=12> */
[----:B------:R-:W-:Y:S02]  /*4f590*/  IMAD.IADD R5, R5, 0x1, R214 ;  /* 0x0000000105057824 */ /* 0x000fe400078e02d6 */
[----:B------:R-:W-:-:S03]  /*4f5a0*/  IMAD R0, R211, 0x2, R0 ;  /* 0x00000002d3007824 */ /* 0x000fc600078e0200 */
[----:B------:R-:W-:-:S04]  /*4f5b0*/  IADD3 R4, PT, PT, R5, R197, R4 ;  /* 0x000000c505047210 */ /* 0x000fc80007ffe004 */
[----:B------:R-:W-:Y:S02]  /*4f5c0*/  IADD3 R0, PT, PT, R4, R212, R0 ;  /* 0x000000d404007210 */ /* 0x000fe40007ffe000 */
[----:B------:R-:W-:Y:S01]  /*4f5d0*/  MOV R4, 0x8 ;  /* 0x0000000800047802 */ /* 0x000fe20000000f00 */
[----:B------:R-:W-:-:S03]  /*4f5e0*/  HFMA2 R5, -RZ, RZ, 0, 0 ;  /* 0x00000000ff057431 */ /* 0x000fc600000001ff */
[----:B------:R1:W2:Y:S02]  /*4f5f0*/  LDC.64 R8, c[0x4][R4] ;  /* 0x0100000004087b82 */ /* 0x0002a40000000a00 */
[----:B-1----:R-:W-:Y:S02]  /*4f600*/  IMAD.MOV.U32 R4, RZ, RZ, 0x80 ;  /* 0x00000080ff047424 */ /* 0x002fe400078e00ff */
[----:B---3--:R-:W-:-:S04]  /*4f610*/  IMAD R3, R16, 0x800, R3 ;  /* 0x0000080010037824 */ /* 0x008fc800078e0203 */
[----:B------:R-:W-:-:S04]  /*4f620*/  IMAD R3, R17, 0x400, R3 ;  /* 0x0000040011037824 */ /* 0x000fc800078e0203 */
[----:B------:R-:W-:-:S04]  /*4f630*/  IMAD R3, R18, 0x200, R3 ;  /* 0x0000020012037824 */ /* 0x000fc800078e0203 */
[----:B------:R-:W-:-:S04]  /*4f640*/  IMAD R3, R19, 0x100, R3 ;  /* 0x0000010013037824 */ /* 0x000fc800078e0203 */
[----:B-----5:R-:W-:-:S04]  /*4f650*/  IMAD R3, R20, 0x80, R3 ;  /* 0x0000008014037824 */ /* 0x020fc800078e0203 */
[----:B------:R-:W-:-:S04]  /*4f660*/  IMAD R3, R21, 0x40, R3 ;  /* 0x0000004015037824 */ /* 0x000fc800078e0203 */
[----:B------:R-:W-:-:S04]  /*4f670*/  IMAD R3, R22, 0x20, R3 ;  /* 0x0000002016037824 */ /* 0x000fc800078e0203 */
[----:B------:R-:W-:-:S04]  /*4f680*/  IMAD R3, R23, 0x10, R3 ;  /* 0x0000001017037824 */ /* 0x000fc800078e0203 */
[----:B------:R-:W-:-:S05]  /*4f690*/  IMAD R3, R80, 0x8, R3 ;  /* 0x0000000850037824 */ /* 0x000fca00078e0203 */
[----:B------:R-:W-:-:S05]  /*4f6a0*/  LEA R3, R81, R3, 0x2 ;  /* 0x0000000351037211 */ /* 0x000fca00078e10ff */
[----:B------:R-:W-:-:S05]  /*4f6b0*/  IMAD R3, R82, 0x2, R3 ;  /* 0x0000000252037824 */ /* 0x000fca00078e0203 */
[----:B------:R-:W-:Y:S01]  /*4f6c0*/  IADD3 R0, PT, PT, R0, R83, R3 ;  /* 0x0000005300007210 */ /* 0x000fe20007ffe003 */
[----:B------:R-:W-:Y:S02]  /*4f6d0*/  IMAD.MOV.U32 R17, RZ, RZ, RZ ;  /* 0x000000ffff117224 */ /* 0x000fe400078e00ff */
[----:B------:R-:W-:Y:S02]  /*4f6e0*/  IMAD.MOV.U32 R18, RZ, RZ, RZ ;  /* 0x000000ffff127224 */ /* 0x000fe400078e00ff */
[----:B0-----:R-:W-:Y:S01]  /*4f6f0*/  IMAD.IADD R16, R6, 0x1, R0 ;  /* 0x0000000106107824 */ /* 0x001fe200078e0200 */
[----:B------:R-:W-:Y:S08]  /*4f700*/  BAR.SYNC.DEFER_BLOCKING 0x0 ;  /* 0x0000000000007b1d */ /* 0x000ff00000010000 */
[----:B--2---:R-:W-:Y:S06]  /*4f710*/  BAR.SYNC.DEFER_BLOCKING 0x0 ;  /* 0x0000000000007b1d */ /* 0x004fec0000010000 */
[----:B------:R-:W-:-:S07]  /*4f720*/  LEPC R20, `(.L_x_333) ;  /* 0x000000001014794e */ /* 0x000fce0000000000 */
[----:B------:R-:W-:Y:S05]  /*4f730*/  CALL.ABS.NOINC R8 ;  /* 0x0000000008007343 */ /* 0x000fea0003c00000 */
.L_x_333:
[----:B------:R-:W-:Y:S01]  /*4f740*/  BSSY.RECONVERGENT B0, `(.L_x_334) ;  /* 0x000000b000007945 */ /* 0x000fe20003800200 */
.L_x_335:
        /* <DEDUP_REMOVED lines=11> */
.L_x_334:
        /* <DEDUP_REMOVED lines=9> */
[----:B------:R-:W-:Y:S01]  /*4f890*/  IMAD.MOV.U32 R0, RZ, RZ, 0x1f ;  /* 0x0000001fff007424 */ /* 0x000fe200078e00ff */
[----:B------:R-:W-:-:S11]  /*4f8a0*/  LOP3.LUT P0, RZ, R3, 0x7, RZ, 0xc0, !PT ;  /* 0x0000000703ff7812 */ /* 0x000fd6000780c0ff */
[----:B------:R-:W-:Y:S05]  /*4f8b0*/  @!P1 BRA `(.L_x_339) ;  /* 0x0000000000809947 */ /* 0x000fea0003800000 */
[----:B------:R-:W-:Y:S02]  /*4f8c0*/  HFMA2 R0, -RZ, RZ, 0, 1.847743988037109375e-06 ;  /* 0x0000001fff007431 */ /* 0x000fe400000001ff */
[----:B------:R-:W-:Y:S01]  /*4f8d0*/  IMAD.MOV.U32 R9, RZ, RZ, RZ ;  /* 0x000000ffff097224 */ /* 0x000fe200078e00ff */
[----:B------:R-:W-:-:S07]  /*4f8e0*/  LOP3.LUT R8, R3, 0x38, RZ, 0xc0, !PT ;  /* 0x0000003803087812 */ /* 0x000fce00078ec0ff */
.L_x_340:
        /* <DEDUP_REMOVED lines=8> */
[----:B------:R-:W-:Y:S01]  /*4f970*/  ISETP.NE.AND P1, PT, R9, R8, PT ;  /* 0x000000080900720c */ /* 0x000fe20003f25270 */
[----:B------:R-:W-:Y:S01]  /*4f980*/  VIADD R0, R0, 0xfffffff8 ;  /* 0xfffffff800007836 */ /* 0x000fe20000000000 */
[----:B------:R0:W-:Y:S04]  /*4f990*/  ST.E desc[UR36][R6.64+-0x8], R11 ;  /* 0xfffff80b06007985 */ /* 0x0001e8000c101924 */
[----:B------:R1:W-:Y:S04]  /*4f9a0*/  ST.E desc[UR36][R6.64+-0x4], R10 ;  /* 0xfffffc0a06007985 */ /* 0x0003e8000c101924 */
[----:B------:R2:W-:Y:S01]  /*4f9b0*/  ST.E desc[UR36][R6.64+-0xc], R12 ;  /* 0xfffff40c06007985 */ /* 0x0005e2000c101924 */
[----:B0-----:R-:W-:-:S02]  /*4f9c0*/  SHF.R.U32.HI R11, RZ, 0x6, R16 ;  /* 0x00000006ff0b7819 */ /* 0x001fc40000011610 */
[--C-:B-1----:R-:W-:Y:S02]  /*4f9d0*/  SHF.R.U32.HI R10, RZ, 0x4, R16.reuse ;  /* 0x00000004ff0a7819 */ /* 0x102fe40000011610 */
[----:B------:R-:W-:Y:S02]  /*4f9e0*/  LOP3.LUT R11, R11, 0x1, RZ, 0xc0, !PT ;  /* 0x000000010b0b7812 */ /* 0x000fe400078ec0ff */
[----:B------:R-:W-:Y:S02]  /*4f9f0*/  LOP3.LUT R10, R10, 0x1, RZ, 0xc0, !PT ;  /* 0x000000010a0a7812 */ /* 0x000fe400078ec0ff */
        /* <DEDUP_REMOVED lines=12> */
.L_x_339:
[----:B------:R-:W-:Y:S05]  /*4fac0*/  BSYNC.RECONVERGENT B1 ;  /* 0x0000000000017941 */ /* 0x000fea0003800200 */
.L_x_338:
        /* <DEDUP_REMOVED lines=8> */
[----:B------:R-:W-:Y:S02]  /*4fb50*/  LOP3.LUT R8, R7, 0x1, RZ, 0xc0, !PT ;  /* 0x0000000107087812 */ /* 0x000fe400078ec0ff */
[----:B------:R-:W-:Y:S01]  /*4fb60*/  LOP3.LUT R9, R6, 0x1, RZ, 0xc0, !PT ;  /* 0x0000000106097812 */ /* 0x000fe200078ec0ff */
[----:B------:R-:W-:-:S04]  /*4fb70*/  IMAD.WIDE R6, R0, 0x4, R4 ;  /* 0x0000000400067825 */ /* 0x000fc800078e0204 */
[----:B------:R-:W-:Y:S01]  /*4fb80*/  VIADD R0, R0, 0xfffffffc ;  /* 0xfffffffc00007836 */ /* 0x000fe20000000000 */
[----:B------:R0:W-:Y:S04]  /*4fb90*/  ST.E desc[UR36][R6.64+-0x4], R8 ;  /* 0xfffffc0806007985 */ /* 0x0001e8000c101924 */
[----:B------:R1:W-:Y:S01]  /*4fba0*/  ST.E desc[UR36][R6.64+-0x8], R9 ;  /* 0xfffff80906007985 */ /* 0x0003e2000c101924 */
[----:B0-----:R-:W-:-:S04]  /*4fbb0*/  SHF.R.U32.HI R8, RZ, 0x3, R16 ;  /* 0x00000003ff087819 */ /* 0x001fc80000011610 */
[----:B------:R-:W-:Y:S02]  /*4fbc0*/  LOP3.LUT R8, R8, 0x1, RZ, 0xc0, !PT ;  /* 0x0000000108087812 */ /* 0x000fe400078ec0ff */
[----:B-1----:R-:W-:Y:S02]  /*4fbd0*/  LOP3.LUT R9, R16, 0x1, RZ, 0xc0, !PT ;  /* 0x0000000110097812 */ /* 0x002fe400078ec0ff */
[----:B------:R-:W-:Y:S01]  /*4fbe0*/  SHF.R.U32.HI R16, RZ, 0x4, R16 ;  /* 0x00000004ff107819 */ /* 0x000fe20000011610 */
[----:B------:R0:W-:Y:S04]  /*4fbf0*/  ST.E desc[UR36][R6.64+-0xc], R8 ;  /* 0xfffff40806007985 */ /* 0x0001e8000c101924 */
[----:B------:R0:W-:Y:S02]  /*4fc00*/  ST.E desc[UR36][R6.64], R9 ;  /* 0x0000000906007985 */ /* 0x0001e4000c101924 */
.L_x_342:
[----:B------:R-:W-:Y:S05]  /*4fc10*/  BSYNC.RECONVERGENT B1 ;  /* 0x0000000000017941 */ /* 0x000fea0003800200 */
.L_x_341:
        /* <DEDUP_REMOVED lines=8> */
[----:B------:R-:W-:Y:S02]  /*4fca0*/  @P0 LOP3.LUT R3, R3, 0x1, RZ, 0xc0, !PT ;  /* 0x0000000103030812 */ /* 0x000fe400078ec0ff */
[----:B------:R-:W-:Y:S01]  /*4fcb0*/  @P0 IADD3 R0, PT, PT, R0, -0x2, RZ ;  /* 0xfffffffe00000810 */ /* 0x000fe20007ffe0ff */
[----:B------:R-:W-:Y:S01]  /*4fcc0*/  @P0 ST.E desc[UR36][R6.64], R8 ;  /* 0x0000000806000985 */ /* 0x000fe2000c101924 */
[----:B------:R-:W-:-:S03]  /*4fcd0*/  @P0 SHF.R.U32.HI R16, RZ, 0x2, R16 ;  /* 0x00000002ff100819 */ /* 0x000fc60000011610 */
[----:B------:R0:W-:Y:S02]  /*4fce0*/  @P0 ST.E desc[UR36][R6.64+-0x4], R3 ;  /* 0xfffffc0306000985 */ /* 0x0001e4000c101924 */
[----:B0-----:R-:W-:Y:S01]  /*4fcf0*/  @!P1 LOP3.LUT R3, R16, 0x1, RZ, 0xc0, !PT ;  /* 0x0000000110039812 */ /* 0x001fe200078ec0ff */
[----:B------:R-:W-:-:S05]  /*4fd00*/  @!P1 IMAD.WIDE R6, R0, 0x4, R4 ;  /* 0x0000000400069825 */ /* 0x000fca00078e0204 */
[----:B------:R1:W-:Y:S02]  /*4fd10*/  @!P1 ST.E desc[UR36][R6.64], R3 ;  /* 0x0000000306009985 */ /* 0x0003e4000c101924 */
.L_x_337:
[----:B------:R-:W-:Y:S05]  /*4fd20*/  BSYNC.RECONVERGENT B0 ;  /* 0x0000000000007941 */ /* 0x000fea0003800200 */
.L_x_336:
[----:B------:R-:W3:Y:S04]  /*4fd30*/  LD.E.U8 R170, desc[UR36][R4.64+0x7f] ;  /* 0x00007f2404aa7980 */ /* 0x000ee8000c101100 */
[----:B------:R-:W3:Y:S04]  /*4fd40*/  LD.E.U8 R171, desc[UR36][R4.64+0x7e] ;  /* 0x00007e2404ab7980 */ /* 0x000ee8000c101100 */
[----:B------:R-:W4:Y:S04]  /*4fd50*/  LD.E.U8 R172, desc[UR36][R4.64+0x7c] ;  /* 0x00007c2404ac7980 */ /* 0x000f28000c101100 */
[----:B------:R-:W4:Y:S04]  /*4fd60*/  LD.E.U8 R173, desc[UR36][R4.64+0x7d] ;  /* 0x00007d2404ad7980 */ /* 0x000f28000c101100 */
[----:B------:R-:W5:Y:S04]  /*4fd70*/  LD.E.U8 R82, desc[UR36][R4.64] ;  /* 0x0000002404527980 */ /* 0x000f68000c101100 */
        /* <DEDUP_REMOVED lines=11> */
[----:B--2---:R-:W2:Y:S04]  /*4fe30*/  LD.E.U8 R11, desc[UR36][R4.64+0xc] ;  /* 0x00000c24040b7980 */ /* 0x004ea8000c101100 */
[----:B------:R-:W2:Y:S04]  /*4fe40*/  LD.E.U8 R12, desc[UR36][R4.64+0xd] ;  /* 0x00000d24040c7980 */ /* 0x000ea8000c101100 */
[----:B0-----:R-:W2:Y:S04]  /*4fe50*/  LD.E.U8 R9, desc[UR36][R4.64+0xe] ;  /* 0x00000e2404097980 */ /* 0x001ea8000c101100 */
[----:B------:R-:W2:Y:S04]  /*4fe60*/  LD.E.U8 R10, desc[UR36][R4.64+0xf] ;  /* 0x00000f24040a7980 */ /* 0x000ea8000c101100 */
[----:B------:R-:W2:Y:S04]  /*4fe70*/  LD.E.U8 R15, desc[UR36][R4.64+0x10] ;  /* 0x00001024040f7980 */ /* 0x000ea8000c101100 */
[----:B------:R-:W2:Y:S04]  /*4fe80*/  LD.E.U8 R19, desc[UR36][R4.64+0x11] ;  /* 0x0000112404137980 */ /* 0x000ea8000c101100 */
[----:B------:R-:W2:Y:S04]  /*4fe90*/  LD.E.U8 R14, desc[UR36][R4.64+0x12] ;  /* 0x00001224040e7980 */ /* 0x000ea8000c101100 */
[----:B------:R-:W2:Y:S04]  /*4fea0*/  LD.E.U8 R8, desc[UR36][R4.64+0x13] ;  /* 0x0000132404087980 */ /* 0x000ea8000c101100 */
[----:B------:R-:W2:Y:S04]  /*4feb0*/  LD.E.U8 R0, desc[UR36][R4.64+0x16] ;  /* 0x0000162404007980 */ /* 0x000ea8000c101100 */
[----:B-1----:R-:W2:Y:S04]  /*4fec0*/  LD.E.U8 R3, desc[UR36][R4.64+0x17] ;  /* 0x0000172404037980 */ /* 0x002ea8000c101100 */
[----:B------:R-:W2:Y:S04]  /*4fed0*/  LD.E.U8 R7, desc[UR36][R4.64+0x14] ;  /* 0x0000142404077980 */ /* 0x000ea8000c101100 */
[----:B------:R-:W2:Y:S04]  /*4fee0*/  LD.E.U8 R6, desc[UR36][R4.64+0x15] ;  /* 0x0000152404067980 */ /* 0x000ea8000c101100 */
[----:B------:R-:W2:Y:S04]  /*4fef0*/  LD.E.U8 R174, desc[UR36][R4.64+0x1a] ;  /* 0x00001a2404ae7980 */ /* 0x000ea8000c101100 */
[----:B------:R-:W2:Y:S04]  /*4ff00*/  LD.E.U8 R175, desc[UR36][R4.64+0x1b] ;  /* 0x00001b2404af7980 */ /* 0x000ea8000c101100 */
[----:B------:R-:W2:Y:S04]  /*4ff10*/  LD.E.U8 R182, desc[UR36][R4.64+0x19] ;  /* 0x0000192404b67980 */ /* 0x000ea8000c101100 */
[----:B------:R-:W2:Y:S04]  /*4ff20*/  LD.E.U8 R176, desc[UR36][R4.64+0x1c] ;  /* 0x00001c2404b07980 */ /* 0x000ea8000c101100 */
[----:B------:R-:W2:Y:S04]  /*4ff30*/  LD.E.U8 R177, desc[UR36][R4.64+0x1d] ;  /* 0x00001d2404b17980 */ /* 0x000ea8000c101100 */
[----:B------:R-:W2:Y:S04]  /*4ff40*/  LD.E.U8 R178, desc[UR36][R4.64+0x1e] ;  /* 0x00001e2404b27980 */ /* 0x000ea8000c101100 */
[----:B------:R-:W2:Y:S01]  /*4ff50*/  LD.E.U8 R179, desc[UR36][R4.64+0x1f] ;  /* 0x00001f2404b37980 */ /* 0x000ea2000c101100 */
[----:B---3--:R-:W-:-:S02]  /*4ff60*/  IMAD R170, R170, 0x100, R171 ;  /* 0x00000100aaaa7824 */ /* 0x008fc400078e02ab */
[----:B----4-:R-:W-:-:S04]  /*4ff70*/  IMAD R171, R173, 0x100, R172 ;  /* 0x00000100adab7824 */ /* 0x010fc800078e02ac */
[----:B------:R-:W-:Y:S02]  /*4ff80*/  IMAD.U32 R170, R170, 0x10000, R171 ;  /* 0x00010000aaaa7824 */ /* 0x000fe400078e00ab */
[----:B------:R-:W3:Y:S01]  /*4ff90*/  LD.E.U8 R171, desc[UR36][R4.64+0x18] ;  /* 0x0000182404ab7980 */ /* 0x000ee2000c101100 */
[----:B-----5:R-:W-:-:S03]  /*4ffa0*/  LEA R185, R83, R82, 0x8 ;  /* 0x0000005253b97211 */ /* 0x020fc600078e40ff */
[----:B------:R-:W4:Y:S04]  /*4ffb0*/  LD.E.U8 R82, desc[UR36][R4.64+0x20] ;  /* 0x0000202404527980 */ /* 0x000f28000c101100 */
[----:B------:R-:W4:Y:S01]  /*4ffc0*/  LD.E.U8 R83, desc[UR36][R4.64+0x21] ;  /* 0x0000212404537980 */ /* 0x000f22000c101100 */
[----:B------:R-:W-:-:S03]  /*4ffd0*/  IMAD R186, R81, 0x100, R80 ;  /* 0x0000010051ba7824 */ /* 0x000fc600078e0250 */
[----:B------:R-:W5:Y:S04]  /*4ffe0*/  LD.E.U8 R80, desc[UR36][R4.64+0x22] ;  /* 0x0000222404507980 */ /* 0x000f68000c101100 */
[----:B------:R-:W5:Y:S01]  /*4fff0*/  LD.E.U8 R81, desc[UR36][R4.64+0x23] ;  /* 0x0000232404517980 */ /* 0x000f62000c101100 */
[----:B------:R-:W-:-:S03]  /*50000*/  IMAD R184, R21, 0x100, R20 ;  /* 0x0000010015b87824 */ /* 0x000fc600078e0214 */
[----:B------:R-:W5:Y:S04]  /*50010*/  LD.E.U8 R20, desc[UR36][R4.64+0x26] ;  /* 0x0000262404147980 */ /* 0x000f68000c101100 */
[----:B------:R-:W5:Y:S01]  /*50020*/  LD.E.U8 R21, desc[UR36][R4.64+0x27] ;  /* 0x0000272404157980 */ /* 0x000f62000c101100 */
[----:B------:R-:W-:-:S03]  /*50030*/  IMAD R183, R23, 0x100, R22 ;  /* 0x0000010017b77824 */ /* 0x000fc600078e0216 */
[----:B------:R-:W5:Y:S04]  /*50040*/  LD.E.U8 R22, desc[UR36][R4.64+0x24] ;  /* 0x0000242404167980 */ /* 0x000f68000c101100 */
[----:B------:R-:W5:Y:S01]  /*50050*/  LD.E.U8 R23, desc[UR36][R4.64+0x25] ;  /* 0x0000252404177980 */ /* 0x000f62000c101100 */
[----:B------:R-:W-:-:S03]  /*50060*/  LEA R180, R18, R17, 0x8 ;  /* 0x0000001112b47211 */ /* 0x000fc600078e40ff */
[----:B------:R-:W5:Y:S04]  /*50070*/  LD.E.U8 R17, desc[UR36][R4.64+0x28] ;  /* 0x0000282404117980 */ /* 0x000f68000c101100 */
[----:B------:R-:W5:Y:S01]  /*50080*/  LD.E.U8 R18, desc[UR36][R4.64+0x29] ;  /* 0x0000292404127980 */ /* 0x000f62000c101100 */
[----:B------:R-:W-:-:S03]  /*50090*/  IMAD R181, R16, 0x100, R13 ;  /* 0x0000010010b57824 */ /* 0x000fc600078e020d */
[----:B------:R-:W5:Y:S04]  /*500a0*/  LD.E.U8 R13, desc[UR36][R4.64+0x2a] ;  /* 0x00002a24040d7980 */ /* 0x000f68000c101100 */
[----:B------:R-:W5:Y:S01]  /*500b0*/  LD.E.U8 R16, desc[UR36][R4.64+0x2b] ;  /* 0x00002b2404107980 */ /* 0x000f62000c101100 */
[----:B--2---:R-:W-:-:S03]  /*500c0*/  IMAD R172, R12, 0x100, R11 ;  /* 0x000001000cac7824 */ /* 0x004fc600078e020b */
[----:B------:R-:W2:Y:S01]  /*500d0*/  LD.E.U8 R11, desc[UR36][R4.64+0x2c] ;  /* 0x00002c24040b7980 */ /* 0x000ea2000c101100 */
[----:B------:R-:W-:-:S03]  /*500e0*/  IMAD.U32 R195, R181, 0x10000, R180 ;  /* 0x00010000b5c37824 */ /* 0x000fc600078e00b4 */
[----:B------:R-:W2:Y:S01]  /*500f0*/  LD.E.U8 R12, desc[UR36][R4.64+0x2d] ;  /* 0x00002d24040c7980 */ /* 0x000ea2000c101100 */
[----:B------:R-:W-:-:S03]  /*50100*/  IMAD R173, R10, 0x100, R9 ;  /* 0x000001000aad7824 */ /* 0x000fc600078e0209 */
[----:B------:R-:W2:Y:S04]  /*50110*/  LD.E.U8 R9, desc[UR36][R4.64+0x2e] ;  /* 0x00002e2404097980 */ /* 0x000ea8000c101100 */
[----:B------:R-:W2:Y:S01]  /*50120*/  LD.E.U8 R10, desc[UR36][R4.64+0x2f] ;  /* 0x00002f24040a7980 */ /* 0x000ea2000c101100 */
[----:B------:R-:W-:Y:S01]  /*50130*/  IMAD.U32 R194, R173, 0x10000, R172 ;  /* 0x00010000adc27824 */ /* 0x000fe200078e00ac */
[----:B------:R-:W-:Y:S02]  /*50140*/  LEA R180, R19, R15, 0x8 ;  /* 0x0000000f13b47211 */ /* 0x000fe400078e40ff */
[----:B------:R-:W2:Y:S04]  /*50150*/  LD.E.U8 R15, desc[UR36][R4.64+0x30] ;  /* 0x00003024040f7980 */ /* 0x000ea8000c101100 */
[----:B------:R-:W2:Y:S01]  /*50160*/  LD.E.U8 R19, desc[UR36][R4.64+0x31] ;  /* 0x0000312404137980 */ /* 0x000ea2000c101100 */
[----:B------:R-:W-:-:S03]  /*50170*/  IMAD R181, R8, 0x100, R14 ;  /* 0x0000010008b57824 */ /* 0x000fc600078e020e */
        /* <DEDUP_REMOVED lines=8> */
[----:B------:R-:W-:Y:S02]  /*50200*/  IMAD R174, R175, 0x100, R174 ;  /* 0x00000100afae7824 */ /* 0x000fe400078e02ae */
[----:B------:R-:W-:Y:S02]  /*50210*/  IMAD.U32 R192, R173, 0x10000, R172 ;  /* 0x00010000adc07824 */ /* 0x000fe400078e00ac */
[----:B------:R-:W-:Y:S02]  /*50220*/  IMAD R175, R177, 0x100, R176 ;  /* 0x00000100b1af7824 */ /* 0x000fe400078e02b0 */
[----:B------:R-:W-:-:S04]  /*50230*/  IMAD R178, R179, 0x100, R178 ;  /* 0x00000100b3b27824 */ /* 0x000fc800078e02b2 */
[----:B------:R-:W-:Y:S01]  /*50240*/  IMAD.U32 R190, R178, 0x10000, R175 ;  /* 0x00010000b2be7824 */ /* 0x000fe200078e00af */
[----:B------:R-:W-:Y:S02]  /*50250*/  LEA R232, R186, R185, 0x10 ;  /* 0x000000b9bae87211 */ /* 0x000fe400078e80ff */
[----:B---3--:R-:W-:-:S05]  /*50260*/  LEA R171, R182, R171, 0x8 ;  /* 0x000000abb6ab7211 */ /* 0x008fca00078e40ff */
[----:B------:R-:W-:Y:S02]  /*50270*/  IMAD.U32 R191, R174, 0x10000, R171 ;  /* 0x00010000aebf7824 */ /* 0x000fe400078e00ab */
[----:B------:R-:W3:Y:S01]  /*50280*/  LD.E.U8 R171, desc[UR36][R4.64+0x3f] ;  /* 0x00003f2404ab7980 */ /* 0x000ee2000c101100 */
[----:B----4-:R-:W-:-:S03]  /*50290*/  LEA R177, R83, R82, 0x8 ;  /* 0x0000005253b17211 */ /* 0x010fc600078e40ff */
[----:B------:R-:W4:Y:S04]  /*502a0*/  LD.E.U8 R82, desc[UR36][R4.64+0x3d] ;  /* 0x00003d2404527980 */ /* 0x000f28000c101100 */
[----:B------:R-:W3:Y:S01]  /*502b0*/  LD.E.U8 R83, desc[UR36][R4.64+0x3e] ;  /* 0x00003e2404537980 */ /* 0x000ee2000c101100 */
[----:B-----5:R-:W-:-:S03]  /*502c0*/  IMAD R178, R81, 0x100, R80 ;  /* 0x0000010051b27824 */ /* 0x020fc600078e0250 */
[----:B------:R-:W4:Y:S04]  /*502d0*/  LD.E.U8 R81, desc[UR36][R4.64+0x3c] ;  /* 0x00003c2404517980 */ /* 0x000f28000c101100 */
[----:B------:R-:W5:Y:S01]  /*502e0*/  LD.E.U8 R174, desc[UR36][R4.64+0x39] ;  /* 0x0000392404ae7980 */ /* 0x000f62000c101100 */
[----:B------:R-:W-:-:S03]  /*502f0*/  IMAD R176, R21, 0x100, R20 ;  /* 0x0000010015b07824 */ /* 0x000fc600078e0214 */
[----:B------:R-:W5:Y:S04]  /*50300*/  LD.E.U8 R20, desc[UR36][R4.64+0x38] ;  /* 0x0000382404147980 */ /* 0x000f68000c101100 */
[----:B------:R-:W5:Y:S01]  /*50310*/  LD.E.U8 R80, desc[UR36][R4.64+0x3b] ;  /* 0x00003b2404507980 */ /* 0x000f62000c101100 */
[----:B------:R-:W-:-:S03]  /*50320*/  IMAD R175, R23, 0x100, R22 ;  /* 0x0000010017af7824 */ /* 0x000fc600078e0216 */
        /* <DEDUP_REMOVED lines=27> */
[----:B------:R-:W-:Y:S02]  /*504e0*/  IMAD.U32 R231, R184, 0x10000, R183 ;  /* 0x00010000b8e77824 */ /* 0x000fe400078e00b7 */
[----:B------:R-:W-:Y:S02]  /*504f0*/  IMAD.U32 R184, R22, 0x10000, R21 ;  /* 0x0001000016b87824 */ /* 0x000fe400078e0015 */
[----:B------:R-:W2:Y:S04]  /*50500*/  LD.E.U8 R21, desc[UR36][R4.64+0x56] ;  /* 0x0000562404157980 */ /* 0x000ea8000c101100 */
[----:B------:R-:W2:Y:S01]  /*50510*/  LD.E.U8 R22, desc[UR36][R4.64+0x57] ;  /* 0x0000572404167980 */ /* 0x000ea2000c101100 */
[----:B------:R-:W-:Y:S01]  /*50520*/  LEA R193, R181, R180, 0x10 ;  /* 0x000000b4b5c17211 */ /* 0x000fe200078e80ff */
[----:B---3--:R-:W-:-:S02]  /*50530*/  IMAD R83, R171, 0x100, R83 ;  /* 0x00000100ab537824 */ /* 0x008fc400078e0253 */
[----:B----4-:R-:W-:-:S04]  /*50540*/  IMAD R81, R82, 0x100, R81 ;  /* 0x0000010052517824 */ /* 0x010fc800078e0251 */
[----:B------:R-:W-:Y:S02]  /*50550*/  IMAD.U32 R182, R83, 0x10000, R81 ;  /* 0x0001000053b67824 */ /* 0x000fe400078e0051 */
[----:B------:R-:W3:Y:S01]  /*50560*/  LD.E.U8 R81, desc[UR36][R4.64+0x51] ;  /* 0x0000512404517980 */ /* 0x000ee2000c101100 */
[----:B-----5:R-:W-:Y:S01]  /*50570*/  LEA R20, R174, R20, 0x8 ;  /* 0x00000014ae147211 */ /* 0x020fe200078e40ff */
[----:B------:R-:W-:-:S04]  /*50580*/  IMAD R23, R80, 0x100, R23 ;  /* 0x0000010050177824 */ /* 0x000fc800078e0217 */
[----:B------:R-:W-:Y:S02]  /*50590*/  IMAD.U32 R183, R23, 0x10000, R20 ;  /* 0x0001000017b77824 */ /* 0x000fe400078e0014 */
[----:B------:R-:W4:Y:S01]  /*505a0*/  LD.E.U8 R20, desc[UR36][R4.64+0x55] ;  /* 0x0000552404147980 */ /* 0x000f22000c101100 */
[----:B------:R-:W-:-:S03]  /*505b0*/  LEA R82, R18, R17, 0x8 ;  /* 0x0000001112527211 */ /* 0x000fc600078e40ff */
[----:B------:R-:W5:Y:S04]  /*505c0*/  LD.E.U8 R17, desc[UR36][R4.64+0x53] ;  /* 0x0000532404117980 */ /* 0x000f68000c101100 */
[----:B------:R-:W4:Y:S01]  /*505d0*/  LD.E.U8 R18, desc[UR36][R4.64+0x54] ;  /* 0x0000542404127980 */ /* 0x000f22000c101100 */
[----:B------:R-:W-:-:S03]  /*505e0*/  IMAD R83, R16, 0x100, R13 ;  /* 0x0000010010537824 */ /* 0x000fc600078e020d */
[----:B------:R-:W5:Y:S04]  /*505f0*/  LD.E.U8 R16, desc[UR36][R4.64+0x52] ;  /* 0x0000522404107980 */ /* 0x000f68000c101100 */
[----:B------:R-:W3:Y:S01]  /*50600*/  LD.E.U8 R13, desc[UR36][R4.64+0x50] ;  /* 0x00005024040d7980 */ /* 0x000ee2000c101100 */
[----:B--2---:R-:W-:-:S03]  /*50610*/  IMAD R23, R12, 0x100, R11 ;  /* 0x000001000c177824 */ /* 0x004fc600078e020b */
[----:B------:R-:W2:Y:S04]  /*50620*/  LD.E.U8 R11, desc[UR36][R4.64+0x58] ;  /* 0x00005824040b7980 */ /* 0x000ea8000c101100 */
[----:B------:R-:W2:Y:S01]  /*50630*/  LD.E.U8 R12, desc[UR36][R4.64+0x59] ;  /* 0x00005924040c7980 */ /* 0x000ea2000c101100 */
[----:B------:R-:W-:-:S03]  /*50640*/  IMAD R80, R10, 0x100, R9 ;  /* 0x000001000a507824 */ /* 0x000fc600078e0209 */
[----:B------:R-:W2:Y:S01]  /*50650*/  LD.E.U8 R9, desc[UR36][R4.64+0x5a] ;  /* 0x00005a2404097980 */ /* 0x000ea2000c101100 */
[----:B------:R-:W-:-:S03]  /*50660*/  IMAD.U32 R180, R80, 0x10000, R23 ;  /* 0x0001000050b47824 */ /* 0x000fc600078e0017 */
[----:B------:R-:W2:Y:S01]  /*50670*/  LD.E.U8 R10, desc[UR36][R4.64+0x5b] ;  /* 0x00005b24040a7980 */ /* 0x000ea2000c101100 */
[----:B------:R-:W-:-:S03]  /*50680*/  IMAD R23, R19, 0x100, R15 ;  /* 0x0000010013177824 */ /* 0x000fc600078e020f */
[----:B------:R-:W2:Y:S01]  /*50690*/  LD.E.U8 R19, desc[UR36][R4.64+0x5d] ;  /* 0x00005d2404137980 */ /* 0x000ea2000c101100 */
[----:B------:R-:W-:-:S03]  /*506a0*/  IMAD R80, R8, 0x100, R14 ;  /* 0x0000010008507824 */ /* 0x000fc600078e020e */
[----:B------:R-:W2:Y:S01]  /*506b0*/  LD.E.U8 R8, desc[UR36][R4.64+0x5c] ;  /* 0x00005c2404087980 */ /* 0x000ea2000c101100 */
[----:B------:R-:W-:-:S03]  /*506c0*/  IMAD R15, R3, 0x100, R0 ;  /* 0x00000100030f7824 */ /* 0x000fc600078e0200 */
[----:B------:R-:W2:Y:S04]  /*506d0*/  LD.E.U8 R0, desc[UR36][R4.64+0x60] ;  /* 0x0000602404007980 */ /* 0x000ea8000c101100 */
[----:B------:R-:W2:Y:S01]  /*506e0*/  LD.E.U8 R3, desc[UR36][R4.64+0x61] ;  /* 0x0000612404037980 */ /* 0x000ea2000c101100 */
[----:B------:R-:W-:-:S03]  /*506f0*/  LEA R14, R6, R7, 0x8 ;  /* 0x00000007060e7211 */ /* 0x000fc600078e40ff */
[----:B------:R-:W2:Y:S04]  /*50700*/  LD.E.U8 R6, desc[UR36][R4.64+0x5e] ;  /* 0x00005e2404067980 */ /* 0x000ea8000c101100 */
[----:B------:R-:W2:Y:S01]  /*50710*/  LD.E.U8 R7, desc[UR36][R4.64+0x5f] ;  /* 0x00005f2404077980 */ /* 0x000ea2000c101100 */
[----:B------:R-:W-:Y:S01]  /*50720*/  LEA R189, R178, R177, 0x10 ;  /* 0x000000b1b2bd7211 */ /* 0x000fe200078e80ff */
[----:B------:R-:W-:Y:S02]  /*50730*/  IMAD.U32 R188, R176, 0x10000, R175 ;  /* 0x00010000b0bc7824 */ /* 0x000fe400078e00af */
[----:B------:R-:W-:Y:S02]  /*50740*/  IMAD.U32 R178, R15, 0x10000, R14 ;  /* 0x000100000fb27824 */ /* 0x000fe400078e000e */
[----:B------:R-:W2:Y:S04]  /*50750*/  LD.E.U8 R14, desc[UR36][R4.64+0x67] ;  /* 0x00006724040e7980 */ /* 0x000ea8000c101100 */
[----:B------:R-:W2:Y:S01]  /*50760*/  LD.E.U8 R15, desc[UR36][R4.64+0x68] ;  /* 0x00006824040f7980 */ /* 0x000ea2000c101100 */
[----:B----4-:R-:W-:Y:S01]  /*50770*/  LEA R18, R20, R18, 0x8 ;  /* 0x0000001214127211 */ /* 0x010fe200078e40ff */
[----:B-----5:R-:W-:-:S02]  /*50780*/  IMAD R16, R17, 0x100, R16 ;  /* 0x0000010011107824 */ /* 0x020fc400078e0210 */
[----:B------:R-:W-:Y:S02]  /*50790*/  IMAD R17, R22, 0x100, R21 ;  /* 0x0000010016117824 */ /* 0x000fe400078e0215 */
[----:B---3--:R-:W-:Y:S02]  /*507a0*/  IMAD R13, R81, 0x100, R13 ;  /* 0x00000100510d7824 */ /* 0x008fe400078e020d */
[----:B------:R-:W-:Y:S02]  /*507b0*/  IMAD.U32 R176, R17, 0x10000, R18 ;  /* 0x0001000011b07824 */ /* 0x000fe400078e0012 */
[----:B------:R-:W3:Y:S01]  /*507c0*/  LD.E.U8 R17, desc[UR36][R4.64+0x6a] ;  /* 0x00006a2404117980 */ /* 0x000ee2000c101100 */
[----:B------:R-:W-:Y:S01]  /*507d0*/  LEA R177, R16, R13, 0x10 ;  /* 0x0000000d10b17211 */ /* 0x000fe200078e80ff */
[----:B--2---:R-:W-:Y:S02]  /*507e0*/  IMAD R20, R12, 0x100, R11 ;  /* 0x000001000c147824 */ /* 0x004fe400078e020b */
[----:B------:R-:W2:Y:S04]  /*507f0*/  LD.E.U8 R13, desc[UR36][R4.64+0x66] ;  /* 0x00006624040d7980 */ /* 0x000ea8000c101100 */
[----:B------:R-:W4:Y:S01]  /*50800*/  LD.E.U8 R11, desc[UR36][R4.64+0x64] ;  /* 0x00006424040b7980 */ /* 0x000f22000c101100 */
[----:B------:R-:W-:-:S03]  /*50810*/  IMAD R21, R10, 0x100, R9 ;  /* 0x000001000a157824 */ /* 0x000fc600078e0209 */
[----:B------:R-:W4:Y:S04]  /*50820*/  LD.E.U8 R12, desc[UR36][R4.64+0x65] ;  /* 0x00006524040c7980 */ /* 0x000f28000c101100 */
[----:B------:R-:W5:Y:S04]  /*50830*/  LD.E.U8 R9, desc[UR36][R4.64+0x62] ;  /* 0x0000622404097980 */ /* 0x000f68000c101100 */
[----:B------:R-:W5:Y:S01]  /*50840*/  LD.E.U8 R10, desc[UR36][R4.64+0x63] ;  /* 0x00006324040a7980 */ /* 0x000f62000c101100 */
[----:B------:R-:W-:-:S03]  /*50850*/  LEA R175, R21, R20, 0x10 ;  /* 0x0000001415af7211 */ /* 0x000fc600078e80ff */
[----:B------:R-:W3:Y:S01]  /*50860*/  LD.E.U8 R16, desc[UR36][R4.64+0x69] ;  /* 0x0000692404107980 */ /* 0x000ee2000c101100 */
[----:B------:R-:W-:-:S03]  /*50870*/  IMAD R19, R19, 0x100, R8 ;  /* 0x0000010013137824 */ /* 0x000fc600078e0208 */
[----:B------:R-:W3:Y:S01]  /*50880*/  LD.E.U8 R18, desc[UR36][R4.64+0x6b] ;  /* 0x00006b2404127980 */ /* 0x000ee2000c101100 */
[----:B------:R-:W-:-:S03]  /*50890*/  IMAD R8, R3, 0x100, R0 ;  /* 0x0000010003087824 */ /* 0x000fc600078e0200 */
[----:B------:R-:W3:Y:S04]  /*508a0*/  LD.E.U8 R0, desc[UR36][R4.64+0x6c] ;  /* 0x00006c2404007980 */ /* 0x000ee8000c101100 */
[----:B------:R-:W3:Y:S01]  /*508b0*/  LD.E.U8 R3, desc[UR36][R4.64+0x6d] ;  /* 0x00006d2404037980 */ /* 0x000ee2000c101100 */
[----:B------:R-:W-:-:S03]  /*508c0*/  IMAD R20, R7, 0x100, R6 ;  /* 0x0000010007147824 */ /* 0x000fc600078e0206 */
[----:B------:R-:W3:Y:S04]  /*508d0*/  LD.E.U8 R6, desc[UR36][R4.64+0x6e] ;  /* 0x00006e2404067980 */ /* 0x000ee8000c101100 */
[----:B------:R-:W3:Y:S01]  /*508e0*/  LD.E.U8 R7, desc[UR36][R4.64+0x6f] ;  /* 0x00006f2404077980 */ /* 0x000ee2000c101100 */
[----:B------:R-:W-:Y:S01]  /*508f0*/  LEA R185, R173, R172, 0x10 ;  /* 0x000000acadb97211 */ /* 0x000fe200078e80ff */
[----:B----4-:R-:W-:Y:S01]  /*50900*/  IMAD R11, R12, 0x100, R11 ;  /* 0x000001000c0b7824 */ /* 0x010fe200078e020b */
[----:B-----5:R-:W-:Y:S01]  /*50910*/  LEA R9, R10, R9, 0x8 ;  /* 0x000000090a097211 */ /* 0x020fe200078e40ff */
[----:B--2---:R-:W-:Y:S02]  /*50920*/  IMAD R10, R14, 0x100, R13 ;  /* 0x000001000e0a7824 */ /* 0x004fe400078e020d */
[----:B------:R-:W2:Y:S01]  /*50930*/  LD.E.U8 R13, desc[UR36][R4.64+0x77] ;  /* 0x00007724040d7980 */ /* 0x000ea2000c101100 */
[----:B---3--:R-:W-:Y:S01]  /*50940*/  IMAD R15, R16, 0x100, R15 ;  /* 0x00000100100f7824 */ /* 0x008fe200078e020f */
[----:B------:R-:W-:Y:S01]  /*50950*/  LEA R12, R18, R17, 0x8 ;  /* 0x00000011120c7211 */ /* 0x000fe200078e40ff */
[----:B------:R-:W-:Y:S01]  /*50960*/  IMAD.U32 R173, R9, 0x10000, R8 ;  /* 0x0001000009ad7824 */ /* 0x000fe200078e0008 */
[----:B------:R-:W3:Y:S01]  /*50970*/  LD.E.U8 R14, desc[UR36][R4.64+0x78] ;  /* 0x00007824040e7980 */ /* 0x000ee2000c101100 */
[----:B------:R-:W-:Y:S01]  /*50980*/  IMAD.U32 R172, R10, 0x10000, R11 ;  /* 0x000100000aac7824 */ /* 0x000fe200078e000b */
[----:B------:R-:W-:-:S02]  /*50990*/  LEA R171, R12, R15, 0x10 ;  /* 0x0000000f0cab7211 */ /* 0x000fc400078e80ff */
[----:B------:R-:W4:Y:S04]  /*509a0*/  LD.E.U8 R8, desc[UR36][R4.64+0x70] ;  /* 0x0000702404087980 */ /* 0x000f28000c101100 */
[----:B------:R-:W4:Y:S01]  /*509b0*/  LD.E.U8 R9, desc[UR36][R4.64+0x71] ;  /* 0x0000712404097980 */ /* 0x000f22000c101100 */
[----:B------:R-:W-:-:S03]  /*509c0*/  IMAD R0, R3, 0x100, R0 ;  /* 0x0000010003007824 */ /* 0x000fc600078e0200 */
[----:B------:R-:W5:Y:S04]  /*509d0*/  LD.E.U8 R10, desc[UR36][R4.64+0x74] ;  /* 0x00007424040a7980 */ /* 0x000f68000c101100 */
[----:B------:R-:W5:Y:S01]  /*509e0*/  LD.E.U8 R11, desc[UR36][R4.64+0x75] ;  /* 0x00007524040b7980 */ /* 0x000f62000c101100 */
[----:B------:R-:W-:-:S03]  /*509f0*/  IMAD R3, R7, 0x100, R6 ;  /* 0x0000010007037824 */ /* 0x000fc600078e0206 */
[----:B------:R-:W2:Y:S04]  /*50a00*/  LD.E.U8 R12, desc[UR36][R4.64+0x76] ;  /* 0x00007624040c7980 */ /* 0x000ea8000c101100 */
[----:B------:R-:W3:Y:S04]  /*50a10*/  LD.E.U8 R6, desc[UR36][R4.64+0x72] ;  /* 0x0000722404067980 */ /* 0x000ee8000c101100 */
[----:B------:R-:W3:Y:S04]  /*50a20*/  LD.E.U8 R7, desc[UR36][R4.64+0x73] ;  /* 0x0000732404077980 */ /* 0x000ee8000c101100 */
[----:B------:R-:W2:Y:S04]  /*50a30*/  LD.E.U8 R15, desc[UR36][R4.64+0x79] ;  /* 0x00007924040f7980 */ /* 0x000ea8000c101100 */
[----:B------:R-:W2:Y:S04]  /*50a40*/  LD.E.U8 R16, desc[UR36][R4.64+0x7a] ;  /* 0x00007a2404107980 */ /* 0x000ea8000c101100 */
[----:B------:R5:W2:Y:S01]  /*50a50*/  LD.E.U8 R4, desc[UR36][R4.64+0x7b] ;  /* 0x00007b2404047980 */ /* 0x000aa2000c101100 */
[----:B------:R-:W-:Y:S01]  /*50a60*/  MOV R18, 0x8 ;  /* 0x0000000800127802 */ /* 0x000fe20000000f00 */
[----:B------:R-:W-:-:S05]  /*50a70*/  IMAD.U32 R174, R20, 0x10000, R19 ;  /* 0x0001000014ae7824 */ /* 0x000fca00078e0013 */
[----:B------:R-:W0:Y:S01]  /*50a80*/  LDC.64 R18, c[0x4][R18] ;  /* 0x0100000012127b82 */ /* 0x000e220000000a00 */
[----:B------:R-:W-:Y:S01]  /*50a90*/  IMAD.U32 R179, R80, 0x10000, R23 ;  /* 0x0001000050b37824 */ /* 0x000fe200078e0017 */
[----:B------:R-:W-:Y:S01]  /*50aa0*/  LEA R181, R83, R82, 0x10 ;  /* 0x0000005253b57211 */ /* 0x000fe200078e80ff */
[----:B------:R-:W-:Y:S02]  /*50ab0*/  IMAD.U32 R83, R3, 0x10000, R0 ;  /* 0x0001000003537824 */ /* 0x000fe400078e0000 */
[----:B----4-:R-:W-:Y:S02]  /*50ac0*/  IMAD R8, R9, 0x100, R8 ;  /* 0x0000010009087824 */ /* 0x010fe400078e0208 */
[----:B-----5:R-:W-:Y:S01]  /*50ad0*/  IMAD R5, R11, 0x100, R10 ;  /* 0x000001000b057824 */ /* 0x020fe200078e020a */
[----:B---3--:R-:W-:Y:S01]  /*50ae0*/  LEA R6, R7, R6, 0x8 ;  /* 0x0000000607067211 */ /* 0x008fe200078e40ff */
[----:B--2---:R-:W-:Y:S02]  /*50af0*/  IMAD R7, R13, 0x100, R12 ;  /* 0x000001000d077824 */ /* 0x004fe400078e020c */
[----:B------:R-:W-:-:S02]  /*50b00*/  IMAD R9, R15, 0x100, R14 ;  /* 0x000001000f097824 */ /* 0x000fc400078e020e */
[----:B------:R-:W-:Y:S02]  /*50b10*/  IMAD.U32 R81, R7, 0x10000, R5 ;  /* 0x0001000007517824 */ /* 0x000fe400078e0005 */
[----:B------:R-:W-:Y:S02]  /*50b20*/  IMAD.U32 R82, R6, 0x10000, R8 ;  /* 0x0001000006527824 */ /* 0x000fe400078e0008 */
[----:B------:R-:W-:Y:S01]  /*50b30*/  IMAD.MOV.U32 R5, RZ, RZ, RZ ;  /* 0x000000ffff057224 */ /* 0x000fe200078e00ff */
[----:B------:R-:W-:-:S04]  /*50b40*/  LEA R4, R4, R16, 0x8 ;  /* 0x0000001004047211 */ /* 0x000fc800078e40ff */
[----:B------:R-:W-:Y:S01]  /*50b50*/  LEA R80, R4, R9, 0x10 ;  /* 0x0000000904507211 */ /* 0x000fe200078e80ff */
[----:B0-----:R-:W-:-:S07]  /*50b60*/  IMAD.MOV.U32 R4, RZ, RZ, 0x80 ;  /* 0x00000080ff047424 */ /* 0x001fce00078e00ff */
[----:B------:R-:W-:-:S07]  /*50b70*/  LEPC R20, `(.L_x_343) ;  /* 0x000000001014794e */ /* 0x000fce0000000000 */
[----:B------:R-:W-:Y:S05]  /*50b80*/  CALL.ABS.NOINC R18 ;  /* 0x0000000012007343 */ /* 0x000fea0003c00000 */
.L_x_343:
[--C-:B------:R-:W-:Y:S01]  /*50b90*/  SHF.R.U32.HI R0, RZ, 0x18, R69.reuse ;  /* 0x00000018ff007819 */ /* 0x100fe20000011645 */
[----:B------:R-:W-:Y:S01]  /*50ba0*/  ST.E.U8 desc[UR36][R4.64], R69 ;  /* 0x0000004504007985 */ /* 0x000fe2000c101124 */
[----:B------:R-:W-:Y:S01]  /*50bb0*/  SHF.R.U32.HI R3, RZ, 0x10, R69 ;  /* 0x00000010ff037819 */ /* 0x000fe20000011645 */
[----:B------:R-:W-:Y:S01]  /*50bc0*/  HFMA2 R8, -RZ, RZ, 0, 1.847743988037109375e-06 ;  /* 0x0000001fff087431 */ /* 0x000fe200000001ff */
[----:B------:R-:W-:Y:S01]  /*50bd0*/  BSSY.RECONVERGENT B3, `(.L_x_344) ;  /* 0x000012a000037945 */ /* 0x000fe20003800200 */
[----:B------:R0:W-:Y:S01]  /*50be0*/  ST.E.U8 desc[UR36][R4.64+0x3], R0 ;  /* 0x0000030004007985 */ /* 0x0001e2000c101124 */
[----:B------:R-:W-:-:S03]  /*50bf0*/  IMAD.MOV.U32 R16, RZ, RZ, RZ ;  /* 0x000000ffff107224 */ /* 0x000fc600078e00ff */
        /* <DEDUP_REMOVED lines=221> */
.L_x_359:
        /* <DEDUP_REMOVED lines=25> */
.L_x_355:
[----:B------:R-:W-:Y:S01]  /*51b60*/  IADD3 R6, PT, PT, R6, 0x10, RZ ;  /* 0x0000001006067810 */ /* 0x000fe20007ffe0ff */
[----:B------:R-:W-:Y:S02]  /*51b70*/  IMAD.MOV.U32 R11, RZ, RZ, R0 ;  /* 0x000000ffff0b7224 */ /* 0x000fe400078e0000 */
[----:B------:R-:W-:Y:S01]  /*51b80*/  IMAD.U32 R0, R0, 0x10000, RZ ;  /* 0x0001000000007824 */ /* 0x000fe200078e00ff */
[----:B------:R-:W-:-:S13]  /*51b90*/  ISETP.GE.AND P1, PT, R6, R9, PT ;  /* 0x000000090600720c */ /* 0x000fda0003f26270 */
[----:B------:R-:W-:Y:S05]  /*51ba0*/  @!P1 BRA `(.L_x_355) ;  /* 0xfffffffc00ec9947 */ /* 0x000fea000383ffff */
[----:B------:R-:W-:Y:S05]  /*51bb0*/  BSYNC.RECONVERGENT B6 ;  /* 0x0000000000067941 */ /* 0x000fea0003800200 */
.L_x_354:
[----:B------:R-:W-:-:S07]  /*51bc0*/  IMAD.SHL.U32 R34, R11, 0x1000, RZ ;  /* 0x000010000b227824 */ /* 0x000fce00078e00ff */
.L_x_353:
[----:B------:R-:W-:Y:S05]  /*51bd0*/  BSYNC.RECONVERGENT B5 ;  /* 0x0000000000057941 */ /* 0x000fea0003800200 */
.L_x_352:
        /* <DEDUP_REMOVED lines=9> */
.L_x_351:
[----:B------:R-:W-:Y:S05]  /*51c70*/  BSYNC.RELIABLE B4 ;  /* 0x0000000000047941 */ /* 0x000fea0003800100 */
.L_x_350:
[----:B------:R-:W-:Y:S01]  /*51c80*/  BSSY.RECONVERGENT B4, `(.L_x_357) ;  /* 0x0000006000047945 */ /* 0x000fe20003800200 */
.L_x_358:
[----:B------:R-:W-:Y:S01]  /*51c90*/  IADD3 R6, PT, PT, R6, 0x4, RZ ;  /* 0x0000000406067810 */ /* 0x000fe20007ffe0ff */
[----:B------:R-:W-:Y:S02]  /*51ca0*/  IMAD.MOV.U32 R9, RZ, RZ, R0 ;  /* 0x000000ffff097224 */ /* 0x000fe400078e0000 */
[----:B------:R-:W-:Y:S01]  /*51cb0*/  IMAD.SHL.U32 R0, R0, 0x10, RZ ;  /* 0x0000001000007824 */ /* 0x000fe200078e00ff */
[----:B------:R-:W-:-:S13]  /*51cc0*/  ISETP.NE.AND P0, PT, R6, R7, PT ;  /* 0x000000070600720c */ /* 0x000fda0003f05270 */
[----:B------:R-:W-:Y:S05]  /*51cd0*/  @P0 BRA `(.L_x_358) ;  /* 0xfffffffc00ec0947 */ /* 0x000fea000383ffff */
[----:B------:R-:W-:Y:S05]  /*51ce0*/  BSYNC.RECONVERGENT B4 ;  /* 0x0000000000047941 */ /* 0x000fea0003800200 */
.L_x_357:
[----:B------:R-:W-:-:S07]  /*51cf0*/  IMAD.MOV.U32 R34, RZ, RZ, R9 ;  /* 0x000000ffff227224 */ /* 0x000fce00078e0009 */
.L_x_356:
[----:B------:R-:W-:Y:S05]  /*51d00*/  BSYNC.RECONVERGENT B0 ;  /* 0x0000000000007941 */ /* 0x000fea0003800200 */
.L_x_349:
[C---:B------:R-:W-:Y:S01]  /*51d10*/  SHF.L.U32 R0, R34.reuse, 0x4, RZ ;  /* 0x0000000422007819 */ /* 0x040fe200000006ff */
[----:B------:R-:W-:-:S07]  /*51d20*/  IMAD.SHL.U32 R9, R34, 0x20, RZ ;  /* 0x0000002022097824 */ /* 0x000fce00078e00ff */
.L_x_348:
[----:B------:R-:W-:Y:S05]  /*51d30*/  BSYNC.RECONVERGENT B1 ;  /* 0x0000000000017941 */ /* 0x000fea0003800200 */
.L_x_347:
[----:B------:R-:W-:-:S05]  /*51d40*/  VIMNMX.U32 R6, PT, PT, R10, 0x2, PT ;  /* 0x000000020a067848 */ /* 0x000fca0003fe0000 */
[----:B------:R-:W-:-:S06]  /*51d50*/  IMAD.SHL.U32 R6, R6, 0x4, RZ ;  /* 0x0000000406067824 */ /* 0x000fcc00078e00ff */
[----:B------:R-:W0:Y:S02]  /*51d60*/  LDC R6, c[0x2][R6+0x6c] ;  /* 0x00801b0006067b82 */ /* 0x000e240000000800 */
[----:B0-----:R-:W-:-:S04]  /*51d70*/  SHF.R.S32.HI R7, RZ, 0x1f, R6 ;  /* 0x0000001fff077819 */ /* 0x001fc80000011406 */
.L_x_591:
[----:B------:R-:W-:Y:S05]  /*51d80*/  BRX R6 -0x51d90                                     (*"BRANCH_TARGETS .L_x_346,.L_x_593,.L_x_594"*) ;  /* 0xfffffae0069c7949 */ /* 0x000fea000383ffff */
.L_x_594:
[----:B------:R-:W-:Y:S01]  /*51d90*/  IMAD.MOV.U32 R0, RZ, RZ, 0x1 ;  /* 0x00000001ff007424 */ /* 0x000fe200078e00ff */
[----:B------:R-:W-:-:S04]  /*51da0*/  ISETP.NE.AND P0, PT, R10, 0x2, PT ;  /* 0x000000020a00780c */ /* 0x000fc80003f05270 */
[----:B------:R-:W-:-:S04]  /*51db0*/  SEL R0, R0, 0x2, !P0 ;  /* 0x0000000200007807 */ /* 0x000fc80004000000 */
[----:B------:R-:W-:Y:S01]  /*51dc0*/  SHF.L.U32 R0, R9, R0, RZ ;  /* 0x0000000009007219 */ /* 0x000fe200000006ff */
[----:B------:R-:W-:Y:S06]  /*51dd0*/  BRA `(.L_x_346) ;  /* 0x0000000000047947 */ /* 0x000fec0003800000 */
.L_x_593:
[----:B------:R-:W-:-:S07]  /*51de0*/  MOV R0, R9 ;  /* 0x0000000900007202 */ /* 0x000fce0000000f00 */
.L_x_346:
[----:B------:R-:W-:Y:S05]  /*51df0*/  BSYNC.RECONVERGENT B2 ;  /* 0x0000000000027941 */ /* 0x000fea0003800200 */
.L_x_345:
        /* <DEDUP_REMOVED lines=8> */
.L_x_344:
        /* <DEDUP_REMOVED lines=8> */
.L_x_360:
[----:B------:R-:W-:Y:S01]  /*51f00*/  BSSY.RECONVERGENT B0, `(.L_x_361) ;  /* 0x000000d000007945 */ /* 0x000fe20003800200 */
[----:B------:R-:W-:Y:S01]  /*51f10*/  IMAD.MOV.U32 R18, RZ, RZ, R4 ;  /* 0x000000ffff127224 */ /* 0x000fe200078e0004 */
[----:B------:R-:W-:-:S07]  /*51f20*/  MOV R19, R5 ;  /* 0x0000000500137202 */ /* 0x000fce0000000f00 */
.L_x_362:
        /* <DEDUP_REMOVED lines=11> */
.L_x_361:
[----:B------:R-:W-:Y:S01]  /*51fe0*/  MOV R0, 0x8 ;  /* 0x0000000800007802 */ /* 0x000fe20000000f00 */
[----:B------:R-:W-:Y:S01]  /*51ff0*/  BSSY.RECONVERGENT B0, `(.L_x_363) ;  /* 0x000000d000007945 */ /* 0x000fe20003800200 */
[----:B------:R-:W-:Y:S02]  /*52000*/  ISETP.NE.AND P0, PT, R16, RZ, PT ;  /* 0x000000ff1000720c */ /* 0x000fe40003f05270 */
[----:B------:R0:W1:Y:S11]  /*52010*/  LDC.64 R8, c[0x4][R0] ;  /* 0x0100000000087b82 */ /* 0x0000760000000a00 */
[----:B0-----:R-:W-:Y:S05]  /*52020*/  @!P0 BRA `(.L_x_364) ;  /* 0x0000000000248947 */ /* 0x001fea0003800000 */
[----:B------:R-:W-:Y:S01]  /*52030*/  HFMA2 R3, -RZ, RZ, 0, 1.847743988037109375e-06 ;  /* 0x0000001fff037431 */ /* 0x000fe200000001ff */
[----:B------:R-:W-:-:S07]  /*52040*/  SHF.L.W.U32.HI R0, R16, 0x1e, R16 ;  /* 0x0000001e10007819 */ /* 0x000fce0000010e10 */
.L_x_365:
[C---:B0-----:R-:W-:Y:S01]  /*52050*/  LOP3.LUT R6, R0.reuse, 0x1, RZ, 0xc0, !PT ;  /* 0x0000000100067812 */ /* 0x041fe200078ec0ff */
[C---:B------:R-:W-:Y:S01]  /*52060*/  IMAD.WIDE R4, R3.reuse, 0x4, R18 ;  /* 0x0000000403047825 */ /* 0x040fe200078e0212 */
[----:B------:R-:W-:Y:S02]  /*52070*/  ISETP.GT.U32.AND P0, PT, R0, 0x1, PT ;  /* 0x000000010000780c */ /* 0x000fe40003f04070 */
[----:B------:R-:W-:Y:S01]  /*52080*/  SHF.R.U32.HI R0, RZ, 0x1, R0 ;  /* 0x00000001ff007819 */ /* 0x000fe20000011600 */
[----:B------:R-:W-:Y:S01]  /*52090*/  VIADD R3, R3, 0xffffffff ;  /* 0xffffffff03037836 */ /* 0x000fe20000000000 */
[----:B------:R0:W-:Y:S09]  /*520a0*/  ST.E desc[UR36][R4.64], R6 ;  /* 0x0000000604007985 */ /* 0x0001f2000c101924 */
[----:B------:R-:W-:Y:S05]  /*520b0*/  @P0 BRA `(.L_x_365) ;  /* 0xfffffffc00e40947 */ /* 0x000fea000383ffff */
.L_x_364:
[----:B------:R-:W-:Y:S05]  /*520c0*/  BSYNC.RECONVERGENT B0 ;  /* 0x0000000000007941 */ /* 0x000fea0003800200 */
.L_x_363:
[----:B0-----:R-:W-:Y:S02]  /*520d0*/  IMAD.MOV.U32 R4, RZ, RZ, 0x80 ;  /* 0x00000080ff047424 */ /* 0x001fe400078e00ff */
[----:B------:R-:W-:-:S07]  /*520e0*/  IMAD.MOV.U32 R5, RZ, RZ, RZ ;  /* 0x000000ffff057224 */ /* 0x000fce00078e00ff */
[----:B------:R-:W-:-:S07]  /*520f0*/  LEPC R20, `(.L_x_366) ;  /* 0x000000001014794e */ /* 0x000fce0000000000 */
[----:B-1----:R-:W-:Y:S05]  /*52100*/  CALL.ABS.NOINC R8 ;  /* 0x0000000008007343 */ /* 0x002fea0003c00000 */
.L_x_366:
[--C-:B------:R-:W-:Y:S01]  /*52110*/  SHF.R.U32.HI R0, RZ, 0x18, R69.reuse ;  /* 0x00000018ff007819 */ /* 0x100fe20000011645 */
[----:B------:R-:W-:Y:S01]  /*52120*/  ST.E.U8 desc[UR36][R4.64], R69 ;  /* 0x0000004504007985 */ /* 0x000fe2000c101124 */
[----:B------:R-:W-:Y:S01]  /*52130*/  SHF.R.U32.HI R3, RZ, 0x10, R69 ;  /* 0x00000010ff037819 */ /* 0x000fe20000011645 */
[----:B------:R-:W-:Y:S01]  /*52140*/  BSSY.RECONVERGENT B3, `(.L_x_367) ;  /* 0x000012b000037945 */ /* 0x000fe20003800200 */
[----:B------:R-:W-:Y:S01]  /*52150*/  MOV R16, RZ ;  /* 0x000000ff00107202 */ /* 0x000fe20000000f00 */
        /* <DEDUP_REMOVED lines=223> */
.L_x_382:
        /* <DEDUP_REMOVED lines=25> */
.L_x_378:
[----:B------:R-:W-:Y:S02]  /*530e0*/  VIADD R6, R6, 0x10 ;  /* 0x0000001006067836 */ /* 0x000fe40000000000 */
[----:B------:R-:W-:Y:S02]  /*530f0*/  IMAD.MOV.U32 R11, RZ, RZ, R0 ;  /* 0x000000ffff0b7224 */ /* 0x000fe400078e0000 */
[----:B------:R-:W-:Y:S01]  /*53100*/  IMAD.U32 R0, R0, 0x10000, RZ ;  /* 0x0001000000007824 */ /* 0x000fe200078e00ff */
[----:B------:R-:W-:-:S13]  /*53110*/  ISETP.GE.AND P1, PT, R6, R9, PT ;  /* 0x000000090600720c */ /* 0x000fda0003f26270 */
[----:B------:R-:W-:Y:S05]  /*53120*/  @!P1 BRA `(.L_x_378) ;  /* 0xfffffffc00ec9947 */ /* 0x000fea000383ffff */
[----:B------:R-:W-:Y:S05]  /*53130*/  BSYNC.RECONVERGENT B6 ;  /* 0x0000000000067941 */ /* 0x000fea0003800200 */
.L_x_377:
[----:B------:R-:W-:-:S07]  /*53140*/  SHF.L.U32 R35, R11, 0xc, RZ ;  /* 0x0000000c0b237819 */ /* 0x000fce00000006ff */
.L_x_376:
[----:B------:R-:W-:Y:S05]  /*53150*/  BSYNC.RECONVERGENT B5 ;  /* 0x0000000000057941 */ /* 0x000fea0003800200 */
.L_x_375:
        /* <DEDUP_REMOVED lines=9> */
.L_x_374:
[----:B------:R-:W-:Y:S05]  /*531f0*/  BSYNC.RELIABLE B4 ;  /* 0x0000000000047941 */ /* 0x000fea0003800100 */
.L_x_373:
[----:B------:R-:W-:Y:S01]  /*53200*/  BSSY.RECONVERGENT B4, `(.L_x_380) ;  /* 0x0000006000047945 */ /* 0x000fe20003800200 */
.L_x_381:
[----:B------:R-:W-:Y:S02]  /*53210*/  VIADD R6, R6, 0x4 ;  /* 0x0000000406067836 */ /* 0x000fe40000000000 */
[----:B------:R-:W-:Y:S02]  /*53220*/  IMAD.MOV.U32 R9, RZ, RZ, R0 ;  /* 0x000000ffff097224 */ /* 0x000fe400078e0000 */
[----:B------:R-:W-:Y:S01]  /*53230*/  IMAD.SHL.U32 R0, R0, 0x10, RZ ;  /* 0x0000001000007824 */ /* 0x000fe200078e00ff */
[----:B------:R-:W-:-:S13]  /*53240*/  ISETP.NE.AND P0, PT, R6, R7, PT ;  /* 0x000000070600720c */ /* 0x000fda0003f05270 */
[----:B------:R-:W-:Y:S05]  /*53250*/  @P0 BRA `(.L_x_381) ;  /* 0xfffffffc00ec0947 */ /* 0x000fea000383ffff */
[----:B------:R-:W-:Y:S05]  /*53260*/  BSYNC.RECONVERGENT B4 ;  /* 0x0000000000047941 */ /* 0x000fea0003800200 */
.L_x_380:
[----:B------:R-:W-:-:S07]  /*53270*/  MOV R35, R9 ;  /* 0x0000000900237202 */ /* 0x000fce0000000f00 */
.L_x_379:
[----:B------:R-:W-:Y:S05]  /*53280*/  BSYNC.RECONVERGENT B0 ;  /* 0x0000000000007941 */ /* 0x000fea0003800200 */
.L_x_372:
[C---:B------:R-:W-:Y:S02]  /*53290*/  IMAD.SHL.U32 R0, R35.reuse, 0x10, RZ ;  /* 0x0000001023007824 */ /* 0x040fe400078e00ff */
[----:B------:R-:W-:-:S07]  /*532a0*/  IMAD.SHL.U32 R9, R35, 0x20, RZ ;  /* 0x0000002023097824 */ /* 0x000fce00078e00ff */
.L_x_371:
[----:B------:R-:W-:Y:S05]  /*532b0*/  BSYNC.RECONVERGENT B1 ;  /* 0x0000000000017941 */ /* 0x000fea0003800200 */
.L_x_370:
[----:B------:R-:W-:-:S05]  /*532c0*/  VIMNMX.U32 R6, PT, PT, R10, 0x2, PT ;  /* 0x000000020a067848 */ /* 0x000fca0003fe0000 */
[----:B------:R-:W-:-:S06]  /*532d0*/  IMAD.SHL.U32 R6, R6, 0x4, RZ ;  /* 0x0000000406067824 */ /* 0x000fcc00078e00ff */
[----:B------:R-:W0:Y:S02]  /*532e0*/  LDC R6, c[0x2][R6+0x78] ;  /* 0x00801e0006067b82 */ /* 0x000e240000000800 */
[----:B0-----:R-:W-:-:S04]  /*532f0*/  SHF.R.S32.HI R7, RZ, 0x1f, R6 ;  /* 0x0000001fff077819 */ /* 0x001fc80000011406 */
.L_x_595:
[----:B------:R-:W-:Y:S05]  /*53300*/  BRX R6 -0x53310                                     (*"BRANCH_TARGETS .L_x_369,.L_x_597,.L_x_598"*) ;  /* 0xfffffacc063c7949 */ /* 0x000fea000383ffff */
.L_x_598:
[----:B------:R-:W-:Y:S01]  /*53310*/  HFMA2 R0, -RZ, RZ, 0, 5.9604644775390625e-08 ;  /* 0x00000001ff007431 */ /* 0x000fe200000001ff */
[----:B------:R-:W-:-:S04]  /*53320*/  ISETP.NE.AND P0, PT, R10, 0x2, PT ;  /* 0x000000020a00780c */ /* 0x000fc80003f05270 */
[----:B------:R-:W-:-:S04]  /*53330*/  SEL R0, R0, 0x2, !P0 ;  /* 0x0000000200007807 */ /* 0x000fc80004000000 */
[----:B------:R-:W-:Y:S01]  /*53340*/  SHF.L.U32 R0, R9, R0, RZ ;  /* 0x0000000009007219 */ /* 0x000fe200000006ff */
[----:B------:R-:W-:Y:S06]  /*53350*/  BRA `(.L_x_369) ;  /* 0x0000000000047947 */ /* 0x000fec0003800000 */
.L_x_597:
[----:B------:R-:W-:-:S07]  /*53360*/  IMAD.MOV.U32 R0, RZ, RZ, R9 ;  /* 0x000000ffff007224 */ /* 0x000fce00078e0009 */
.L_x_369:
[----:B------:R-:W-:Y:S05]  /*53370*/  BSYNC.RECONVERGENT B2 ;  /* 0x0000000000027941 */ /* 0x000fea0003800200 */
.L_x_368:
        /* <DEDUP_REMOVED lines=8> */
.L_x_367:
        /* <DEDUP_REMOVED lines=8> */
.L_x_383:
[----:B------:R-:W-:Y:S01]  /*53480*/  BSSY.RECONVERGENT B0, `(.L_x_384) ;  /* 0x000000d000007945 */ /* 0x000fe20003800200 */
[----:B------:R-:W-:Y:S01]  /*53490*/  MOV R22, R4 ;  /* 0x0000000400167202 */ /* 0x000fe20000000f00 */
[----:B------:R-:W-:-:S07]  /*534a0*/  IMAD.MOV.U32 R23, RZ, RZ, R5 ;  /* 0x000000ffff177224 */ /* 0x000fce00078e0005 */
.L_x_385:
        /* <DEDUP_REMOVED lines=11> */
.L_x_384:
[----:B------:R-:W-:Y:S01]  /*53560*/  MOV R0, 0x8 ;  /* 0x0000000800007802 */ /* 0x000fe20000000f00 */
[----:B------:R-:W-:Y:S01]  /*53570*/  BSSY.RECONVERGENT B0, `(.L_x_386) ;  /* 0x000000d000007945 */ /* 0x000fe20003800200 */
[----:B------:R-:W-:Y:S02]  /*53580*/  ISETP.NE.AND P0, PT, R16, RZ, PT ;  /* 0x000000ff1000720c */ /* 0x000fe40003f05270 */
[----:B------:R0:W1:Y:S11]  /*53590*/  LDC.64 R8, c[0x4][R0] ;  /* 0x0100000000087b82 */ /* 0x0000760000000a00 */
[----:B0-----:R-:W-:Y:S05]  /*535a0*/  @!P0 BRA `(.L_x_387) ;  /* 0x0000000000248947 */ /* 0x001fea0003800000 */
[----:B------:R-:W-:Y:S01]  /*535b0*/  SHF.L.W.U32.HI R0, R16, 0x13, R16 ;  /* 0x0000001310007819 */ /* 0x000fe20000010e10 */
[----:B------:R-:W-:-:S07]  /*535c0*/  IMAD.MOV.U32 R3, RZ, RZ, 0x1f ;  /* 0x0000001fff037424 */ /* 0x000fce00078e00ff */
.L_x_388:
[C---:B0-----:R-:W-:Y:S01]  /*535d0*/  LOP3.LUT R6, R0.reuse, 0x1, RZ, 0xc0, !PT ;  /* 0x0000000100067812 */ /* 0x041fe200078ec0ff */
[C---:B------:R-:W-:Y:S01]  /*535e0*/  IMAD.WIDE R4, R3.reuse, 0x4, R22 ;  /* 0x0000000403047825 */ /* 0x040fe200078e0216 */
[----:B------:R-:W-:Y:S02]  /*535f0*/  ISETP.GT.U32.AND P0, PT, R0, 0x1, PT ;  /* 0x000000010000780c */ /* 0x000fe40003f04070 */
[----:B------:R-:W-:Y:S01]  /*53600*/  SHF.R.U32.HI R0, RZ, 0x1, R0 ;  /* 0x00000001ff007819 */ /* 0x000fe20000011600 */
[----:B------:R-:W-:Y:S01]  /*53610*/  VIADD R3, R3, 0xffffffff ;  /* 0xffffffff03037836 */ /* 0x000fe20000000000 */
[----:B------:R0:W-:Y:S09]  /*53620*/  ST.E desc[UR36][R4.64], R6 ;  /* 0x0000000604007985 */ /* 0x0001f2000c101924 */
[----:B------:R-:W-:Y:S05]  /*53630*/  @P0 BRA `(.L_x_388) ;  /* 0xfffffffc00e40947 */ /* 0x000fea000383ffff */
.L_x_387:
[----:B------:R-:W-:Y:S05]  /*53640*/  BSYNC.RECONVERGENT B0 ;  /* 0x0000000000007941 */ /* 0x000fea0003800200 */
.L_x_386:
[----:B0-----:R-:W-:Y:S01]  /*53650*/  HFMA2 R5, -RZ, RZ, 0, 0 ;  /* 0x00000000ff057431 */ /* 0x001fe200000001ff */
[----:B------:R-:W-:Y:S01]  /*53660*/  CS2R R196, SRZ ;  /* 0x0000000000c47805 */ /* 0x000fe2000001ff00 */
[----:B------:R-:W-:-:S07]  /*53670*/  IMAD.MOV.U32 R4, RZ, RZ, 0x80 ;  /* 0x00000080ff047424 */ /* 0x000fce00078e00ff */
[----:B------:R-:W-:-:S07]  /*53680*/  LEPC R20, `(.L_x_389) ;  /* 0x000000001014794e */ /* 0x000fce0000000000 */
[----:B-1----:R-:W-:Y:S05]  /*53690*/  CALL.ABS.NOINC R8 ;  /* 0x0000000008007343 */ /* 0x002fea0003c00000 */
.L_x_389:
[----:B------:R-:W-:Y:S01]  /*536a0*/  BSSY.RECONVERGENT B0, `(.L_x_390) ;  /* 0x000000d000007945 */ /* 0x000fe20003800200 */
[----:B------:R-:W-:Y:S02]  /*536b0*/  IMAD.MOV.U32 R16, RZ, RZ, R4 ;  /* 0x000000ffff107224 */ /* 0x000fe400078e0004 */
[----:B------:R-:W-:-:S07]  /*536c0*/  IMAD.MOV.U32 R17, RZ, RZ, R5 ;  /* 0x000000ffff117224 */ /* 0x000fce00078e0005 */
.L_x_391:
        /* <DEDUP_REMOVED lines=11> */
.L_x_390:
        /* <DEDUP_REMOVED lines=134> */
.L_x_392:
        /* <DEDUP_REMOVED lines=228> */
.L_x_408:
        /* <DEDUP_REMOVED lines=25> */
.L_x_404:
[----:B------:R-:W-:Y:S02]  /*54fb0*/  VIADD R6, R6, 0x10 ;  /* 0x0000001006067836 */ /* 0x000fe40000000000 */
[----:B------:R-:W-:Y:S02]  /*54fc0*/  IMAD.MOV.U32 R11, RZ, RZ, R0 ;  /* 0x000000ffff0b7224 */ /* 0x000fe400078e0000 */
[----:B------:R-:W-:Y:S01]  /*54fd0*/  IMAD.U32 R0, R0, 0x10000, RZ ;  /* 0x0001000000007824 */ /* 0x000fe200078e00ff */
[----:B------:R-:W-:-:S13]  /*54fe0*/  ISETP.GE.AND P1, PT, R6, R9, PT ;  /* 0x000000090600720c */ /* 0x000fda0003f26270 */
[----:B------:R-:W-:Y:S05]  /*54ff0*/  @!P1 BRA `(.L_x_404) ;  /* 0xfffffffc00ec9947 */ /* 0x000fea000383ffff */
[----:B------:R-:W-:Y:S05]  /*55000*/  BSYNC.RECONVERGENT B6 ;  /* 0x0000000000067941 */ /* 0x000fea0003800200 */
.L_x_403:
[----:B------:R-:W-:-:S07]  /*55010*/  SHF.L.U32 R36, R11, 0xc, RZ ;  /* 0x0000000c0b247819 */ /* 0x000fce00000006ff */
.L_x_402:
[----:B------:R-:W-:Y:S05]  /*55020*/  BSYNC.RECONVERGENT B5 ;  /* 0x0000000000057941 */ /* 0x000fea0003800200 */
.L_x_401:
        /* <DEDUP_REMOVED lines=9> */
.L_x_400:
[----:B------:R-:W-:Y:S05]  /*550c0*/  BSYNC.RELIABLE B4 ;  /* 0x0000000000047941 */ /* 0x000fea0003800100 */
.L_x_399:
[----:B------:R-:W-:Y:S01]  /*550d0*/  BSSY.RECONVERGENT B4, `(.L_x_406) ;  /* 0x0000006000047945 */ /* 0x000fe20003800200 */
.L_x_407:
[----:B------:R-:W-:Y:S02]  /*550e0*/  VIADD R6, R6, 0x4 ;  /* 0x0000000406067836 */ /* 0x000fe40000000000 */
[----:B------:R-:W-:Y:S02]  /*550f0*/  IMAD.MOV.U32 R9, RZ, RZ, R0 ;  /* 0x000000ffff097224 */ /* 0x000fe400078e0000 */
[----:B------:R-:W-:Y:S01]  /*55100*/  IMAD.SHL.U32 R0, R0, 0x10, RZ ;  /* 0x0000001000007824 */ /* 0x000fe200078e00ff */
[----:B------:R-:W-:-:S13]  /*55110*/  ISETP.NE.AND P0, PT, R6, R7, PT ;  /* 0x000000070600720c */ /* 0x000fda0003f05270 */
[----:B------:R-:W-:Y:S05]  /*55120*/  @P0 BRA `(.L_x_407) ;  /* 0xfffffffc00ec0947 */ /* 0x000fea000383ffff */
[----:B------:R-:W-:Y:S05]  /*55130*/  BSYNC.RECONVERGENT B4 ;  /* 0x0000000000047941 */ /* 0x000fea0003800200 */
.L_x_406:
[----:B------:R-:W-:-:S07]  /*55140*/  MOV R36, R9 ;  /* 0x0000000900247202 */ /* 0x000fce0000000f00 */
.L_x_405:
[----:B------:R-:W-:Y:S05]  /*55150*/  BSYNC.RECONVERGENT B0 ;  /* 0x0000000000007941 */ /* 0x000fea0003800200 */
.L_x_398:
[C---:B------:R-:W-:Y:S02]  /*55160*/  IMAD.SHL.U32 R0, R36.reuse, 0x10, RZ ;  /* 0x0000001024007824 */ /* 0x040fe400078e00ff */
[----:B------:R-:W-:-:S07]  /*55170*/  IMAD.SHL.U32 R9, R36, 0x20, RZ ;  /* 0x0000002024097824 */ /* 0x000fce00078e00ff */
.L_x_397:
[----:B------:R-:W-:Y:S05]  /*55180*/  BSYNC.RECONVERGENT B1 ;  /* 0x0000000000017941 */ /* 0x000fea0003800200 */
.L_x_396:
[----:B------:R-:W-:-:S05]  /*55190*/  VIMNMX.U32 R6, PT, PT, R10, 0x2, PT ;  /* 0x000000020a067848 */ /* 0x000fca0003fe0000 */
[----:B------:R-:W-:-:S06]  /*551a0*/  IMAD.SHL.U32 R6, R6, 0x4, RZ ;  /* 0x0000000406067824 */ /* 0x000fcc00078e00ff */
[----:B------:R-:W0:Y:S02]  /*551b0*/  LDC R6, c[0x2][R6+0x84] ;  /* 0x0080210006067b82 */ /* 0x000e240000000800 */
[----:B0-----:R-:W-:-:S04]  /*551c0*/  SHF.R.S32.HI R7, RZ, 0x1f, R6 ;  /* 0x0000001fff077819 */ /* 0x001fc80000011406 */
.L_x_599:
[----:B------:R-:W-:Y:S05]  /*551d0*/  BRX R6 -0x551e0                                     (*"BRANCH_TARGETS .L_x_395,.L_x_601,.L_x_602"*) ;  /* 0xfffffaac06887949 */ /* 0x000fea000383ffff */
.L_x_602:
[----:B------:R-:W-:Y:S01]  /*551e0*/  HFMA2 R0, -RZ, RZ, 0, 5.9604644775390625e-08 ;  /* 0x00000001ff007431 */ /* 0x000fe200000001ff */
[----:B------:R-:W-:-:S04]  /*551f0*/  ISETP.NE.AND P0, PT, R10, 0x2, PT ;  /* 0x000000020a00780c */ /* 0x000fc80003f05270 */
[----:B------:R-:W-:-:S04]  /*55200*/  SEL R0, R0, 0x2, !P0 ;  /* 0x0000000200007807 */ /* 0x000fc80004000000 */
[----:B------:R-:W-:Y:S01]  /*55210*/  SHF.L.U32 R0, R9, R0, RZ ;  /* 0x0000000009007219 */ /* 0x000fe200000006ff */
[----:B------:R-:W-:Y:S06]  /*55220*/  BRA `(.L_x_395) ;  /* 0x0000000000047947 */ /* 0x000fec0003800000 */
.L_x_601:
[----:B------:R-:W-:-:S07]  /*55230*/  IMAD.MOV.U32 R0, RZ, RZ, R9 ;  /* 0x000000ffff007224 */ /* 0x000fce00078e0009 */
.L_x_395:
[----:B------:R-:W-:Y:S05]  /*55240*/  BSYNC.RECONVERGENT B2 ;  /* 0x0000000000027941 */ /* 0x000fea0003800200 */
.L_x_394:
        /* <DEDUP_REMOVED lines=8> */
.L_x_393:
        /* <DEDUP_REMOVED lines=8> */
.L_x_409:
[----:B------:R-:W-:Y:S01]  /*55350*/  BSSY.RECONVERGENT B0, `(.L_x_410) ;  /* 0x000000d000007945 */ /* 0x000fe20003800200 */
[----:B------:R-:W-:Y:S01]  /*55360*/  MOV R18, R4 ;  /* 0x0000000400127202 */ /* 0x000fe20000000f00 */
[----:B------:R-:W-:-:S07]  /*55370*/  IMAD.MOV.U32 R19, RZ, RZ, R5 ;  /* 0x000000ffff137224 */ /* 0x000fce00078e0005 */
.L_x_411:
        /* <DEDUP_REMOVED lines=11> */
.L_x_410:
[----:B------:R-:W-:Y:S01]  /*55430*/  MOV R0, 0x8 ;  /* 0x0000000800007802 */ /* 0x000fe20000000f00 */
[----:B------:R-:W-:Y:S01]  /*55440*/  BSSY.RECONVERGENT B0, `(.L_x_412) ;  /* 0x000000d000007945 */ /* 0x000fe20003800200 */
[----:B------:R-:W-:Y:S02]  /*55450*/  ISETP.NE.AND P0, PT, R22, RZ, PT ;  /* 0x000000ff1600720c */ /* 0x000fe40003f05270 */
[----:B------:R0:W1:Y:S11]  /*55460*/  LDC.64 R8, c[0x4][R0] ;  /* 0x0100000000087b82 */ /* 0x0000760000000a00 */
[----:B0-----:R-:W-:Y:S05]  /*55470*/  @!P0 BRA `(.L_x_413) ;  /* 0x0000000000248947 */ /* 0x001fea0003800000 */
[----:B------:R-:W-:Y:S01]  /*55480*/  SHF.L.W.U32.HI R0, R22, 0xa, R22 ;  /* 0x0000000a16007819 */ /* 0x000fe20000010e16 */
[----:B------:R-:W-:-:S07]  /*55490*/  IMAD.MOV.U32 R3, RZ, RZ, 0x1f ;  /* 0x0000001fff037424 */ /* 0x000fce00078e00ff */
.L_x_414:
[C---:B0-----:R-:W-:Y:S01]  /*554a0*/  LOP3.LUT R6, R0.reuse, 0x1, RZ, 0xc0, !PT ;  /* 0x0000000100067812 */ /* 0x041fe200078ec0ff */
[C---:B------:R-:W-:Y:S01]  /*554b0*/  IMAD.WIDE R4, R3.reuse, 0x4, R18 ;  /* 0x0000000403047825 */ /* 0x040fe200078e0212 */
[----:B------:R-:W-:Y:S02]  /*554c0*/  ISETP.GT.U32.AND P0, PT, R0, 0x1, PT ;  /* 0x000000010000780c */ /* 0x000fe40003f04070 */
[----:B------:R-:W-:Y:S01]  /*554d0*/  SHF.R.U32.HI R0, RZ, 0x1, R0 ;  /* 0x00000001ff007819 */ /* 0x000fe20000011600 */
[----:B------:R-:W-:Y:S01]  /*554e0*/  VIADD R3, R3, 0xffffffff ;  /* 0xffffffff03037836 */ /* 0x000fe20000000000 */
[----:B------:R0:W-:Y:S09]  /*554f0*/  ST.E desc[UR36][R4.64], R6 ;  /* 0x0000000604007985 */ /* 0x0001f2000c101924 */
[----:B------:R-:W-:Y:S05]  /*55500*/  @P0 BRA `(.L_x_414) ;  /* 0xfffffffc00e40947 */ /* 0x000fea000383ffff */
.L_x_413:
[----:B------:R-:W-:Y:S05]  /*55510*/  BSYNC.RECONVERGENT B0 ;  /* 0x0000000000007941 */ /* 0x000fea0003800200 */
.L_x_412:
[----:B0-----:R-:W-:Y:S01]  /*55520*/  HFMA2 R5, -RZ, RZ, 0, 0 ;  /* 0x00000000ff057431 */ /* 0x001fe200000001ff */
[----:B------:R-:W-:Y:S01]  /*55530*/  CS2R R22, SRZ ;  /* 0x0000000000167805 */ /* 0x000fe2000001ff00 */
[----:B------:R-:W-:-:S07]  /*55540*/  IMAD.MOV.U32 R4, RZ, RZ, 0x80 ;  /* 0x00000080ff047424 */ /* 0x000fce00078e00ff */
[----:B------:R-:W-:-:S07]  /*55550*/  LEPC R20, `(.L_x_415) ;  /* 0x000000001014794e */ /* 0x000fce0000000000 */
[----:B-1----:R-:W-:Y:S05]  /*55560*/  CALL.ABS.NOINC R8 ;  /* 0x0000000008007343 */ /* 0x002fea0003c00000 */
.L_x_415:
[----:B------:R-:W-:Y:S01]  /*55570*/  BSSY.RECONVERGENT B0, `(.L_x_416) ;  /* 0x000000b000007945 */ /* 0x000fe20003800200 */
.L_x_417:
        /* <DEDUP_REMOVED lines=11> */
.L_x_416:
        /* <DEDUP_REMOVED lines=126> */
[----:B0-----:R-:W-:-:S04]  /*55e10*/  MOV R16, 0x8 ;  /* 0x0000000800107802 */ /* 0x001fc80000000f00 */
[----:B------:R0:W1:Y:S01]  /*55e20*/  LDC.64 R6, c[0x4][R16] ;  /* 0x0100000010067b82 */ /* 0x0000620000000a00 */
[----:B--2---:R-:W-:-:S05]  /*55e30*/  LOP3.LUT R227, R3, R0, RZ, 0x3c, !PT ;  /* 0x0000000003e37212 */ /* 0x004fca00078e3cff */
[----:B------:R2:W-:Y:S02]  /*55e40*/  ST.E desc[UR36][R4.64+0x7c], R227 ;  /* 0x00007ce304007985 */ /* 0x0005e4000c101924 */
[----:B--2---:R-:W-:Y:S02]  /*55e50*/  HFMA2 R4, -RZ, RZ, 0, 7.62939453125e-06 ;  /* 0x00000080ff047431 */ /* 0x004fe400000001ff */
[----:B01----:R-:W-:-:S07]  /*55e60*/  IMAD.MOV.U32 R5, RZ, RZ, RZ ;  /* 0x000000ffff057224 */ /* 0x003fce00078e00ff */
[----:B------:R-:W-:-:S07]  /*55e70*/  LEPC R20, `(.L_x_418) ;  /* 0x000000001014794e */ /* 0x000fce0000000000 */
[----:B------:R-:W-:Y:S05]  /*55e80*/  CALL.ABS.NOINC R6 ;  /* 0x0000000006007343 */ /* 0x000fea0003c00000 */
.L_x_418:
[----:B------:R-:W-:Y:S01]  /*55e90*/  LOP3.LUT R0, R74, R69, RZ, 0xc0, !PT ;  /* 0x000000454a007212 */ /* 0x000fe200078ec0ff */
[----:B------:R-:W-:Y:S01]  /*55ea0*/  IMAD.MOV.U32 R18, RZ, RZ, R4 ;  /* 0x000000ffff127224 */ /* 0x000fe200078e0004 */
[----:B------:R-:W-:Y:S01]  /*55eb0*/  LOP3.LUT R3, R73, R68, RZ, 0xc0, !PT ;  /* 0x0000004449037212 */ /* 0x000fe200078ec0ff */
[----:B------:R-:W-:Y:S01]  /*55ec0*/  IMAD.MOV.U32 R19, RZ, RZ, R5 ;  /* 0x000000ffff137224 */ /* 0x000fe200078e0005 */
[----:B------:R0:W1:Y:S01]  /*55ed0*/  LDC.64 R6, c[0x4][R16] ;  /* 0x0100000010067b82 */ /* 0x0000620000000a00 */
[----:B------:R-:W-:Y:S02]  /*55ee0*/  HFMA2 R4, -RZ, RZ, 0, 7.62939453125e-06 ;  /* 0x00000080ff047431 */ /* 0x000fe400000001ff */
[----:B------:R-:W-:Y:S01]  /*55ef0*/  IMAD.MOV.U32 R5, RZ, RZ, RZ ;  /* 0x000000ffff057224 */ /* 0x000fe200078e00ff */
[----:B------:R2:W-:Y:S04]  /*55f00*/  ST.E desc[UR36][R18.64], R0 ;  /* 0x0000000012007985 */ /* 0x0005e8000c101924 */
[----:B------:R3:W-:Y:S01]  /*55f10*/  ST.E desc[UR36][R18.64+0x4], R3 ;  /* 0x0000040312007985 */ /* 0x0007e2000c101924 */
[----:B--2---:R-:W-:-:S02]  /*55f20*/  LOP3.LUT R0, R72, R67, RZ, 0xc0, !PT ;  /* 0x0000004348007212 */ /* 0x004fc400078ec0ff */
[----:B---3--:R-:W-:-:S03]  /*55f30*/  LOP3.LUT R3, R71, R66, RZ, 0xc0, !PT ;  /* 0x0000004247037212 */ /* 0x008fc600078ec0ff */
[----:B------:R2:W-:Y:S04]  /*55f40*/  ST.E desc[UR36][R18.64+0x8], R0 ;  /* 0x0000080012007985 */ /* 0x0005e8000c101924 */
[----:B------:R3:W-:Y:S01]  /*55f50*/  ST.E desc[UR36][R18.64+0xc], R3 ;  /* 0x00000c0312007985 */ /* 0x0007e2000c101924 */
[----:B--2---:R-:W-:Y:S02]  /*55f60*/  LOP3.LUT R0, R70, R65, RZ, 0xc0, !PT ;  /* 0x0000004146007212 */ /* 0x004fe400078ec0ff */
        /* <DEDUP_REMOVED lines=54> */
[----:B-1----:R0:W-:Y:S02]  /*562d0*/  ST.E desc[UR36][R18.64+0x7c], R3 ;  /* 0x00007c0312007985 */ /* 0x0021e4000c101924 */
[----:B------:R-:W-:-:S07]  /*562e0*/  LEPC R20, `(.L_x_419) ;  /* 0x000000001014794e */ /* 0x000fce0000000000 */
[----:B0-----:R-:W-:Y:S05]  /*562f0*/  CALL.ABS.NOINC R6 ;  /* 0x0000000006007343 */ /* 0x001fea0003c00000 */
.L_x_419:
[----:B------:R-:W-:Y:S01]  /*56300*/  LOP3.LUT R0, R110, R69, RZ, 0xc0, !PT ;  /* 0x000000456e007212 */ /* 0x000fe200078ec0ff */
[----:B------:R-:W-:Y:S01]  /*56310*/  IMAD.MOV.U32 R22, RZ, RZ, R4 ;  /* 0x000000ffff167224 */ /* 0x000fe200078e0004 */
[----:B------:R-:W-:Y:S01]  /*56320*/  LOP3.LUT R3, R109, R68, RZ, 0xc0, !PT ;  /* 0x000000446d037212 */ /* 0x000fe200078ec0ff */
[----:B------:R-:W-:Y:S01]  /*56330*/  IMAD.MOV.U32 R23, RZ, RZ, R5 ;  /* 0x000000ffff177224 */ /* 0x000fe200078e0005 */
[----:B------:R0:W1:Y:S01]  /*56340*/  LDC.64 R6, c[0x4][R16] ;  /* 0x0100000010067b82 */ /* 0x0000620000000a00 */
[----:B------:R-:W-:Y:S01]  /*56350*/  HFMA2 R4, -RZ, RZ, 0, 7.62939453125e-06 ;  /* 0x00000080ff047431 */ /* 0x000fe200000001ff */
[----:B------:R-:W-:Y:S01]  /*56360*/  CS2R R228, SRZ ;  /* 0x0000000000e47805 */ /* 0x000fe2000001ff00 */
        /* <DEDUP_REMOVED lines=65> */
.L_x_420:
[----:B------:R-:W-:Y:S01]  /*56780*/  BSSY.RECONVERGENT B0, `(.L_x_421) ;  /* 0x000000d000007945 */ /* 0x000fe20003800200 */
[----:B------:R-:W-:Y:S02]  /*56790*/  IMAD.MOV.U32 R16, RZ, RZ, R4 ;  /* 0x000000ffff107224 */ /* 0x000fe400078e0004 */
[----:B------:R-:W-:-:S07]  /*567a0*/  IMAD.MOV.U32 R17, RZ, RZ, R5 ;  /* 0x000000ffff117224 */ /* 0x000fce00078e0005 */
.L_x_422:
        /* <DEDUP_REMOVED lines=11> */
.L_x_421:
        /* <DEDUP_REMOVED lines=124> */
[----:B------:R1:W2:Y:S04]  /*57020*/  LD.E R3, desc[UR36][R22.64+0x7c] ;  /* 0x00007c2416037980 */ /* 0x0002a8000c101900 */
[----:B0-----:R-:W2:Y:S01]  /*57030*/  LD.E R0, desc[UR36][R18.64+0x7c] ;  /* 0x00007c2412007980 */ /* 0x001ea2000c101900 */
[----:B-1----:R-:W-:-:S04]  /*57040*/  MOV R22, 0x8 ;  /* 0x0000000800167802 */ /* 0x002fc80000000f00 */
[----:B------:R0:W1:Y:S01]  /*57050*/  LDC.64 R6, c[0x4][R22] ;  /* 0x0100000016067b82 */ /* 0x0000620000000a00 */
[----:B------:R-:W-:Y:S02]  /*57060*/  HFMA2 R5, -RZ, RZ, 0, 0 ;  /* 0x00000000ff057431 */ /* 0x000fe400000001ff */
[----:B------:R-:W-:Y:S01]  /*57070*/  IMAD.MOV.U32 R4, RZ, RZ, 0x80 ;  /* 0x00000080ff047424 */ /* 0x000fe200078e00ff */
[----:B--2---:R-:W-:-:S05]  /*57080*/  LOP3.LUT R0, R3, R0, RZ, 0x3c, !PT ;  /* 0x0000000003007212 */ /* 0x004fca00078e3cff */
[----:B-1----:R0:W-:Y:S02]  /*57090*/  ST.E desc[UR36][R16.64+0x7c], R0 ;  /* 0x00007c0010007985 */ /* 0x0021e4000c101924 */
[----:B------:R-:W-:-:S07]  /*570a0*/  LEPC R20, `(.L_x_423) ;  /* 0x000000001014794e */ /* 0x000fce0000000000 */
[----:B0-----:R-:W-:Y:S05]  /*570b0*/  CALL.ABS.NOINC R6 ;  /* 0x0000000006007343 */ /* 0x001fea0003c00000 */
.L_x_423:
[----:B------:R-:W-:Y:S01]  /*570c0*/  LOP3.LUT R0, R110, R74, RZ, 0xc0, !PT ;  /* 0x0000004a6e007212 */ /* 0x000fe200078ec0ff */
[----:B------:R-:W-:Y:S01]  /*570d0*/  IMAD.MOV.U32 R18, RZ, RZ, R4 ;  /* 0x000000ffff127224 */ /* 0x000fe200078e0004 */
[----:B------:R-:W-:Y:S01]  /*570e0*/  LOP3.LUT R3, R109, R73, RZ, 0xc0, !PT ;  /* 0x000000496d037212 */ /* 0x000fe200078ec0ff */
[----:B------:R-:W-:Y:S02]  /*570f0*/  IMAD.MOV.U32 R19, RZ, RZ, R5 ;  /* 0x000000ffff137224 */ /* 0x000fe400078e0005 */
[----:B------:R-:W-:Y:S01]  /*57100*/  HFMA2 R5, -RZ, RZ, 0, 0 ;  /* 0x00000000ff057431 */ /* 0x000fe200000001ff */
[----:B------:R0:W1:Y:S01]  /*57110*/  LDC.64 R6, c[0x4][R22] ;  /* 0x0100000016067b82 */ /* 0x0000620000000a00 */
[----:B------:R-:W-:Y:S01]  /*57120*/  IMAD.MOV.U32 R4, RZ, RZ, 0x80 ;  /* 0x00000080ff047424 */ /* 0x000fe200078e00ff */
[----:B------:R2:W-:Y:S04]  /*57130*/  ST.E desc[UR36][R18.64], R0 ;  /* 0x0000000012007985 */ /* 0x0005e8000c101924 */
[----:B------:R3:W-:Y:S01]  /*57140*/  ST.E desc[UR36][R18.64+0x4], R3 ;  /* 0x0000040312007985 */ /* 0x0007e2000c101924 */
[----:B0-----:R-:W-:-:S02]  /*57150*/  CS2R R22, SRZ ;  /* 0x0000000000167805 */ /* 0x001fc4000001ff00 */
[----:B--2---:R-:W-:Y:S02]  /*57160*/  LOP3.LUT R0, R108, R72, RZ, 0xc0, !PT ;  /* 0x000000486c007212 */ /* 0x004fe400078ec0ff */
[----:B---3--:R-:W-:-:S03]  /*57170*/  LOP3.LUT R3, R107, R71, RZ, 0xc0, !PT ;  /* 0x000000476b037212 */ /* 0x008fc600078ec0ff */
[----:B------:R0:W-:Y:S04]  /*57180*/  ST.E desc[UR36][R18.64+0x8], R0 ;  /* 0x0000080012007985 */ /* 0x0001e8000c101924 */
[----:B------:R2:W-:Y:S01]  /*57190*/  ST.E desc[UR36][R18.64+0xc], R3 ;  /* 0x00000c0312007985 */ /* 0x0005e2000c101924 */
[----:B0-----:R-:W-:Y:S02]  /*571a0*/  LOP3.LUT R0, R106, R70, RZ, 0xc0, !PT ;  /* 0x000000466a007212 */ /* 0x001fe400078ec0ff */
[----:B--2---:R-:W-:-:S03]  /*571b0*/  LOP3.LUT R3, R105, R143, RZ, 0xc0, !PT ;  /* 0x0000008f69037212 */ /* 0x004fc600078ec0ff */
        /* <DEDUP_REMOVED lines=53> */
[----:B-1----:R0:W-:Y:S02]  /*57510*/  ST.E desc[UR36][R18.64+0x7c], R3 ;  /* 0x00007c0312007985 */ /* 0x0021e4000c101924 */
[----:B------:R-:W-:-:S07]  /*57520*/  LEPC R20, `(.L_x_424) ;  /* 0x000000001014794e */ /* 0x000fce0000000000 */
[----:B0-----:R-:W-:Y:S05]  /*57530*/  CALL.ABS.NOINC R6 ;  /* 0x0000000006007343 */ /* 0x001fea0003c00000 */
.L_x_424:
[----:B------:R-:W-:Y:S01]  /*57540*/  BSSY.RECONVERGENT B0, `(.L_x_425) ;  /* 0x000000b000007945 */ /* 0x000fe20003800200 */
.L_x_426:
        /* <DEDUP_REMOVED lines=11> */
.L_x_425:
        /* <DEDUP_REMOVED lines=22> */
[----:B-----5:R-:W-:Y:S01]  /*57760*/  LOP3.LUT R9, R10, R9, RZ, 0x3c, !PT ;  /* 0x000000090a097212 */ /* 0x020fe200078e3cff */
[----:B0-----:R-:W-:Y:S01]  /*57770*/  IMAD.U32 R6, R6, -0x80000000, RZ ;  /* 0x8000000006067824 */ /* 0x001fe200078e00ff */
[----:B------:R-:W-:-:S03]  /*57780*/  SHF.L.U32 R10, R197, 0x1f, RZ ;  /* 0x0000001fc50a7819 */ /* 0x000fc600000006ff */
[----:B------:R0:W-:Y:S01]  /*57790*/  ST.E desc[UR36][R4.64+0x14], R9 ;  /* 0x0000140904007985 */ /* 0x0001e2000c101924 */
[----:B-1----:R-:W-:Y:S02]  /*577a0*/  IMAD R0, R0, 0x40000000, R6 ;  /* 0x4000000000007824 */ /* 0x002fe400078e0206 */
[----:B------:R-:W-:Y:S01]  /*577b0*/  IMAD R10, R198, 0x40000000, R10 ;  /* 0x40000000c60a7824 */ /* 0x000fe200078e020a */
[----:B------:R-:W5:Y:S04]  /*577c0*/  LD.E R11, desc[UR36][R16.64+0x18] ;  /* 0x00001824100b7980 */ /* 0x000f68000c101900 */
[----:B------:R-:W5:Y:S01]  /*577d0*/  LD.E R12, desc[UR36][R18.64+0x18] ;  /* 0x00001824120c7980 */ /* 0x000f62000c101900 */
[----:B------:R-:W-:Y:S02]  /*577e0*/  IMAD R0, R8, 0x20000000, R0 ;  /* 0x2000000008007824 */ /* 0x000fe400078e0200 */
[----:B------:R-:W-:Y:S01]  /*577f0*/  IMAD R10, R199, 0x20000000, R10 ;  /* 0x20000000c70a7824 */ /* 0x000fe200078e020a */
[----:B-----5:R-:W-:-:S05]  /*57800*/  LOP3.LUT R11, R12, R11, RZ, 0x3c, !PT ;  /* 0x0000000b0c0b7212 */ /* 0x020fca00078e3cff */
[----:B------:R1:W-:Y:S04]  /*57810*/  ST.E desc[UR36][R4.64+0x18], R11 ;  /* 0x0000180b04007985 */ /* 0x0003e8000c101924 */
[----:B------:R-:W5:Y:S04]  /*57820*/  LD.E R12, desc[UR36][R16.64+0x1c] ;  /* 0x00001c24100c7980 */ /* 0x000f68000c101900 */
[----:B------:R-:W5:Y:S01]  /*57830*/  LD.E R13, desc[UR36][R18.64+0x1c] ;  /* 0x00001c24120d7980 */ /* 0x000f62000c101900 */
[----:B------:R-:W-:Y:S02]  /*57840*/  IMAD R0, R7, 0x10000000, R0 ;  /* 0x1000000007007824 */ /* 0x000fe400078e0200 */
[----:B------:R-:W-:Y:S01]  /*57850*/  IMAD R10, R200, 0x10000000, R10 ;  /* 0x10000000c80a7824 */ /* 0x000fe200078e020a */
[----:B-----5:R-:W-:-:S05]  /*57860*/  LOP3.LUT R12, R13, R12, RZ, 0x3c, !PT ;  /* 0x0000000c0d0c7212 */ /* 0x020fca00078e3cff */
[----:B------:R5:W-:Y:S04]  /*57870*/  ST.E desc[UR36][R4.64+0x1c], R12 ;  /* 0x00001c0c04007985 */ /* 0x000be8000c101924 */
[----:B------:R-:W2:Y:S04]  /*57880*/  LD.E R13, desc[UR36][R16.64+0x20] ;  /* 0x00002024100d7980 */ /* 0x000ea8000c101900 */
[----:B------:R-:W2:Y:S01]  /*57890*/  LD.E R14, desc[UR36][R18.64+0x20] ;  /* 0x00002024120e7980 */ /* 0x000ea2000c101900 */
[----:B------:R-:W-:Y:S02]  /*578a0*/  LEA R10, R201, R10, 0x1b ;  /* 0x0000000ac90a7211 */ /* 0x000fe400078ed8ff */
[----:B--2---:R-:W-:-:S05]  /*578b0*/  LOP3.LUT R13, R14, R13, RZ, 0x3c, !PT ;  /* 0x0000000d0e0d7212 */ /* 0x004fca00078e3cff */
[----:B------:R2:W-:Y:S04]  /*578c0*/  ST.E desc[UR36][R4.64+0x20], R13 ;  /* 0x0000200d04007985 */ /* 0x0005e8000c101924 */
[----:B------:R-:W3:Y:S04]  /*578d0*/  LD.E R14, desc[UR36][R16.64+0x24] ;  /* 0x00002424100e7980 */ /* 0x000ee8000c101900 */
[----:B------:R-:W3:Y:S01]  /*578e0*/  LD.E R15, desc[UR36][R18.64+0x24] ;  /* 0x00002424120f7980 */ /* 0x000ee2000c101900 */
[----:B------:R-:W-:Y:S01]  /*578f0*/  IMAD R10, R202, 0x4000000, R10 ;  /* 0x04000000ca0a7824 */ /* 0x000fe200078e020a */
[----:B---3--:R-:W-:-:S05]  /*57900*/  LOP3.LUT R14, R15, R14, RZ, 0x3c, !PT ;  /* 0x0000000e0f0e7212 */ /* 0x008fca00078e3cff */
[----:B------:R3:W-:Y:S04]  /*57910*/  ST.E desc[UR36][R4.64+0x24], R14 ;  /* 0x0000240e04007985 */ /* 0x0007e8000c101924 */
[----:B------:R-:W4:Y:S04]  /*57920*/  LD.E R15, desc[UR36][R16.64+0x28] ;  /* 0x00002824100f7980 */ /* 0x000f28000c101900 */
[----:B------:R-:W4:Y:S02]  /*57930*/  LD.E R20, desc[UR36][R18.64+0x28] ;  /* 0x0000282412147980 */ /* 0x000f24000c101900 */
[----:B----4-:R-:W-:-:S05]  /*57940*/  LOP3.LUT R15, R20, R15, RZ, 0x3c, !PT ;  /* 0x0000000f140f7212 */ /* 0x010fca00078e3cff */
[----:B------:R4:W-:Y:S04]  /*57950*/  ST.E desc[UR36][R4.64+0x28], R15 ;  /* 0x0000280f04007985 */ /* 0x0009e8000c101924 */
[----:B------:R-:W5:Y:S04]  /*57960*/  LD.E R6, desc[UR36][R16.64+0x2c] ;  /* 0x00002c2410067980 */ /* 0x000f68000c101900 */
[----:B------:R-:W5:Y:S01]  /*57970*/  LD.E R20, desc[UR36][R18.64+0x2c] ;  /* 0x00002c2412147980 */ /* 0x000f62000c101900 */
[----:B------:R-:W-:Y:S01]  /*57980*/  IMAD R0, R3, 0x8000000, R0 ;  /* 0x0800000003007824 */ /* 0x000fe200078e0200 */
[----:B------:R-:W-:-:S02]  /*57990*/  LEA R10, R203, R10, 0x19 ;  /* 0x0000000acb0a7211 */ /* 0x000fc400078ec8ff */
[----:B-----5:R-:W-:-:S05]  /*579a0*/  LOP3.LUT R6, R20, R6, RZ, 0x3c, !PT ;  /* 0x0000000614067212 */ /* 0x020fca00078e3cff */
[----:B------:R5:W-:Y:S04]  /*579b0*/  ST.E desc[UR36][R4.64+0x2c], R6 ;  /* 0x00002c0604007985 */ /* 0x000be8000c101924 */
[----:B------:R-:W2:Y:S04]  /*579c0*/  LD.E R20, desc[UR36][R16.64+0x30] ;  /* 0x0000302410147980 */ /* 0x000ea8000c101900 */
[----:B------:R-:W2:Y:S01]  /*579d0*/  LD.E R21, desc[UR36][R18.64+0x30] ;  /* 0x0000302412157980 */ /* 0x000ea2000c101900 */
[----:B------:R-:W-:Y:S01]  /*579e0*/  LEA R0, R9, R0, 0x1a ;  /* 0x0000000009007211 */ /* 0x000fe200078ed0ff */
[----:B------:R-:W-:Y:S01]  /*579f0*/  IMAD R10, R204, 0x1000000, R10 ;  /* 0x01000000cc0a7824 */ /* 0x000fe200078e020a */
[----:B--2---:R-:W-:-:S05]  /*57a00*/  LOP3.LUT R20, R21, R20, RZ, 0x3c, !PT ;  /* 0x0000001415147212 */ /* 0x004fca00078e3cff */
[----:B------:R-:W-:Y:S04]  /*57a10*/  ST.E desc[UR36][R4.64+0x30], R20 ;  /* 0x0000301404007985 */ /* 0x000fe8000c101924 */
[----:B------:R-:W2:Y:S04]  /*57a20*/  LD.E R21, desc[UR36][R16.64+0x34] ;  /* 0x0000342410157980 */ /* 0x000ea8000c101900 */
[----:B------:R-:W2:Y:S01]  /*57a30*/  LD.E R22, desc[UR36][R18.64+0x34] ;  /* 0x0000342412167980 */ /* 0x000ea2000c101900 */
[----:B------:R-:W-:Y:S02]  /*57a40*/  IMAD R0, R11, 0x2000000, R0 ;  /* 0x020000000b007824 */ /* 0x000fe400078e0200 */
[----:B------:R-:W-:Y:S01]  /*57a50*/  IMAD R10, R205, 0x800000, R10 ;  /* 0x00800000cd0a7824 */ /* 0x000fe200078e020a */
        /* <DEDUP_REMOVED lines=8> */
[----:B------:R-:W-:Y:S01]  /*57ae0*/  IMAD R0, R12, 0x1000000, R0 ;  /* 0x010000000c007824 */ /* 0x000fe200078e0200 */
[----:B------:R-:W-:-:S02]  /*57af0*/  LEA R10, R206, R10, 0x16 ;  /* 0x0000000ace0a7211 */ /* 0x000fc400078eb0ff */
        /* <DEDUP_REMOVED lines=9> */
[----:B------:R-:W2:Y:S01]  /*57b90*/  LD.E R198, desc[UR36][R18.64+0x44] ;  /* 0x0000442412c67980 */ /* 0x000ea2000c101900 */
[----:B------:R-:W-:Y:S01]  /*57ba0*/  LEA R0, R14, R0, 0x16 ;  /* 0x000000000e007211 */ /* 0x000fe200078eb0ff */
        /* <DEDUP_REMOVED lines=12> */
[----:B------:R2:W-:Y:S04]  /*57c70*/  ST.E desc[UR36][R4.64+0x4c], R7 ;  /* 0x00004c0704007985 */ /* 0x0005e8000c101924 */
[----:B------:R-:W3:Y:S04]  /*57c80*/  LD.E R199, desc[UR36][R16.64+0x50] ;  /* 0x0000502410c77980 */ /* 0x000ee8000c101900 */
[----:B------:R-:W3:Y:S01]  /*57c90*/  LD.E R200, desc[UR36][R18.64+0x50] ;  /* 0x0000502412c87980 */ /* 0x000ee2000c101900 */
[----:B------:R-:W-:Y:S02]  /*57ca0*/  IMAD R0, R6, 0x100000, R0 ;  /* 0x0010000006007824 */ /* 0x000fe400078e0200 */
        /* <DEDUP_REMOVED lines=15> */
[----:B------:R3:W-:Y:S04]  /*57da0*/  ST.E desc[UR36][R4.64+0x5c], R3 ;  /* 0x00005c0304007985 */ /* 0x0007e8000c101924 */
[----:B0-----:R-:W4:Y:S04]  /*57db0*/  LD.E R9, desc[UR36][R16.64+0x60] ;  /* 0x0000602410097980 */ /* 0x001f28000c101900 */
[----:B------:R-:W4:Y:S02]  /*57dc0*/  LD.E R202, desc[UR36][R18.64+0x60] ;  /* 0x0000602412ca7980 */ /* 0x000f24000c101900 */
[----:B----4-:R-:W-:-:S05]  /*57dd0*/  LOP3.LUT R9, R202, R9, RZ, 0x3c, !PT ;  /* 0x00000009ca097212 */ /* 0x010fca00078e3cff */
[----:B------:R-:W-:Y:S04]  /*57de0*/  ST.E desc[UR36][R4.64+0x60], R9 ;  /* 0x0000600904007985 */ /* 0x000fe8000c101924 */
[----:B-1----:R-:W4:Y:S04]  /*57df0*/  LD.E R11, desc[UR36][R16.64+0x64] ;  /* 0x00006424100b7980 */ /* 0x002f28000c101900 */
[----:B------:R-:W4:Y:S02]  /*57e00*/  LD.E R202, desc[UR36][R18.64+0x64] ;  /* 0x0000642412ca7980 */ /* 0x000f24000c101900 */
        /* <DEDUP_REMOVED lines=20> */
[----:B------:R-:W-:Y:S01]  /*57f50*/  LEA R10, R212, R10, 0x10 ;  /* 0x0000000ad40a7211 */ /* 0x000fe200078e80ff */
[----:B------:R-:W-:-:S04]  /*57f60*/  IMAD R0, R20, 0x80000, R0 ;  /* 0x0008000014007824 */ /* 0x000fc800078e0200 */
[----:B------:R-:W-:Y:S02]  /*57f70*/  IMAD R10, R213, 0x8000, R10 ;  /* 0x00008000d50a7824 */ /* 0x000fe400078e020a */
[----:B------:R-:W-:-:S03]  /*57f80*/  IMAD R0, R21, 0x40000, R0 ;  /* 0x0004000015007824 */ /* 0x000fc600078e0200 */
[----:B------:R-:W-:Y:S01]  /*57f90*/  LEA R10, R214, R10, 0xe ;  /* 0x0000000ad60a7211 */ /* 0x000fe200078e70ff */
[----:B------:R-:W-:-:S04]  /*57fa0*/  IMAD R0, R22, 0x20000, R0 ;  /* 0x0002000016007824 */ /* 0x000fc800078e0200 */
[----:B------:R-:W-:Y:S02]  /*57fb0*/  IMAD R10, R215, 0x2000, R10 ;  /* 0x00002000d70a7824 */ /* 0x000fe400078e020a */
[----:B------:R-:W-:-:S03]  /*57fc0*/  IMAD R0, R8, 0x10000, R0 ;  /* 0x0001000008007824 */ /* 0x000fc600078e0200 */
[----:B------:R-:W-:Y:S01]  /*57fd0*/  LEA R10, R216, R10, 0xc ;  /* 0x0000000ad80a7211 */ /* 0x000fe200078e60ff */
[----:B------:R-:W-:-:S04]  /*57fe0*/  IMAD R0, R23, 0x8000, R0 ;  /* 0x0000800017007824 */ /* 0x000fc800078e0200 */
[----:B------:R-:W-:Y:S01]  /*57ff0*/  IMAD R0, R197, 0x4000, R0 ;  /* 0x00004000c5007824 */ /* 0x000fe200078e0200 */
[----:B----4-:R-:W-:-:S05]  /*58000*/  LOP3.LUT R6, R202, R6, RZ, 0x3c, !PT ;  /* 0x00000006ca067212 */ /* 0x010fca00078e3cff */
[----:B------:R-:W-:Y:S04]  /*58010*/  ST.E desc[UR36][R4.64+0x78], R6 ;  /* 0x0000780604007985 */ /* 0x000fe8000c101924 */
[----:B------:R0:W4:Y:S04]  /*58020*/  LD.E R16, desc[UR36][R16.64+0x7c] ;  /* 0x00007c2410107980 */ /* 0x000128000c101900 */
[----:B------:R-:W4:Y:S01]  /*58030*/  LD.E R18, desc[UR36][R18.64+0x7c] ;  /* 0x00007c2412127980 */ /* 0x000f22000c101900 */
[----:B------:R-:W-:Y:S01]  /*58040*/  IMAD R10, R217, 0x800, R10 ;  /* 0x00000800d90a7824 */ /* 0x000fe200078e020a */
[----:B------:R-:W-:Y:S05]  /*58050*/  WARPSYNC.ALL ;  /* 0x0000000000007948 */ /* 0x000fea0003800000 */
[----:B------:R-:W-:Y:S01]  /*58060*/  IMAD R0, R198, 0x2000, R0 ;  /* 0x00002000c6007824 */ /* 0x000fe200078e0200 */
[----:B------:R-:W-:Y:S01]  /*58070*/  LEA R10, R218, R10, 0xa ;  /* 0x0000000ada0a7211 */ /* 0x000fe200078e50ff */
[----:B0-----:R-:W-:-:S02]  /*58080*/  IMAD.MOV.U32 R17, RZ, RZ, RZ ;  /* 0x000000ffff117224 */ /* 0x001fc400078e00ff */
[----:B------:R-:W-:Y:S02]  /*58090*/  IMAD R0, R7, 0x1000, R0 ;  /* 0x0000100007007824 */ /* 0x000fe400078e0200 */
[----:B--2---:R-:W-:Y:S02]  /*580a0*/  IMAD R7, R219, 0x200, R10 ;  /* 0x00000200db077824 */ /* 0x004fe400078e020a */
[----:B------:R-:W-:-:S03]  /*580b0*/  IMAD R0, R199, 0x800, R0 ;  /* 0x00000800c7007824 */ /* 0x000fc600078e0200 */
[----:B------:R-:W-:Y:S01]  /*580c0*/  LEA R7, R220, R7, 0x8 ;  /* 0x00000007dc077211 */ /* 0x000fe200078e40ff */
[----:B------:R-:W-:-:S04]  /*580d0*/  IMAD R0, R200, 0x400, R0 ;  /* 0x00000400c8007824 */ /* 0x000fc800078e0200 */
[----:B------:R-:W-:Y:S02]  /*580e0*/  IMAD R7, R221, 0x80, R7 ;  /* 0x00000080dd077824 */ /* 0x000fe400078e0207 */
[----:B------:R-:W-:-:S03]  /*580f0*/  IMAD R0, R201, 0x200, R0 ;  /* 0x00000200c9007824 */ /* 0x000fc600078e0200 */
[----:B------:R-:W-:Y:S01]  /*58100*/  LEA R7, R222, R7, 0x6 ;  /* 0x00000007de077211 */ /* 0x000fe200078e30ff */
[----:B------:R-:W-:-:S04]  /*58110*/  IMAD R0, R3, 0x100, R0 ;  /* 0x0000010003007824 */ /* 0x000fc800078e0200 */
[----:B------:R-:W-:Y:S02]  /*58120*/  IMAD R0, R9, 0x80, R0 ;  /* 0x0000008009007824 */ /* 0x000fe400078e0200 */
[----:B---3--:R-:W-:Y:S02]  /*58130*/  IMAD R3, R223, 0x20, R7 ;  /* 0x00000020df037824 */ /* 0x008fe400078e0207 */
        /* <DEDUP_REMOVED lines=8> */
[----:B------:R-:W-:-:S03]  /*581c0*/  LEA R0, R15, R0, 0x2 ;  /* 0x000000000f007211 */ /* 0x000fc600078e10ff */
[----:B------:R-:W-:Y:S02]  /*581d0*/  IMAD.IADD R3, R227, 0x1, R3 ;  /* 0x00000001e3037824 */ /* 0x000fe400078e0203 */
[----:B------:R-:W-:Y:S01]  /*581e0*/  IMAD R0, R6, 0x2, R0 ;  /* 0x0000000206007824 */ /* 0x000fe200078e0200 */
[----:B----4-:R-:W-:Y:S01]  /*581f0*/  LOP3.LUT R7, R18, R16, RZ, 0x3c, !PT ;  /* 0x0000001012077212 */ /* 0x010fe200078e3cff */
[----:B------:R-:W-:-:S03]  /*58200*/  IMAD.MOV.U32 R18, RZ, RZ, RZ ;  /* 0x000000ffff127224 */ /* 0x000fc600078e00ff */
[----:B------:R-:W-:Y:S01]  /*58210*/  IADD3 R16, PT, PT, R3, R7, R0 ;  /* 0x0000000703107210 */ /* 0x000fe20007ffe000 */
[----:B------:R0:W-:Y:S02]  /*58220*/  ST.E desc[UR36][R4.64+0x7c], R7 ;  /* 0x00007c0704007985 */ /* 0x0001e4000c101924 */
[----:B0-----:R-:W-:Y:S01]  /*58230*/  MOV R4, 0x8 ;  /* 0x0000000800047802 */ /* 0x001fe20000000f00 */
[----:B------:R-:W-:-:S03]  /*58240*/  HFMA2 R5, -RZ, RZ, 0, 0 ;  /* 0x00000000ff057431 */ /* 0x000fc600000001ff */
[----:B------:R0:W1:Y:S02]  /*58250*/  LDC.64 R8, c[0x4][R4] ;  /* 0x0100000004087b82 */ /* 0x0000640000000a00 */
[----:B0-----:R-:W-:-:S06]  /*58260*/  IMAD.MOV.U32 R4, RZ, RZ, 0x80 ;  /* 0x00000080ff047424 */ /* 0x001fcc00078e00ff */
[----:B------:R-:W-:Y:S06]  /*58270*/  BAR.SYNC.DEFER_BLOCKING 0x0 ;  /* 0x0000000000007b1d */ /* 0x000fec0000010000 */
[----:B------:R-:W-:-:S07]  /*58280*/  LEPC R20, `(.L_x_427) ;  /* 0x000000001014794e */ /* 0x000fce0000000000 */
[----:B-1----:R-:W-:Y:S05]  /*58290*/  CALL.ABS.NOINC R8 ;  /* 0x0000000008007343 */ /* 0x002fea0003c00000 */
.L_x_427:
[----:B------:R-:W-:Y:S01]  /*582a0*/  BSSY.RECONVERGENT B0, `(.L_x_428) ;  /* 0x000000b000007945 */ /* 0x000fe20003800200 */
.L_x_429:
        /* <DEDUP_REMOVED lines=11> */
.L_x_428:
        /* <DEDUP_REMOVED lines=15> */
.L_x_434:
        /* <DEDUP_REMOVED lines=29> */
.L_x_433:
[----:B------:R-:W-:Y:S05]  /*58620*/  BSYNC.RECONVERGENT B1 ;  /* 0x0000000000017941 */ /* 0x000fea0003800200 */
.L_x_432:
        /* <DEDUP_REMOVED lines=20> */
.L_x_436:
[----:B------:R-:W-:Y:S05]  /*58770*/  BSYNC.RECONVERGENT B1 ;  /* 0x0000000000017941 */ /* 0x000fea0003800200 */
.L_x_435:
        /* <DEDUP_REMOVED lines=16> */
.L_x_431:
[----:B------:R-:W-:Y:S05]  /*58880*/  BSYNC.RECONVERGENT B0 ;  /* 0x0000000000007941 */ /* 0x000fea0003800200 */
.L_x_430:
[----:B--2---:R-:W2:Y:S04]  /*58890*/  LD.E.U8 R12, desc[UR36][R4.64] ;  /* 0x00000024040c7980 */ /* 0x004ea8000c101100 */
[----:B------:R-:W2:Y:S04]  /*588a0*/  LD.E.U8 R13, desc[UR36][R4.64+0x1] ;  /* 0x00000124040d7980 */ /* 0x000ea8000c101100 */
        /* <DEDUP_REMOVED lines=15> */
[----:B-1----:R-:W5:Y:S04]  /*589a0*/  LD.E.U8 R3, desc[UR36][R4.64+0x17] ;  /* 0x0000172404037980 */ /* 0x002f68000c101100 */
[----:B0-----:R-:W5:Y:S04]  /*589b0*/  LD.E.U8 R6, desc[UR36][R4.64+0x14] ;  /* 0x0000142404067980 */ /* 0x001f68000c101100 */
        /* <DEDUP_REMOVED lines=12> */
[----:B------:R-:W5:Y:S01]  /*58a80*/  LD.E.U8 R213, desc[UR36][R4.64+0x1f] ;  /* 0x00001f2404d57980 */ /* 0x000f62000c101100 */
[----:B--2---:R-:W-:-:S02]  /*58a90*/  IMAD R12, R13, 0x100, R12 ;  /* 0x000001000d0c7824 */ /* 0x004fc400078e020c */
[----:B---3--:R-:W-:Y:S02]  /*58aa0*/  IMAD R14, R15, 0x100, R14 ;  /* 0x000001000f0e7824 */ /* 0x008fe400078e020e */
[----:B----4-:R-:W-:Y:S02]  /*58ab0*/  IMAD R13, R17, 0x100, R16 ;  /* 0x00000100110d7824 */ /* 0x010fe400078e0210 */
[----:B------:R-:W-:Y:S02]  /*58ac0*/  IMAD.U32 R203, R14, 0x10000, R12 ;  /* 0x000100000ecb7824 */ /* 0x000fe400078e000c */
[----:B------:R-:W2:Y:S01]  /*58ad0*/  LD.E.U8 R12, desc[UR36][R4.64+0x20] ;  /* 0x00002024040c7980 */ /* 0x000ea2000c101100 */
[----:B-----5:R-:W-:-:S03]  /*58ae0*/  LEA R15, R19, R18, 0x8 ;  /* 0x00000012130f7211 */ /* 0x020fc600078e40ff */
[----:B------:R-:W3:Y:S01]  /*58af0*/  LD.E.U8 R14, desc[UR36][R4.64+0x22] ;  /* 0x00002224040e7980 */ /* 0x000ee2000c101100 */
[----:B------:R-:W-:Y:S02]  /*58b00*/  IMAD R16, R21, 0x100, R20 ;  /* 0x0000010015107824 */ /* 0x000fe400078e0214 */
[----:B------:R-:W-:Y:S01]  /*58b10*/  IMAD.U32 R204, R15, 0x10000, R13 ;  /* 0x000100000fcc7824 */ /* 0x000fe200078e000d */
[----:B------:R-:W4:Y:S04]  /*58b20*/  LD.E.U8 R20, desc[UR36][R4.64+0x28] ;  /* 0x0000282404147980 */ /* 0x000f28000c101100 */
[----:B------:R-:W2:Y:S01]  /*58b30*/  LD.E.U8 R13, desc[UR36][R4.64+0x21] ;  /* 0x00002124040d7980 */ /* 0x000ea2000c101100 */
[----:B------:R-:W-:-:S03]  /*58b40*/  IMAD R17, R23, 0x100, R22 ;  /* 0x0000010017117824 */ /* 0x000fc600078e0216 */
[----:B------:R-:W3:Y:S01]  /*58b50*/  LD.E.U8 R15, desc[UR36][R4.64+0x23] ;  /* 0x00002324040f7980 */ /* 0x000ee2000c101100 */
[----:B------:R-:W-:-:S03]  /*58b60*/  IMAD R18, R197, 0x100, R196 ;  /* 0x00000100c5127824 */ /* 0x000fc600078e02c4 */
[----:B------:R-:W4:Y:S01]  /*58b70*/  LD.E.U8 R21, desc[UR36][R4.64+0x29] ;  /* 0x0000292404157980 */ /* 0x000f22000c101100 */
[----:B------:R-:W-:-:S03]  /*58b80*/  IMAD.U32 R205, R17, 0x10000, R16 ;  /* 0x0001000011cd7824 */ /* 0x000fc600078e0010 */
[----:B------:R-:W5:Y:S01]  /*58b90*/  LD.E.U8 R16, desc[UR36][R4.64+0x24] ;  /* 0x0000242404107980 */ /* 0x000f62000c101100 */
[----:B------:R-:W-:-:S03]  /*58ba0*/  LEA R19, R199, R198, 0x8 ;  /* 0x000000c6c7137211 */ /* 0x000fc600078e40ff */
[----:B------:R-:W5:Y:S01]  /*58bb0*/  LD.E.U8 R17, desc[UR36][R4.64+0x25] ;  /* 0x0000252404117980 */ /* 0x000f62000c101100 */
[----:B------:R-:W-:-:S03]  /*58bc0*/  LEA R206, R19, R18, 0x10 ;  /* 0x0000001213ce7211 */ /* 0x000fc600078e80ff */
[----:B------:R-:W4:Y:S04]  /*58bd0*/  LD.E.U8 R22, desc[UR36][R4.64+0x2a] ;  /* 0x00002a2404167980 */ /* 0x000f28000c101100 */
[----:B------:R-:W4:Y:S04]  /*58be0*/  LD.E.U8 R18, desc[UR36][R4.64+0x26] ;  /* 0x0000262404127980 */ /* 0x000f28000c101100 */
[----:B------:R-:W4:Y:S04]  /*58bf0*/  LD.E.U8 R19, desc[UR36][R4.64+0x27] ;  /* 0x0000272404137980 */ /* 0x000f28000c101100 */
[----:B------:R-:W4:Y:S04]  /*58c00*/  LD.E.U8 R23, desc[UR36][R4.64+0x2b] ;  /* 0x00002b2404177980 */ /* 0x000f28000c101100 */
[----:B------:R-:W4:Y:S04]  /*58c10*/  LD.E.U8 R196, desc[UR36][R4.64+0x2c] ;  /* 0x00002c2404c47980 */ /* 0x000f28000c101100 */
[----:B------:R-:W4:Y:S04]  /*58c20*/  LD.E.U8 R197, desc[UR36][R4.64+0x2d] ;  /* 0x00002d2404c57980 */ /* 0x000f28000c101100 */
[----:B------:R-:W4:Y:S04]  /*58c30*/  LD.E.U8 R198, desc[UR36][R4.64+0x2e] ;  /* 0x00002e2404c67980 */ /* 0x000f28000c101100 */
[----:B------:R-:W4:Y:S01]  /*58c40*/  LD.E.U8 R199, desc[UR36][R4.64+0x2f] ;  /* 0x00002f2404c77980 */ /* 0x000f22000c101100 */
[----:B------:R-:W-:Y:S01]  /*58c50*/  LEA R208, R3, R0, 0x8 ;  /* 0x0000000003d07211 */ /* 0x000fe200078e40ff */
[----:B------:R-:W-:-:S02]  /*58c60*/  IMAD R202, R7, 0x100, R6 ;  /* 0x0000010007ca7824 */ /* 0x000fc400078e0206 */
[----:B------:R-:W4:Y:S01]  /*58c70*/  LD.E.U8 R0, desc[UR36][R4.64+0x30] ;  /* 0x0000302404007980 */ /* 0x000f22000c101100 */
[----:B------:R-:W-:Y:S02]  /*58c80*/  IMAD R207, R11, 0x100, R10 ;  /* 0x000001000bcf7824 */ /* 0x000fe400078e020a */
[----:B------:R-:W-:Y:S01]  /*58c90*/  IMAD R209, R9, 0x100, R8 ;  /* 0x0000010009d17824 */ /* 0x000fe200078e0208 */
[----:B------:R-:W4:Y:S04]  /*58ca0*/  LD.E.U8 R3, desc[UR36][R4.64+0x31] ;  /* 0x0000312404037980 */ /* 0x000f28000c101100 */
[----:B------:R-:W4:Y:S04]  /*58cb0*/  LD.E.U8 R6, desc[UR36][R4.64+0x32] ;  /* 0x0000322404067980 */ /* 0x000f28000c101100 */
[----:B------:R-:W4:Y:S04]  /*58cc0*/  LD.E.U8 R7, desc[UR36][R4.64+0x33] ;  /* 0x0000332404077980 */ /* 0x000f28000c101100 */
[----:B------:R-:W4:Y:S04]  /*58cd0*/  LD.E.U8 R8, desc[UR36][R4.64+0x34] ;  /* 0x0000342404087980 */ /* 0x000f28000c101100 */
[----:B------:R-:W4:Y:S04]  /*58ce0*/  LD.E.U8 R9, desc[UR36][R4.64+0x35] ;  /* 0x0000352404097980 */ /* 0x000f28000c101100 */
[----:B------:R-:W4:Y:S04]  /*58cf0*/  LD.E.U8 R10, desc[UR36][R4.64+0x36] ;  /* 0x00003624040a7980 */ /* 0x000f28000c101100 */
[----:B------:R-:W4:Y:S01]  /*58d00*/  LD.E.U8 R11, desc[UR36][R4.64+0x37] ;  /* 0x00003724040b7980 */ /* 0x000f22000c101100 */
[----:B------:R-:W-:-:S02]  /*58d10*/  IMAD R200, R215, 0x100, R200 ;  /* 0x00000100d7c87824 */ /* 0x000fc400078e02c8 */
[----:B------:R-:W-:Y:S01]  /*58d20*/  IMAD R201, R214, 0x100, R201 ;  /* 0x00000100d6c97824 */ /* 0x000fe200078e02c9 */
[----:B------:R-:W4:Y:S01]  /*58d30*/  LD.E.U8 R215, desc[UR36][R4.64+0x39] ;  /* 0x0000392404d77980 */ /* 0x000f22000c101100 */
[----:B------:R-:W-:-:S03]  /*58d40*/  IMAD.U32 R208, R208, 0x10000, R202 ;  /* 0x00010000d0d07824 */ /* 0x000fc600078e00ca */
[----:B------:R-:W4:Y:S01]  /*58d50*/  LD.E.U8 R202, desc[UR36][R4.64+0x3b] ;  /* 0x00003b2404ca7980 */ /* 0x000f22000c101100 */
[----:B------:R-:W-:Y:S01]  /*58d60*/  IMAD R210, R211, 0x100, R210 ;  /* 0x00000100d3d27824 */ /* 0x000fe200078e02d2 */
[----:B------:R-:W-:Y:S01]  /*58d70*/  LEA R211, R213, R212, 0x8 ;  /* 0x000000d4d5d37211 */ /* 0x000fe200078e40ff */
[----:B------:R-:W-:Y:S02]  /*58d80*/  IMAD.U32 R207, R209, 0x10000, R207 ;  /* 0x00010000d1cf7824 */ /* 0x000fe400078e00cf */
[----:B------:R-:W-:Y:S02]  /*58d90*/  IMAD.U32 R209, R201, 0x10000, R200 ;  /* 0x00010000c9d17824 */ /* 0x000fe400078e00c8 */
[----:B------:R-:W4:Y:S01]  /*58da0*/  LD.E.U8 R200, desc[UR36][R4.64+0x3e] ;  /* 0x00003e2404c87980 */ /* 0x000f22000c101100 */
[----:B------:R-:W-:-:S03]  /*58db0*/  LEA R210, R211, R210, 0x10 ;  /* 0x000000d2d3d27211 */ /* 0x000fc600078e80ff */
[----:B------:R-:W4:Y:S01]  /*58dc0*/  LD.E.U8 R201, desc[UR36][R4.64+0x3f] ;  /* 0x00003f2404c97980 */ /* 0x000f22000c101100 */
[----:B--2---:R-:W-:Y:S02]  /*58dd0*/  IMAD R12, R13, 0x100, R12 ;  /* 0x000001000d0c7824 */ /* 0x004fe400078e020c */
[----:B---3--:R-:W-:Y:S02]  /*58de0*/  IMAD R14, R15, 0x100, R14 ;  /* 0x000001000f0e7824 */ /* 0x008fe400078e020e */
[----:B-----5:R-:W-:Y:S02]  /*58df0*/  IMAD R13, R17, 0x100, R16 ;  /* 0x00000100110d7824 */ /* 0x020fe400078e0210 */
[----:B----4-:R-:W-:Y:S01]  /*58e00*/  IMAD R16, R21, 0x100, R20 ;  /* 0x0000010015107824 */ /* 0x010fe200078e0214 */
[----:B------:R-:W-:Y:S01]  /*58e10*/  LEA R15, R19, R18, 0x8 ;  /* 0x00000012130f7211 */ /* 0x000fe200078e40ff */
[----:B------:R-:W-:Y:S01]  /*58e20*/  IMAD.U32 R211, R14, 0x10000, R12 ;  /* 0x000100000ed37824 */ /* 0x000fe200078e000c */
[----:B------:R-:W2:Y:S01]  /*58e30*/  LD.E.U8 R20, desc[UR36][R4.64+0x40] ;  /* 0x0000402404147980 */ /* 0x000ea2000c101100 */
[----:B------:R-:W-:-:S03]  /*58e40*/  IMAD R17, R23, 0x100, R22 ;  /* 0x0000010017117824 */ /* 0x000fc600078e0216 */
[----:B------:R-:W3:Y:S01]  /*58e50*/  LD.E.U8 R23, desc[UR36][R4.64+0x38] ;  /* 0x0000382404177980 */ /* 0x000ee2000c101100 */
[----:B------:R-:W-:-:S03]  /*58e60*/  IMAD.U32 R212, R15, 0x10000, R13 ;  /* 0x000100000fd47824 */ /* 0x000fc600078e000d */
[----:B------:R-:W2:Y:S01]  /*58e70*/  LD.E.U8 R21, desc[UR36][R4.64+0x41] ;  /* 0x0000412404157980 */ /* 0x000ea2000c101100 */
[----:B------:R-:W-:-:S03]  /*58e80*/  IMAD R18, R197, 0x100, R196 ;  /* 0x00000100c5127824 */ /* 0x000fc600078e02c4 */
[----:B------:R-:W4:Y:S01]  /*58e90*/  LD.E.U8 R196, desc[UR36][R4.64+0x3a] ;  /* 0x00003a2404c47980 */ /* 0x000f22000c101100 */
[----:B------:R-:W-:-:S03]  /*58ea0*/  IMAD.U32 R213, R17, 0x10000, R16 ;  /* 0x0001000011d57824 */ /* 0x000fc600078e0010 */
[----:B------:R-:W5:Y:S01]  /*58eb0*/  LD.E.U8 R15, desc[UR36][R4.64+0x44] ;  /* 0x00004424040f7980 */ /* 0x000f62000c101100 */
[----:B------:R-:W-:-:S03]  /*58ec0*/  LEA R19, R199, R198, 0x8 ;  /* 0x000000c6c7137211 */ /* 0x000fc600078e40ff */
[----:B------:R-:W2:Y:S04]  /*58ed0*/  LD.E.U8 R198, desc[UR36][R4.64+0x3c] ;  /* 0x00003c2404c67980 */ /* 0x000ea8000c101100 */
[----:B------:R-:W2:Y:S04]  /*58ee0*/  LD.E.U8 R199, desc[UR36][R4.64+0x3d] ;  /* 0x00003d2404c77980 */ /* 0x000ea8000c101100 */
[----:B------:R-:W5:Y:S01]  /*58ef0*/  LD.E.U8 R16, desc[UR36][R4.64+0x45] ;  /* 0x0000452404107980 */ /* 0x000f62000c101100 */
[----:B------:R-:W-:Y:S01]  /*58f00*/  LEA R214, R19, R18, 0x10 ;  /* 0x0000001213d67211 */ /* 0x000fe200078e80ff */
[----:B------:R-:W-:-:S02]  /*58f10*/  IMAD R14, R3, 0x100, R0 ;  /* 0x00000100030e7824 */ /* 0x000fc400078e0200 */
        /* <DEDUP_REMOVED lines=9> */
[----:B------:R-:W5:Y:S04]  /*58fb0*/  LD.E.U8 R12, desc[UR36][R4.64+0x46] ;  /* 0x00004624040c7980 */ /* 0x000f68000c101100 */
[----:B------:R-:W5:Y:S04]  /*58fc0*/  LD.E.U8 R13, desc[UR36][R4.64+0x47] ;  /* 0x00004724040d7980 */ /* 0x000f68000c101100 */
[----:B------:R-:W5:Y:S04]  /*58fd0*/  LD.E.U8 R10, desc[UR36][R4.64+0x48] ;  /* 0x00004824040a7980 */ /* 0x000f68000c101100 */
[----:B------:R-:W5:Y:S04]  /*58fe0*/  LD.E.U8 R11, desc[UR36][R4.64+0x49] ;  /* 0x00004924040b7980 */ /* 0x000f68000c101100 */
[----:B------:R-:W5:Y:S04]  /*58ff0*/  LD.E.U8 R8, desc[UR36][R4.64+0x4a] ;  /* 0x00004a2404087980 */ /* 0x000f68000c101100 */
[----:B------:R-:W5:Y:S01]  /*59000*/  LD.E.U8 R9, desc[UR36][R4.64+0x4b] ;  /* 0x00004b2404097980 */ /* 0x000f62000c101100 */
[----:B------:R-:W-:-:S02]  /*59010*/  IMAD.U32 R216, R197, 0x10000, R22 ;  /* 0x00010000c5d87824 */ /* 0x000fc400078e0016 */
[----:B---3--:R-:W-:Y:S02]  /*59020*/  IMAD R23, R215, 0x100, R23 ;  /* 0x00000100d7177824 */ /* 0x008fe400078e0217 */
[----:B------:R-:W-:Y:S02]  /*59030*/  IMAD.U32 R215, R19, 0x10000, R14 ;  /* 0x0001000013d77824 */ /* 0x000fe400078e000e */
[----:B------:R-:W3:Y:S01]  /*59040*/  LD.E.U8 R14, desc[UR36][R4.64+0x54] ;  /* 0x00005424040e7980 */ /* 0x000ee2000c101100 */
[----:B----4-:R-:W-:-:S03]  /*59050*/  IMAD R196, R202, 0x100, R196 ;  /* 0x00000100cac47824 */ /* 0x010fc600078e02c4 */
[----:B------:R-:W4:Y:S01]  /*59060*/  LD.E.U8 R19, desc[UR36][R4.64+0x51] ;  /* 0x0000512404137980 */ /* 0x000f22000c101100 */
[----:B------:R-:W-:-:S03]  /*59070*/  IMAD.U32 R217, R196, 0x10000, R23 ;  /* 0x00010000c4d97824 */ /* 0x000fc600078e0017 */
[----:B------:R-:W4:Y:S01]  /*59080*/  LDL.LU R202, [R1+0x2104] ;  /* 0x0021040001ca7983 */ /* 0x000f220000300800 */
[----:B--2---:R-:W-:Y:S01]  /*59090*/  IMAD R198, R199, 0x100, R198 ;  /* 0x00000100c7c67824 */ /* 0x004fe200078e02c6 */
[----:B------:R-:W-:Y:S02]  /*590a0*/  LEA R199, R201, R200, 0x8 ;  /* 0x000000c8c9c77211 */ /* 0x000fe400078e40ff */
[----:B------:R-:W2:Y:S01]  /*590b0*/  LDL.LU R201, [R1+0x20fc] ;  /* 0x0020fc0001c97983 */ /* 0x000ea20000300800 */
[----:B-----5:R-:W-:-:S03]  /*590c0*/  IMAD R196, R16, 0x100, R15 ;  /* 0x0000010010c47824 */ /* 0x020fc600078e020f */
[----:B------:R-:W3:Y:S01]  /*590d0*/  LD.E.U8 R15, desc[UR36][R4.64+0x55] ;  /* 0x00005524040f7980 */ /* 0x000ee2000c101100 */
[----:B------:R-:W-:Y:S01]  /*590e0*/  LEA R218, R199, R198, 0x10 ;  /* 0x000000c6c7da7211 */ /* 0x000fe200078e80ff */
[----:B------:R-:W-:Y:S02]  /*590f0*/  IMAD R198, R21, 0x100, R20 ;  /* 0x0000010015c67824 */ /* 0x000fe400078e0214 */
[----:B------:R-:W5:Y:S01]  /*59100*/  LD.E.U8 R16, desc[UR36][R4.64+0x52] ;  /* 0x0000522404107980 */ /* 0x000f62000c101100 */
[----:B------:R-:W-:-:S03]  /*59110*/  IMAD R199, R18, 0x100, R17 ;  /* 0x0000010012c77824 */ /* 0x000fc600078e0211 */
[----:B------:R-:W5:Y:S04]  /*59120*/  LD.E.U8 R17, desc[UR36][R4.64+0x53] ;  /* 0x0000532404117980 */ /* 0x000f68000c101100 */
[----:B------:R-:W4:Y:S01]  /*59130*/  LD.E.U8 R18, desc[UR36][R4.64+0x50] ;  /* 0x0000502404127980 */ /* 0x000f22000c101100 */
[----:B------:R-:W-:-:S03]  /*59140*/  LEA R21, R3, R0, 0x8 ;  /* 0x0000000003157211 */ /* 0x000fc600078e40ff */
[----:B------:R-:W2:Y:S04]  /*59150*/  LD.E.U8 R0, desc[UR36][R4.64+0x5e] ;  /* 0x00005e2404007980 */ /* 0x000ea8000c101100 */
[----:B------:R-:W2:Y:S01]  /*59160*/  LD.E.U8 R3, desc[UR36][R4.64+0x5f] ;  /* 0x00005f2404037980 */ /* 0x000ea2000c101100 */
[----:B------:R-:W-:-:S03]  /*59170*/  IMAD R20, R7, 0x100, R6 ;  /* 0x0000010007147824 */ /* 0x000fc600078e0206 */
[----:B------:R-:W2:Y:S04]  /*59180*/  LD.E.U8 R6, desc[UR36][R4.64+0x5c] ;  /* 0x00005c2404067980 */ /* 0x000ea8000c101100 */
[----:B------:R-:W2:Y:S01]  /*59190*/  LD.E.U8 R7, desc[UR36][R4.64+0x5d] ;  /* 0x00005d2404077980 */ /* 0x000ea2000c101100 */
[----:B------:R-:W-:-:S03]  /*591a0*/  LEA R197, R13, R12, 0x8 ;  /* 0x0000000c0dc57211 */ /* 0x000fc600078e40ff */
        /* <DEDUP_REMOVED lines=8> */
[----:B------:R-:W-:Y:S01]  /*59230*/  LEA R222, R21, R20, 0x10 ;  /* 0x0000001415de7211 */ /* 0x000fe200078e80ff */
[----:B------:R-:W-:Y:S02]  /*59240*/  IMAD.U32 R221, R23, 0x10000, R22 ;  /* 0x0001000017dd7824 */ /* 0x000fe400078e0016 */
[----:B------:R-:W2:Y:S01]  /*59250*/  LDL.LU R200, [R1+0x2100] ;  /* 0x0021000001c87983 */ /* 0x000ea20000300800 */
[----:B---3--:R-:W-:-:S03]  /*59260*/  IMAD R20, R15, 0x100, R14 ;  /* 0x000001000f147824 */ /* 0x008fc600078e020e */
[----:B------:R-:W3:Y:S04]  /*59270*/  LD.E.U8 R14, desc[UR36][R4.64+0x6a] ;  /* 0x00006a24040e7980 */ /* 0x000ee8000c101100 */
[----:B------:R-:W3:Y:S01]  /*59280*/  LD.E.U8 R15, desc[UR36][R4.64+0x6b] ;  /* 0x00006b24040f7980 */ /* 0x000ee2000c101100 */
[----:B-----5:R-:W-:Y:S02]  /*59290*/  IMAD R23, R17, 0x100, R16 ;  /* 0x0000010011177824 */ /* 0x020fe400078e0210 */
[----:B----4-:R-:W-:Y:S01]  /*592a0*/  IMAD R22, R19, 0x100, R18 ;  /* 0x0000010013167824 */ /* 0x010fe200078e0212 */
[----:B--2---:R-:W-:Y:S02]  /*592b0*/  LEA R17, R3, R0, 0x8 ;  /* 0x0000000003117211 */ /* 0x004fe400078e40ff */
[----:B------:R-:W2:Y:S04]  /*592c0*/  LD.E.U8 R0, desc[UR36][R4.64+0x60] ;  /* 0x0000602404007980 */ /* 0x000ea8000c101100 */
[----:B------:R-:W2:Y:S01]  /*592d0*/  LD.E.U8 R3, desc[UR36][R4.64+0x61] ;  /* 0x0000612404037980 */ /* 0x000ea2000c101100 */
[----:B------:R-:W-:-:S03]  /*592e0*/  IMAD R16, R7, 0x100, R6 ;  /* 0x0000010007107824 */ /* 0x000fc600078e0206 */
[----:B------:R-:W4:Y:S04]  /*592f0*/  LD.E.U8 R6, desc[UR36][R4.64+0x62] ;  /* 0x0000622404067980 */ /* 0x000f28000c101100 */
[----:B------:R-:W4:Y:S01]  /*59300*/  LD.E.U8 R7, desc[UR36][R4.64+0x63] ;  /* 0x0000632404077980 */ /* 0x000f22000c101100 */
[----:B------:R-:W-:-:S03]  /*59310*/  LEA R21, R13, R12, 0x8 ;  /* 0x0000000c0d157211 */ /* 0x000fc600078e40ff */
        /* <DEDUP_REMOVED lines=8> */
[----:B------:R-:W-:Y:S01]  /*593a0*/  LEA R226, R17, R16, 0x10 ;  /* 0x0000001011e27211 */ /* 0x000fe200078e80ff */
[----:B------:R-:W-:Y:S02]  /*593b0*/  IMAD.U32 R225, R19, 0x10000, R18 ;  /* 0x0001000013e17824 */ /* 0x000fe400078e0012 */
[----:B------:R-:W5:Y:S04]  /*593c0*/  LD.E.U8 R19, desc[UR36][R4.64+0x6d] ;  /* 0x00006d2404137980 */ /* 0x000f68000c101100 */
[----:B------:R-:W5:Y:S04]  /*593d0*/  LD.E.U8 R16, desc[UR36][R4.64+0x6e] ;  /* 0x00006e2404107980 */ /* 0x000f68000c101100 */
[----:B------:R-:W5:Y:S01]  /*593e0*/  LD.E.U8 R18, desc[UR36][R4.64+0x6f] ;  /* 0x00006f2404127980 */ /* 0x000f62000c101100 */
[----:B------:R-:W-:-:S03]  /*593f0*/  IMAD.U32 R224, R21, 0x10000, R20 ;  /* 0x0001000015e07824 */ /* 0x000fc600078e0014 */
[----:B------:R-:W5:Y:S04]  /*59400*/  LDL.LU R21, [R1+0x20dc] ;  /* 0x0020dc0001157983 */ /* 0x000f680000300800 */
[----:B------:R-:W5:Y:S01]  /*59410*/  LDL.LU R20, [R1+0x20e0] ;  /* 0x0020e00001147983 */ /* 0x000f620000300800 */
[----:B---3--:R-:W-:-:S03]  /*59420*/  IMAD R17, R15, 0x100, R14 ;  /* 0x000001000f117824 */ /* 0x008fc600078e020e */
[----:B------:R-:W3:Y:S04]  /*59430*/  LD.E.U8 R15, desc[UR36][R4.64+0x6c] ;  /* 0x00006c24040f7980 */ /* 0x000ee8000c101100 */
[----:B------:R-:W3:Y:S01]  /*59440*/  LD.E.U8 R14, desc[UR36][R4.64+0x71] ;  /* 0x00007124040e7980 */ /* 0x000ee2000c101100 */
[----:B--2---:R-:W-:Y:S02]  /*59450*/  IMAD R0, R3, 0x100, R0 ;  /* 0x0000010003007824 */ /* 0x004fe400078e0200 */
[----:B----4-:R-:W-:Y:S02]  /*59460*/  IMAD R3, R7, 0x100, R6 ;  /* 0x0000010007037824 */ /* 0x010fe400078e0206 */
[----:B------:R-:W2:Y:S01]  /*59470*/  LD.E.U8 R7, desc[UR36][R4.64+0x74] ;  /* 0x0000742404077980 */ /* 0x000ea2000c101100 */
[----:B-----5:R-:W-:-:S03]  /*59480*/  IMAD R12, R13, 0x100, R12 ;  /* 0x000001000d0c7824 */ /* 0x020fc600078e020c */
[----:B------:R-:W4:Y:S01]  /*59490*/  LD.E.U8 R13, desc[UR36][R4.64+0x70] ;  /* 0x00007024040d7980 */ /* 0x000f22000c101100 */
[----:B------:R-:W-:-:S03]  /*594a0*/  LEA R11, R11, R10, 0x8 ;  /* 0x0000000a0b0b7211 */ /* 0x000fc600078e40ff */
[----:B------:R-:W5:Y:S01]  /*594b0*/  LD.E.U8 R10, desc[UR36][R4.64+0x73] ;  /* 0x00007324040a7980 */ /* 0x000f62000c101100 */
[----:B------:R-:W-:-:S03]  /*594c0*/  IMAD R6, R9, 0x100, R8 ;  /* 0x0000010009067824 */ /* 0x000fc600078e0208 */
[----:B------:R-:W5:Y:S04]  /*594d0*/  LD.E.U8 R9, desc[UR36][R4.64+0x72] ;  /* 0x0000722404097980 */ /* 0x000f68000c101100 */
[----:B------:R-:W2:Y:S01]  /*594e0*/  LD.E.U8 R8, desc[UR36][R4.64+0x75] ;  /* 0x0000752404087980 */ /* 0x000ea2000c101100 */
[----:B------:R-:W-:-:S03]  /*594f0*/  IMAD.U32 R223, R23, 0x10000, R22 ;  /* 0x0001000017df7824 */ /* 0x000fc600078e0016 */
[----:B------:R-:W2:Y:S01]  /*59500*/  LDL.LU R23, [R1+0x20e4] ;  /* 0x0020e40001177983 */ /* 0x000ea20000300800 */
[----:B------:R-:W-:-:S03]  /*59510*/  IMAD.U32 R220, R197, 0x10000, R196 ;  /* 0x00010000c5dc7824 */ /* 0x000fc600078e00c4 */
[----:B------:R-:W2:Y:S04]  /*59520*/  LDL.LU R22, [R1+0x20e8] ;  /* 0x0020e80001167983 */ /* 0x000ea80000300800 */
[----:B------:R-:W2:Y:S01]  /*59530*/  LDL.LU R197, [R1+0x20ec] ;  /* 0x0020ec0001c57983 */ /* 0x000ea20000300800 */
[----:B------:R-:W-:-:S03]  /*59540*/  IMAD.U32 R219, R199, 0x10000, R198 ;  /* 0x00010000c7db7824 */ /* 0x000fc600078e00c6 */
[----:B------:R-:W2:Y:S04]  /*59550*/  LDL.LU R196, [R1+0x20f0] ;  /* 0x0020f00001c47983 */ /* 0x000ea80000300800 */
[----:B------:R-:W2:Y:S04]  /*59560*/  LDL.LU R199, [R1+0x20f4] ;  /* 0x0020f40001c77983 */ /* 0x000ea80000300800 */
[----:B------:R-:W2:Y:S01]  /*59570*/  LDL.LU R198, [R1+0x20f8] ;  /* 0x0020f80001c67983 */ /* 0x000ea20000300800 */
[----:B------:R-:W-:Y:S01]  /*59580*/  LEA R16, R18, R16, 0x8 ;  /* 0x0000001012107211 */ /* 0x000fe200078e40ff */
[----:B------:R-:W-:-:S02]  /*59590*/  IMAD.U32 R227, R3, 0x10000, R0 ;  /* 0x0001000003e37824 */ /* 0x000fc400078e0000 */
[----:B------:R-:W-:Y:S01]  /*595a0*/  IMAD.U32 R228, R11, 0x10000, R6 ;  /* 0x000100000be47824 */ /* 0x000fe200078e0006 */
[----:B------:R-:W2:Y:S01]  /*595b0*/  LDL.LU R18, [R1+0x2114] ;  /* 0x0021140001127983 */ /* 0x000ea20000300800 */
[----:B------:R-:W-:-:S03]  /*595c0*/  IMAD.U32 R229, R17, 0x10000, R12 ;  /* 0x0001000011e57824 */ /* 0x000fc600078e000c */
[----:B------:R-:W2:Y:S04]  /*595d0*/  LD.E.U8 R11, desc[UR36][R4.64+0x7a] ;  /* 0x00007a24040b7980 */ /* 0x000ea8000c101100 */
[----:B------:R-:W2:Y:S04]  /*595e0*/  LD.E.U8 R12, desc[UR36][R4.64+0x7b] ;  /* 0x00007b24040c7980 */ /* 0x000ea8000c101100 */
[----:B------:R-:W2:Y:S01]  /*595f0*/  LDL.LU R17, [R1+0x2118] ;  /* 0x0021180001117983 */ /* 0x000ea20000300800 */
[----:B---3--:R-:W-:-:S03]  /*59600*/  IMAD R15, R19, 0x100, R15 ;  /* 0x00000100130f7824 */ /* 0x008fc600078e020f */
[----:B------:R-:W3:Y:S02]  /*59610*/  LDL.LU R19, [R1+0x2110] ;  /* 0x0021100001137983 */ /* 0x000ee40000300800 */
[----:B------:R-:W-:Y:S02]  /*59620*/  LEA R230, R16, R15, 0x10 ;  /* 0x0000000f10e67211 */ /* 0x000fe400078e80ff */
[----:B------:R-:W-:Y:S01]  /*59630*/  SHF.L.U32 R16, R232, 0x1f, RZ ;  /* 0x0000001fe8107819 */ /* 0x000fe200000006ff */
[----:B------:R-:W3:Y:S01]  /*59640*/  LD.E.U8 R15, desc[UR36][R4.64+0x7f] ;  /* 0x00007f24040f7980 */ /* 0x000ee2000c101100 */
[----:B----4-:R-:W-:-:S03]  /*59650*/  IMAD R3, R14, 0x100, R13 ;  /* 0x000001000e037824 */ /* 0x010fc600078e020d */
[----:B------:R-:W4:Y:S04]  /*59660*/  LD.E.U8 R13, desc[UR36][R4.64+0x7c] ;  /* 0x00007c24040d7980 */ /* 0x000f28000c101100 */
[----:B------:R-:W4:Y:S01]  /*59670*/  LD.E.U8 R14, desc[UR36][R4.64+0x7d] ;  /* 0x00007d24040e7980 */ /* 0x000f22000c101100 */
[----:B-----5:R-:W-:-:S03]  /*59680*/  IMAD R6, R10, 0x100, R9 ;  /* 0x000001000a067824 */ /* 0x020fc600078e0209 */
[----:B------:R-:W5:Y:S01]  /*59690*/  LD.E.U8 R9, desc[UR36][R4.64+0x78] ;  /* 0x0000782404097980 */ /* 0x000f62000c101100 */
[----:B--2---:R-:W-:-:S03]  /*596a0*/  IMAD R0, R8, 0x100, R7 ;  /* 0x0000010008007824 */ /* 0x004fc600078e0207 */
[----:B------:R-:W2:Y:S04]  /*596b0*/  LD.E.U8 R7, desc[UR36][R4.64+0x76] ;  /* 0x0000762404077980 */ /* 0x000ea8000c101100 */
[----:B------:R-:W2:Y:S04]  /*596c0*/  LD.E.U8 R8, desc[UR36][R4.64+0x77] ;  /* 0x0000772404087980 */ /* 0x000ea8000c101100 */
[----:B------:R-:W5:Y:S04]  /*596d0*/  LD.E.U8 R10, desc[UR36][R4.64+0x79] ;  /* 0x00007924040a7980 */ /* 0x000f68000c101100 */
[----:B------:R0:W5:Y:S02]  /*596e0*/  LD.E.U8 R4, desc[UR36][R4.64+0x7e] ;  /* 0x00007e2404047980 */ /* 0x000164000c101100 */
[----:B0-----:R-:W-:-:S02]  /*596f0*/  IMAD R5, R231, 0x40000000, R16 ;  /* 0x40000000e7057824 */ /* 0x001fc400078e0210 */
[----:B------:R-:W-:Y:S02]  /*59700*/  IMAD.U32 R16, R21, -0x80000000, RZ ;  /* 0x8000000015107824 */ /* 0x000fe400078e00ff */
[----:B------:R-:W3:Y:S02]  /*59710*/  LDL.LU R21, [R1+0x2108] ;  /* 0x0021080001157983 */ /* 0x000ee40000300800 */
[----:B------:R-:W-:Y:S02]  /*59720*/  IMAD R16, R20, 0x40000000, R16 ;  /* 0x4000000014107824 */ /* 0x000fe400078e0210 */
[----:B------:R-:W4:Y:S01]  /*59730*/  LDL.LU R20, [R1+0x210c] ;  /* 0x00210c0001147983 */ /* 0x000f220000300800 */
[----:B------:R-:W-:-:S05]  /*59740*/  LEA R5, R195, R5, 0x1d ;  /* 0x00000005c3057211 */ /* 0x000fca00078ee8ff */
[----:B------:R-:W-:-:S05]  /*59750*/  IMAD R5, R194, 0x10000000, R5 ;  /* 0x10000000c2057824 */ /* 0x000fca00078e0205 */
[----:B------:R-:W-:Y:S02]  /*59760*/  LEA R5, R193, R5, 0x1b ;  /* 0x00000005c1057211 */ /* 0x000fe400078ed8ff */
[----:B------:R-:W2:Y:S03]  /*59770*/  LDL.LU R193, [R1+0x211c] ;  /* 0x00211c0001c17983 */ /* 0x000ea60000300800 */
[----:B------:R-:W-:Y:S02]  /*59780*/  IMAD R5, R192, 0x4000000, R5 ;  /* 0x04000000c0057824 */ /* 0x000fe400078e0205 */
[----:B------:R-:W5:Y:S03]  /*59790*/  LDL.LU R192, [R1+0x2120] ;  /* 0x0021200001c07983 */ /* 0x000f660000300800 */
[----:B------:R-:W-:Y:S01]  /*597a0*/  LEA R5, R191, R5, 0x19 ;  /* 0x00000005bf057211 */ /* 0x000fe200078ec8ff */
[----:B------:R-:W-:Y:S01]  /*597b0*/  IMAD R16, R23, 0x20000000, R16 ;  /* 0x2000000017107824 */ /* 0x000fe200078e0210 */
[----:B------:R-:W5:Y:S03]  /*597c0*/  LDL.LU R191, [R1+0x2124] ;  /* 0x0021240001bf7983 */ /* 0x000f660000300800 */
[----:B------:R-:W-:Y:S01]  /*597d0*/  IMAD R5, R190, 0x1000000, R5 ;  /* 0x01000000be057824 */ /* 0x000fe200078e0205 */
[----:B------:R-:W5:Y:S01]  /*597e0*/  LDL.LU R23, [R1+0x2140] ;  /* 0x0021400001177983 */ /* 0x000f620000300800 */
[----:B------:R-:W-:-:S03]  /*597f0*/  IMAD R16, R22, 0x10000000, R16 ;  /* 0x1000000016107824 */ /* 0x000fc600078e0210 */
[----:B------:R-:W-:Y:S01]  /*59800*/  LEA R5, R189, R5, 0x17 ;  /* 0x00000005bd057211 */ /* 0x000fe200078eb8ff */
[----:B------:R-:W5:Y:S01]  /*59810*/  LDL.LU R190, [R1+0x2128] ;  /* 0x0021280001be7983 */ /* 0x000f620000300800 */
[----:B------:R-:W-:-:S03]  /*59820*/  IMAD R16, R197, 0x8000000, R16 ;  /* 0x08000000c5107824 */ /* 0x000fc600078e0210 */
[----:B------:R-:W-:Y:S01]  /*59830*/  IMAD R5, R188, 0x400000, R5 ;  /* 0x00400000bc057824 */ /* 0x000fe200078e0205 */
[----:B------:R-:W5:Y:S01]  /*59840*/  LDL.LU R189, [R1+0x212c] ;  /* 0x00212c0001bd7983 */ /* 0x000f620000300800 */
[----:B------:R-:W-:-:S03]  /*59850*/  IMAD R16, R196, 0x4000000, R16 ;  /* 0x04000000c4107824 */ /* 0x000fc600078e0210 */
[----:B------:R-:W5:Y:S01]  /*59860*/  LDL.LU R188, [R1+0x2130] ;  /* 0x0021300001bc7983 */ /* 0x000f620000300800 */
[----:B------:R-:W-:Y:S01]  /*59870*/  LEA R5, R187, R5, 0x15 ;  /* 0x00000005bb057211 */ /* 0x000fe200078ea8ff */
[----:B------:R-:W-:Y:S02]  /*59880*/  IMAD R16, R199, 0x2000000, R16 ;  /* 0x02000000c7107824 */ /* 0x000fe400078e0210 */
[----:B------:R-:W5:Y:S02]  /*59890*/  LDL.LU R187, [R1+0x2134] ;  /* 0x0021340001bb7983 */ /* 0x000f640000300800 */
[----:B------:R-:W-:Y:S02]  /*598a0*/  IMAD R5, R186, 0x100000, R5 ;  /* 0x00100000ba057824 */ /* 0x000fe400078e0205 */
[----:B------:R-:W-:Y:S01]  /*598b0*/  IMAD R16, R198, 0x1000000, R16 ;  /* 0x01000000c6107824 */ /* 0x000fe200078e0210 */
[----:B------:R-:W5:Y:S02]  /*598c0*/  LDL.LU R186, [R1+0x2138] ;  /* 0x0021380001ba7983 */ /* 0x000f640000300800 */
[----:B------:R-:W-:Y:S01]  /*598d0*/  LEA R5, R185, R5, 0x13 ;  /* 0x00000005b9057211 */ /* 0x000fe200078e98ff */
[----:B------:R-:W-:Y:S01]  /*598e0*/  IMAD R16, R201, 0x800000, R16 ;  /* 0x00800000c9107824 */ /* 0x000fe200078e0210 */
[----:B------:R-:W5:Y:S03]  /*598f0*/  LDL.LU R185, [R1+0x213c] ;  /* 0x00213c0001b97983 */ /* 0x000f660000300800 */
[----:B------:R-:W-:Y:S01]  /*59900*/  IMAD R16, R200, 0x400000, R16 ;  /* 0x00400000c8107824 */ /* 0x000fe200078e0210 */
[----:B------:R-:W5:Y:S03]  /*59910*/  LDL.LU R22, [R1+0x2144] ;  /* 0x0021440001167983 */ /* 0x000f660000300800 */
[----:B------:R-:W-:-:S02]  /*59920*/  IMAD R16, R202, 0x200000, R16 ;  /* 0x00200000ca107824 */ /* 0x000fc400078e0210 */
[----:B------:R-:W-:-:S05]  /*59930*/  IMAD R5, R184, 0x40000, R5 ;  /* 0x00040000b8057824 */ /* 0x000fca00078e0205 */
[----:B------:R-:W-:Y:S01]  /*59940*/  LEA R5, R183, R5, 0x11 ;  /* 0x00000005b7057211 */ /* 0x000fe200078e88ff */
[----:B---3--:R-:W-:Y:S02]  /*59950*/  IMAD R16, R21, 0x100000, R16 ;  /* 0x0010000015107824 */ /* 0x008fe400078e0210 */
[----:B------:R-:W3:Y:S02]  /*59960*/  LDL.LU R21, [R1+0x2148] ;  /* 0x0021480001157983 */ /* 0x000ee40000300800 */
[----:B----4-:R-:W-:Y:S02]  /*59970*/  IMAD R16, R20, 0x80000, R16 ;  /* 0x0008000014107824 */ /* 0x010fe400078e0210 */
[----:B------:R-:W4:Y:S02]  /*59980*/  LDL.LU R20, [R1+0x214c] ;  /* 0x00214c0001147983 */ /* 0x000f240000300800 */
[----:B------:R-:W-:Y:S02]  /*59990*/  IMAD R16, R19, 0x40000, R16 ;  /* 0x0004000013107824 */ /* 0x000fe400078e0210 */
[----:B------:R-:W4:Y:S02]  /*599a0*/  LDL.LU R19, [R1+0x2150] ;  /* 0x0021500001137983 */ /* 0x000f240000300800 */
[----:B------:R-:W-:-:S02]  /*599b0*/  IMAD R16, R18, 0x20000, R16 ;  /* 0x0002000012107824 */ /* 0x000fc400078e0210 */
[----:B------:R-:W4:Y:S02]  /*599c0*/  LDL.LU R18, [R1+0x2154] ;  /* 0x0021540001127983 */ /* 0x000f240000300800 */
[----:B------:R-:W-:Y:S02]  /*599d0*/  IMAD R16, R17, 0x10000, R16 ;  /* 0x0001000011107824 */ /* 0x000fe400078e0210 */
[----:B------:R-:W4:Y:S01]  /*599e0*/  LDL.LU R17, [R1+0x2158] ;  /* 0x0021580001117983 */ /* 0x000f220000300800 */
[----:B------:R-:W-:-:S05]  /*599f0*/  IMAD R5, R182, 0x10000, R5 ;  /* 0x00010000b6057824 */ /* 0x000fca00078e0205 */
[----:B------:R-:W-:-:S05]  /*59a00*/  LEA R5, R181, R5, 0xf ;  /* 0x00000005b5057211 */ /* 0x000fca00078e78ff */
[----:B------:R-:W-:-:S05]  /*59a10*/  IMAD R5, R180, 0x4000, R5 ;  /* 0x00004000b4057824 */ /* 0x000fca00078e0205 */
[----:B------:R-:W-:-:S05]  /*59a20*/  LEA R5, R179, R5, 0xd ;  /* 0x00000005b3057211 */ /* 0x000fca00078e68ff */
[----:B------:R-:W-:-:S05]  /*59a30*/  IMAD R5, R178, 0x1000, R5 ;  /* 0x00001000b2057824 */ /* 0x000fca00078e0205 */
[----:B------:R-:W-:Y:S01]  /*59a40*/  LEA R5, R177, R5, 0xb ;  /* 0x00000005b1057211 */ /* 0x000fe200078e58ff */
[----:B--2---:R-:W-:-:S04]  /*59a50*/  IMAD R16, R193, 0x8000, R16 ;  /* 0x00008000c1107824 */ /* 0x004fc800078e0210 */
[----:B------:R-:W-:Y:S02]  /*59a60*/  IMAD R5, R176, 0x400, R5 ;  /* 0x00000400b0057824 */ /* 0x000fe400078e0205 */
[----:B-----5:R-:W-:-:S03]  /*59a70*/  IMAD R16, R192, 0x4000, R16 ;  /* 0x00004000c0107824 */ /* 0x020fc600078e0210 */
[----:B------:R-:W-:Y:S01]  /*59a80*/  LEA R5, R175, R5, 0x9 ;  /* 0x00000005af057211 */ /* 0x000fe200078e48ff */
[----:B------:R-:W-:-:S04]  /*59a90*/  IMAD R16, R191, 0x2000, R16 ;  /* 0x00002000bf107824 */ /* 0x000fc800078e0210 */
[----:B------:R-:W-:Y:S02]  /*59aa0*/  IMAD R5, R174, 0x100, R5 ;  /* 0x00000100ae057824 */ /* 0x000fe400078e0205 */
[----:B------:R-:W-:-:S03]  /*59ab0*/  IMAD R16, R190, 0x1000, R16 ;  /* 0x00001000be107824 */ /* 0x000fc600078e0210 */
[----:B------:R-:W-:Y:S01]  /*59ac0*/  LEA R5, R173, R5, 0x7 ;  /* 0x00000005ad057211 */ /* 0x000fe200078e38ff */
[----:B------:R-:W-:-:S04]  /*59ad0*/  IMAD R16, R189, 0x800, R16 ;  /* 0x00000800bd107824 */ /* 0x000fc800078e0210 */
[----:B------:R-:W-:Y:S02]  /*59ae0*/  IMAD R16, R188, 0x400, R16 ;  /* 0x00000400bc107824 */ /* 0x000fe400078e0210 */
[----:B------:R-:W-:Y:S02]  /*59af0*/  IMAD R5, R172, 0x40, R5 ;  /* 0x00000040ac057824 */ /* 0x000fe400078e0205 */
[----:B------:R-:W-:-:S03]  /*59b00*/  IMAD R16, R187, 0x200, R16 ;  /* 0x00000200bb107824 */ /* 0x000fc600078e0210 */
[----:B------:R-:W-:Y:S01]  /*59b10*/  LEA R5, R171, R5, 0x5 ;  /* 0x00000005ab057211 */ /* 0x000fe200078e28ff */
[----:B------:R-:W-:-:S04]  /*59b20*/  IMAD R16, R186, 0x100, R16 ;  /* 0x00000100ba107824 */ /* 0x000fc800078e0210 */
[----:B------:R-:W-:Y:S02]  /*59b30*/  IMAD R5, R83, 0x10, R5 ;  /* 0x0000001053057824 */ /* 0x000fe400078e0205 */
[----:B------:R-:W-:-:S03]  /*59b40*/  IMAD R16, R185, 0x80, R16 ;  /* 0x00000080b9107824 */ /* 0x000fc600078e0210 */
[----:B------:R-:W-:Y:S01]  /*59b50*/  LEA R5, R82, R5, 0x3 ;  /* 0x0000000552057211 */ /* 0x000fe200078e18ff */
[----:B------:R-:W-:Y:S01]  /*59b60*/  IMAD R16, R23, 0x40, R16 ;  /* 0x0000004017107824 */ /* 0x000fe200078e0210 */
[----:B------:R-:W-:Y:S05]  /*59b70*/  WARPSYNC.ALL ;  /* 0x0000000000007948 */ /* 0x000fea0003800000 */
[----:B------:R-:W-:Y:S02]  /*59b80*/  IMAD R16, R22, 0x20, R16 ;  /* 0x0000002016107824 */ /* 0x000fe400078e0210 */
[----:B------:R-:W-:-:S05]  /*59b90*/  IMAD R5, R81, 0x4, R5 ;  /* 0x0000000451057824 */ /* 0x000fca00078e0205 */
[----:B------:R-:W-:Y:S01]  /*59ba0*/  LEA R5, R80, R5, 0x1 ;  /* 0x0000000550057211 */ /* 0x000fe200078e08ff */
[----:B------:R-:W-:-:S04]  /*59bb0*/  IMAD R7, R8, 0x100, R7 ;  /* 0x0000010008077824 */ /* 0x000fc800078e0207 */
[----:B------:R-:W-:Y:S01]  /*59bc0*/  IMAD.IADD R80, R170, 0x1, R5 ;  /* 0x00000001aa507824 */ /* 0x000fe200078e0205 */
[----:B------:R-:W-:Y:S01]  /*59bd0*/  MOV R5, 0x8 ;  /* 0x0000000800057802 */ /* 0x000fe20000000f00 */
[----:B------:R-:W-:Y:S02]  /*59be0*/  IMAD R8, R14, 0x100, R13 ;  /* 0x000001000e087824 */ /* 0x000fe400078e020d */
[----:B------:R-:W-:Y:S01]  /*59bf0*/  IMAD R4, R15, 0x100, R4 ;  /* 0x000001000f047824 */ /* 0x000fe200078e0204 */
[----:B------:R0:W1:Y:S01]  /*59c00*/  LDC.64 R22, c[0x4][R5] ;  /* 0x0100000005167b82 */ /* 0x0000620000000a00 */
[----:B------:R-:W-:Y:S02]  /*59c10*/  IMAD R11, R12, 0x100, R11 ;  /* 0x000001000c0b7824 */ /* 0x000fe400078e020b */
[----:B------:R-:W-:Y:S02]  /*59c20*/  IMAD.U32 R170, R4, 0x10000, R8 ;  /* 0x0001000004aa7824 */ /* 0x000fe400078e0008 */
[----:B------:R-:W-:Y:S01]  /*59c30*/  HFMA2 R4, -RZ, RZ, 0, 7.62939453125e-06 ;  /* 0x00000080ff047431 */ /* 0x000fe200000001ff */
[----:B0-----:R-:W-:Y:S01]  /*59c40*/  LEA R5, R10, R9, 0x8 ;  /* 0x000000090a057211 */ /* 0x001fe200078e40ff */
[----:B------:R-:W-:Y:S01]  /*59c50*/  IMAD.U32 R82, R7, 0x10000, R0 ;  /* 0x0001000007527824 */ /* 0x000fe200078e0000 */
[----:B------:R-:W-:-:S03]  /*59c60*/  LEA R81, R6, R3, 0x10 ;  /* 0x0000000306517211 */ /* 0x000fc600078e80ff */
[----:B------:R-:W-:Y:S02]  /*59c70*/  IMAD.U32 R83, R11, 0x10000, R5 ;  /* 0x000100000b537824 */ /* 0x000fe400078e0005 */
[----:B------:R-:W-:Y:S02]  /*59c80*/  IMAD.MOV.U32 R5, RZ, RZ, RZ ;  /* 0x000000ffff057224 */ /* 0x000fe400078e00ff */
[----:B---3--:R-:W-:-:S04]  /*59c90*/  IMAD R16, R21, 0x10, R16 ;  /* 0x0000001015107824 */ /* 0x008fc800078e0210 */
[----:B----4-:R-:W-:-:S04]  /*59ca0*/  IMAD R16, R20, 0x8, R16 ;  /* 0x0000000814107824 */ /* 0x010fc800078e0210 */
[----:B------:R-:W-:-:S04]  /*59cb0*/  IMAD R16, R19, 0x4, R16 ;  /* 0x0000000413107824 */ /* 0x000fc800078e0210 */
[----:B------:R-:W-:Y:S02]  /*59cc0*/  IMAD R16, R18, 0x2, R16 ;  /* 0x0000000212107824 */ /* 0x000fe400078e0210 */
[----:B------:R-:W-:-:S03]  /*59cd0*/  IMAD.MOV.U32 R18, RZ, RZ, RZ ;  /* 0x000000ffff127224 */ /* 0x000fc600078e00ff */
[----:B------:R-:W-:Y:S01]  /*59ce0*/  IADD3 R16, PT, PT, R80, R17, R16 ;  /* 0x0000001150107210 */ /* 0x000fe20007ffe010 */
[----:B------:R-:W-:Y:S01]  /*59cf0*/  IMAD.MOV.U32 R17, RZ, RZ, RZ ;  /* 0x000000ffff117224 */ /* 0x000fe200078e00ff */
[----:B-1----:R-:W-:Y:S06]  /*59d00*/  BAR.SYNC.DEFER_BLOCKING 0x0 ;  /* 0x0000000000007b1d */ /* 0x002fec0000010000 */
[----:B------:R-:W-:-:S07]  /*59d10*/  LEPC R20, `(.L_x_437) ;  /* 0x000000001014794e */ /* 0x000fce0000000000 */
[----:B------:R-:W-:Y:S05]  /*59d20*/  CALL.ABS.NOINC R22 ;  /* 0x0000000016007343 */ /* 0x000fea0003c00000 */
.L_x_437:
[----:B------:R-:W-:Y:S01]  /*59d30*/  BSSY.RECONVERGENT B0, `(.L_x_438) ;  /* 0x000000b000007945 */ /* 0x000fe20003800200 */
.L_x_439:
        /* <DEDUP_REMOVED lines=11> */
.L_x_438:
        /* <DEDUP_REMOVED lines=12> */
[----:B------:R-:W-:Y:S01]  /*59eb0*/  MOV R9, RZ ;  /* 0x000000ff00097202 */ /* 0x000fe20000000f00 */
[----:B------:R-:W-:Y:S01]  /*59ec0*/  IMAD.MOV.U32 R0, RZ, RZ, 0x1f ;  /* 0x0000001fff007424 */ /* 0x000fe200078e00ff */
[----:B------:R-:W-:-:S07]  /*59ed0*/  LOP3.LUT R8, R3, 0x38, RZ, 0xc0, !PT ;  /* 0x0000003803087812 */ /* 0x000fce00078ec0ff */
.L_x_444:
        /* <DEDUP_REMOVED lines=29> */
.L_x_443:
[----:B------:R-:W-:Y:S05]  /*5a0b0*/  BSYNC.RECONVERGENT B1 ;  /* 0x0000000000017941 */ /* 0x000fea0003800200 */
.L_x_442:
        /* <DEDUP_REMOVED lines=10> */
[C---:B------:R-:W-:Y:S01]  /*5a160*/  IMAD.WIDE R6, R0.reuse, 0x4, R4 ;  /* 0x0000000400067825 */ /* 0x040fe200078e0204 */
[----:B------:R-:W-:-:S04]  /*5a170*/  IADD3 R0, PT, PT, R0, -0x4, RZ ;  /* 0xfffffffc00007810 */ /* 0x000fc80007ffe0ff */
        /* <DEDUP_REMOVED lines=8> */
.L_x_446:
[----:B------:R-:W-:Y:S05]  /*5a200*/  BSYNC.RECONVERGENT B1 ;  /* 0x0000000000017941 */ /* 0x000fea0003800200 */
.L_x_445:
        /* <DEDUP_REMOVED lines=16> */
.L_x_441:
[----:B------:R-:W-:Y:S05]  /*5a310*/  BSYNC.RECONVERGENT B0 ;  /* 0x0000000000007941 */ /* 0x000fea0003800200 */
.L_x_440:
[----:B------:R-:W3:Y:S04]  /*5a320*/  LD.E.U8 R14, desc[UR36][R4.64+0x2] ;  /* 0x00000224040e7980 */ /* 0x000ee8000c101100 */
[----:B------:R-:W3:Y:S04]  /*5a330*/  LD.E.U8 R15, desc[UR36][R4.64+0x3] ;  /* 0x00000324040f7980 */ /* 0x000ee8000c101100 */
[----:B--2---:R-:W2:Y:S04]  /*5a340*/  LD.E.U8 R12, desc[UR36][R4.64] ;  /* 0x00000024040c7980 */ /* 0x004ea8000c101100 */
[----:B------:R-:W2:Y:S04]  /*5a350*/  LD.E.U8 R13, desc[UR36][R4.64+0x1] ;  /* 0x00000124040d7980 */ /* 0x000ea8000c101100 */
        /* <DEDUP_REMOVED lines=34> */
[----:B---3--:R-:W-:-:S02]  /*5a580*/  IMAD R14, R15, 0x100, R14 ;  /* 0x000001000f0e7824 */ /* 0x008fc400078e020e */
[----:B--2---:R-:W-:Y:S02]  /*5a590*/  IMAD R12, R13, 0x100, R12 ;  /* 0x000001000d0c7824 */ /* 0x004fe400078e020c */
[----:B----4-:R-:W-:Y:S01]  /*5a5a0*/  IMAD R15, R19, 0x100, R18 ;  /* 0x00000100130f7824 */ /* 0x010fe200078e0212 */
[----:B-----5:R-:W-:Y:S01]  /*5a5b0*/  LEA R13, R17, R16, 0x8 ;  /* 0x00000010110d7211 */ /* 0x020fe200078e40ff */
[----:B------:R-:W-:Y:S02]  /*5a5c0*/  IMAD.U32 R16, R14, 0x10000, R12 ;  /* 0x000100000e107824 */ /* 0x000fe400078e000c */
[----:B------:R-:W2:Y:S01]  /*5a5d0*/  LD.E.U8 R12, desc[UR36][R4.64+0x20] ;  /* 0x00002024040c7980 */ /* 0x000ea2000c101100 */
[----:B------:R-:W-:-:S03]  /*5a5e0*/  IMAD R18, R21, 0x100, R20 ;  /* 0x0000010015127824 */ /* 0x000fc600078e0214 */
[----:B------:R-:W3:Y:S01]  /*5a5f0*/  LD.E.U8 R14, desc[UR36][R4.64+0x22] ;  /* 0x00002224040e7980 */ /* 0x000ee2000c101100 */
[----:B------:R-:W-:-:S03]  /*5a600*/  IMAD.U32 R17, R15, 0x10000, R13 ;  /* 0x000100000f117824 */ /* 0x000fc600078e000d */
[----:B------:R-:W2:Y:S01]  /*5a610*/  LD.E.U8 R13, desc[UR36][R4.64+0x21] ;  /* 0x00002124040d7980 */ /* 0x000ea2000c101100 */
[----:B------:R-:W-:-:S03]  /*5a620*/  IMAD R19, R23, 0x100, R22 ;  /* 0x0000010017137824 */ /* 0x000fc600078e0216 */
[----:B------:R-:W3:Y:S01]  /*5a630*/  LD.E.U8 R15, desc[UR36][R4.64+0x23] ;  /* 0x00002324040f7980 */ /* 0x000ee2000c101100 */
[----:B------:R-:W-:Y:S02]  /*5a640*/  LEA R20, R172, R171, 0x8 ;  /* 0x000000abac147211 */ /* 0x000fe400078e40ff */
[----:B------:R-:W-:Y:S01]  /*5a650*/  LEA R18, R19, R18, 0x10 ;  /* 0x0000001213127211 */ /* 0x000fe200078e80ff */
[----:B------:R-:W4:Y:S04]  /*5a660*/  LD.E.U8 R171, desc[UR36][R4.64+0x26] ;  /* 0x0000262404ab7980 */ /* 0x000f28000c101100 */
[----:B------:R-:W4:Y:S01]  /*5a670*/  LD.E.U8 R172, desc[UR36][R4.64+0x27] ;  /* 0x0000272404ac7980 */ /* 0x000f22000c101100 */
[----:B------:R-:W-:-:S03]  /*5a680*/  IMAD R21, R174, 0x100, R173 ;  /* 0x00000100ae157824 */ /* 0x000fc600078e02ad */
[----:B------:R-:W5:Y:S01]  /*5a690*/  LD.E.U8 R173, desc[UR36][R4.64+0x28] ;  /* 0x0000282404ad7980 */ /* 0x000f62000c101100 */
[----:B------:R-:W-:-:S03]  /*5a6a0*/  IMAD.U32 R19, R21, 0x10000, R20 ;  /* 0x0001000015137824 */ /* 0x000fc600078e0014 */
[----:B------:R-:W5:Y:S04]  /*5a6b0*/  LD.E.U8 R20, desc[UR36][R4.64+0x24] ;  /* 0x0000242404147980 */ /* 0x000f68000c101100 */
[----:B------:R-:W5:Y:S04]  /*5a6c0*/  LD.E.U8 R21, desc[UR36][R4.64+0x25] ;  /* 0x0000252404157980 */ /* 0x000f68000c101100 */
[----:B------:R-:W5:Y:S01]  /*5a6d0*/  LD.E.U8 R174, desc[UR36][R4.64+0x29] ;  /* 0x0000292404ae7980 */ /* 0x000f62000c101100 */
[----:B------:R-:W-:Y:S01]  /*5a6e0*/  IMAD R23, R3, 0x100, R0 ;  /* 0x0000010003177824 */ /* 0x000fe200078e0200 */
[----:B------:R-:W-:-:S02]  /*5a6f0*/  LEA R183, R7, R6, 0x8 ;  /* 0x0000000607b77211 */ /* 0x000fc400078e40ff */
[----:B------:R-:W5:Y:S04]  /*5a700*/  LD.E.U8 R0, desc[UR36][R4.64+0x30] ;  /* 0x0000302404007980 */ /* 0x000f68000c101100 */
[----:B------:R-:W5:Y:S01]  /*5a710*/  LD.E.U8 R3, desc[UR36][R4.64+0x31] ;  /* 0x0000312404037980 */ /* 0x000f62000c101100 */
[----:B------:R-:W-:-:S03]  /*5a720*/  IMAD R22, R9, 0x100, R8 ;  /* 0x0000010009167824 */ /* 0x000fc600078e0208 */
[----:B------:R-:W5:Y:S04]  /*5a730*/  LD.E.U8 R6, desc[UR36][R4.64+0x32] ;  /* 0x0000322404067980 */ /* 0x000f68000c101100 */
[----:B------:R-:W5:Y:S01]  /*5a740*/  LD.E.U8 R7, desc[UR36][R4.64+0x33] ;  /* 0x0000332404077980 */ /* 0x000f62000c101100 */
[----:B------:R-:W-:-:S03]  /*5a750*/  IMAD R184, R11, 0x100, R10 ;  /* 0x000001000bb87824 */ /* 0x000fc600078e020a */
[----:B------:R-:W5:Y:S04]  /*5a760*/  LD.E.U8 R8, desc[UR36][R4.64+0x34] ;  /* 0x0000342404087980 */ /* 0x000f68000c101100 */
[----:B------:R-:W5:Y:S04]  /*5a770*/  LD.E.U8 R9, desc[UR36][R4.64+0x35] ;  /* 0x0000352404097980 */ /* 0x000f68000c101100 */
[----:B------:R-:W5:Y:S04]  /*5a780*/  LD.E.U8 R10, desc[UR36][R4.64+0x36] ;  /* 0x00003624040a7980 */ /* 0x000f68000c101100 */
[----:B------:R-:W5:Y:S01]  /*5a790*/  LD.E.U8 R11, desc[UR36][R4.64+0x37] ;  /* 0x00003724040b7980 */ /* 0x000f62000c101100 */
[----:B------:R-:W-:-:S02]  /*5a7a0*/  IMAD R181, R190, 0x100, R181 ;  /* 0x00000100beb57824 */ /* 0x000fc400078e02b5 */
[----:B------:R-:W-:Y:S01]  /*5a7b0*/  IMAD R182, R189, 0x100, R182 ;  /* 0x00000100bdb67824 */ /* 0x000fe200078e02b6 */
[----:B------:R-:W5:Y:S01]  /*5a7c0*/  LD.E.U8 R190, desc[UR36][R4.64+0x39] ;  /* 0x0000392404be7980 */ /* 0x000f62000c101100 */
[----:B------:R-:W-:-:S03]  /*5a7d0*/  LEA R185, R186, R185, 0x8 ;  /* 0x000000b9bab97211 */ /* 0x000fc600078e40ff */
[----:B------:R-:W5:Y:S01]  /*5a7e0*/  LD.E.U8 R189, desc[UR36][R4.64+0x3b] ;  /* 0x00003b2404bd7980 */ /* 0x000f62000c101100 */
[----:B------:R-:W-:Y:S01]  /*5a7f0*/  LEA R181, R182, R181, 0x10 ;  /* 0x000000b5b6b57211 */ /* 0x000fe200078e80ff */
[----:B------:R-:W-:Y:S02]  /*5a800*/  IMAD R187, R188, 0x100, R187 ;  /* 0x00000100bcbb7824 */ /* 0x000fe400078e02bb */
[----:B------:R-:W5:Y:S02]  /*5a810*/  LD.E.U8 R188, desc[UR36][R4.64+0x3f] ;  /* 0x00003f2404bc7980 */ /* 0x000f64000c101100 */
[----:B------:R-:W-:Y:S02]  /*5a820*/  IMAD.U32 R182, R187, 0x10000, R185 ;  /* 0x00010000bbb67824 */ /* 0x000fe400078e00b9 */
[----:B------:R-:W5:Y:S01]  /*5a830*/  LD.E.U8 R187, desc[UR36][R4.64+0x3e] ;  /* 0x00003e2404bb7980 */ /* 0x000f62000c101100 */
[----:B------:R-:W-:Y:S02]  /*5a840*/  IMAD.U32 R22, R22, 0x10000, R184 ;  /* 0x0001000016167824 */ /* 0x000fe400078e00b8 */
[----:B------:R-:W-:-:S02]  /*5a850*/  IMAD.U32 R23, R23, 0x10000, R183 ;  /* 0x0001000017177824 */ /* 0x000fc400078e00b7 */
[----:B--2---:R-:W-:Y:S02]  /*5a860*/  IMAD R12, R13, 0x100, R12 ;  /* 0x000001000d0c7824 */ /* 0x004fe400078e020c */
[----:B---3--:R-:W-:-:S04]  /*5a870*/  IMAD R14, R15, 0x100, R14 ;  /* 0x000001000f0e7824 */ /* 0x008fc800078e020e */
[----:B------:R-:W-:Y:S02]  /*5a880*/  IMAD.U32 R183, R14, 0x10000, R12 ;  /* 0x000100000eb77824 */ /* 0x000fe400078e000c */
[----:B------:R-:W2:Y:S01]  /*5a890*/  LD.E.U8 R12, desc[UR36][R4.64+0x46] ;  /* 0x00004624040c7980 */ /* 0x000ea2000c101100 */
[----:B----4-:R-:W-:Y:S01]  /*5a8a0*/  IMAD R15, R172, 0x100, R171 ;  /* 0x00000100ac0f7824 */ /* 0x010fe200078e02ab */
[----:B------:R-:W-:Y:S01]  /*5a8b0*/  LEA R171, R178, R177, 0x8 ;  /* 0x000000b1b2ab7211 */ /* 0x000fe200078e40ff */
[----:B------:R-:W-:Y:S01]  /*5a8c0*/  IMAD R172, R180, 0x100, R179 ;  /* 0x00000100b4ac7824 */ /* 0x000fe200078e02b3 */
[----:B------:R-:W3:Y:S04]  /*5a8d0*/  LD.E.U8 R177, desc[UR36][R4.64+0x3a] ;  /* 0x00003a2404b17980 */ /* 0x000ee8000c101100 */
[----:B------:R-:W4:Y:S04]  /*5a8e0*/  LD.E.U8 R179, desc[UR36][R4.64+0x3c] ;  /* 0x00003c2404b37980 */ /* 0x000f28000c101100 */
[----:B------:R-:W4:Y:S01]  /*5a8f0*/  LD.E.U8 R180, desc[UR36][R4.64+0x3d] ;  /* 0x00003d2404b47980 */ /* 0x000f22000c101100 */
[----:B-----5:R-:W-:Y:S01]  /*5a900*/  LEA R13, R21, R20, 0x8 ;  /* 0x00000014150d7211 */ /* 0x020fe200078e40ff */
[----:B------:R-:W-:-:S02]  /*5a910*/  IMAD R21, R176, 0x100, R175 ;  /* 0x00000100b0157824 */ /* 0x000fc400078e02af */
[----:B------:R-:W5:Y:S01]  /*5a920*/  LD.E.U8 R176, desc[UR36][R4.64+0x38] ;  /* 0x0000382404b07980 */ /* 0x000f62000c101100 */
[----:B------:R-:W-:Y:S02]  /*5a930*/  IMAD R20, R174, 0x100, R173 ;  /* 0x00000100ae147824 */ /* 0x000fe400078e02ad */
[----:B------:R-:W-:Y:S01]  /*5a940*/  IMAD.U32 R184, R15, 0x10000, R13 ;  /* 0x000100000fb87824 */ /* 0x000fe200078e000d */
[----:B------:R-:W2:Y:S01]  /*5a950*/  LD.E.U8 R173, desc[UR36][R4.64+0x40] ;  /* 0x0000402404ad7980 */ /* 0x000ea2000c101100 */
[----:B------:R-:W-:Y:S01]  /*5a960*/  IMAD.U32 R186, R172, 0x10000, R171 ;  /* 0x00010000acba7824 */ /* 0x000fe200078e00ab */
[----:B------:R-:W-:Y:S02]  /*5a970*/  LEA R185, R21, R20, 0x10 ;  /* 0x0000001415b97211 */ /* 0x000fe400078e80ff */
[----:B------:R-:W2:Y:S01]  /*5a980*/  LD.E.U8 R15, desc[UR36][R4.64+0x44] ;  /* 0x00004424040f7980 */ /* 0x000ea2000c101100 */
[----:B------:R-:W-:-:S03]  /*5a990*/  IMAD R14, R3, 0x100, R0 ;  /* 0x00000100030e7824 */ /* 0x000fc600078e0200 */
        /* <DEDUP_REMOVED lines=10> */
[----:B------:R-:W2:Y:S04]  /*5aa40*/  LD.E.U8 R7, desc[UR36][R4.64+0x4d] ;  /* 0x00004d2404077980 */ /* 0x000ea8000c101100 */
[----:B------:R-:W2:Y:S04]  /*5aa50*/  LD.E.U8 R8, desc[UR36][R4.64+0x4a] ;  /* 0x00004a2404087980 */ /* 0x000ea8000c101100 */
[----:B------:R-:W2:Y:S04]  /*5aa60*/  LD.E.U8 R9, desc[UR36][R4.64+0x4b] ;  /* 0x00004b2404097980 */ /* 0x000ea8000c101100 */
[----:B------:R-:W2:Y:S04]  /*5aa70*/  LD.E.U8 R13, desc[UR36][R4.64+0x47] ;  /* 0x00004724040d7980 */ /* 0x000ea8000c101100 */
[----:B------:R-:W2:Y:S04]  /*5aa80*/  LD.E.U8 R10, desc[UR36][R4.64+0x48] ;  /* 0x00004824040a7980 */ /* 0x000ea8000c101100 */
[----:B------:R-:W2:Y:S01]  /*5aa90*/  LD.E.U8 R11, desc[UR36][R4.64+0x49] ;  /* 0x00004924040b7980 */ /* 0x000ea2000c101100 */
[----:B---3--:R-:W-:Y:S01]  /*5aaa0*/  IMAD R177, R189, 0x100, R177 ;  /* 0x00000100bdb17824 */ /* 0x008fe200078e02b1 */
[----:B----4-:R-:W-:Y:S01]  /*5aab0*/  LEA R179, R180, R179, 0x8 ;  /* 0x000000b3b4b37211 */ /* 0x010fe200078e40ff */
[----:B------:R-:W-:-:S02]  /*5aac0*/  IMAD R180, R188, 0x100, R187 ;  /* 0x00000100bcb47824 */ /* 0x000fc400078e02bb */
[----:B-----5:R-:W-:Y:S02]  /*5aad0*/  IMAD R176, R190, 0x100, R176 ;  /* 0x00000100beb07824 */ /* 0x020fe400078e02b0 */
[----:B------:R-:W-:Y:S02]  /*5aae0*/  IMAD.U32 R187, R172, 0x10000, R14 ;  /* 0x00010000acbb7824 */ /* 0x000fe400078e000e */
[----:B------:R-:W-:Y:S01]  /*5aaf0*/  IMAD.U32 R190, R180, 0x10000, R179 ;  /* 0x00010000b4be7824 */ /* 0x000fe200078e00b3 */
[----:B------:R-:W-:Y:S01]  /*5ab00*/  LEA R189, R177, R176, 0x10 ;  /* 0x000000b0b1bd7211 */ /* 0x000fe200078e80ff */
[----:B------:R-:W3:Y:S01]  /*5ab10*/  LD.E.U8 R14, desc[UR36][R4.64+0x54] ;  /* 0x00005424040e7980 */ /* 0x000ee2000c101100 */
[----:B------:R-:W-:-:S03]  /*5ab20*/  IMAD.U32 R188, R178, 0x10000, R175 ;  /* 0x00010000b2bc7824 */ /* 0x000fc600078e00af */
[----:B------:R-:W4:Y:S01]  /*5ab30*/  LD.E.U8 R175, desc[UR36][R4.64+0x51] ;  /* 0x0000512404af7980 */ /* 0x000f22000c101100 */
[----:B--2---:R-:W-:-:S03]  /*5ab40*/  LEA R177, R20, R15, 0x8 ;  /* 0x0000000f14b17211 */ /* 0x004fc600078e40ff */
[----:B------:R-:W3:Y:S01]  /*5ab50*/  LD.E.U8 R15, desc[UR36][R4.64+0x55] ;  /* 0x00005524040f7980 */ /* 0x000ee2000c101100 */
[----:B------:R-:W-:-:S03]  /*5ab60*/  IMAD R179, R174, 0x100, R173 ;  /* 0x00000100aeb37824 */ /* 0x000fc600078e02ad */
[----:B------:R-:W2:Y:S01]  /*5ab70*/  LD.E.U8 R20, desc[UR36][R4.64+0x52] ;  /* 0x0000522404147980 */ /* 0x000ea2000c101100 */
[----:B------:R-:W-:-:S03]  /*5ab80*/  IMAD R180, R171, 0x100, R21 ;  /* 0x00000100abb47824 */ /* 0x000fc600078e0215 */
[----:B------:R-:W2:Y:S04]  /*5ab90*/  LD.E.U8 R21, desc[UR36][R4.64+0x53] ;  /* 0x0000532404157980 */ /* 0x000ea8000c101100 */
[----:B------:R-:W4:Y:S01]  /*5aba0*/  LD.E.U8 R171, desc[UR36][R4.64+0x50] ;  /* 0x0000502404ab7980 */ /* 0x000f22000c101100 */
[----:B------:R-:W-:-:S03]  /*5abb0*/  IMAD R173, R3, 0x100, R0 ;  /* 0x0000010003ad7824 */ /* 0x000fc600078e0200 */
[----:B------:R-:W5:Y:S04]  /*5abc0*/  LD.E.U8 R0, desc[UR36][R4.64+0x5e] ;  /* 0x00005e2404007980 */ /* 0x000f68000c101100 */
[----:B------:R-:W5:Y:S01]  /*5abd0*/  LD.E.U8 R3, desc[UR36][R4.64+0x5f] ;  /* 0x00005f2404037980 */ /* 0x000f62000c101100 */
[----:B------:R-:W-:-:S03]  /*5abe0*/  LEA R172, R7, R6, 0x8 ;  /* 0x0000000607ac7211 */ /* 0x000fc600078e40ff */
[----:B------:R-:W5:Y:S04]  /*5abf0*/  LD.E.U8 R6, desc[UR36][R4.64+0x5c] ;  /* 0x00005c2404067980 */ /* 0x000f68000c101100 */
[----:B------:R-:W5:Y:S01]  /*5ac00*/  LD.E.U8 R7, desc[UR36][R4.64+0x5d] ;  /* 0x00005d2404077980 */ /* 0x000f62000c101100 */
[----:B------:R-:W-:-:S03]  /*5ac10*/  IMAD R176, R9, 0x100, R8 ;  /* 0x0000010009b07824 */ /* 0x000fc600078e0208 */
[----:B------:R-:W5:Y:S01]  /*5ac20*/  LD.E.U8 R8, desc[UR36][R4.64+0x5a] ;  /* 0x00005a2404087980 */ /* 0x000f62000c101100 */
[----:B------:R-:W-:-:S03]  /*5ac30*/  IMAD R178, R13, 0x100, R12 ;  /* 0x000001000db27824 */ /* 0x000fc600078e020c */
[----:B------:R-:W5:Y:S04]  /*5ac40*/  LD.E.U8 R9, desc[UR36][R4.64+0x5b] ;  /* 0x00005b2404097980 */ /* 0x000f68000c101100 */
[----:B------:R-:W5:Y:S01]  /*5ac50*/  LD.E.U8 R12, desc[UR36][R4.64+0x56] ;  /* 0x00005624040c7980 */ /* 0x000f62000c101100 */
[----:B------:R-:W-:-:S03]  /*5ac60*/  IMAD R174, R11, 0x100, R10 ;  /* 0x000001000bae7824 */ /* 0x000fc600078e020a */
[----:B------:R-:W5:Y:S04]  /*5ac70*/  LD.E.U8 R13, desc[UR36][R4.64+0x57] ;  /* 0x00005724040d7980 */ /* 0x000f68000c101100 */
[----:B------:R-:W5:Y:S04]  /*5ac80*/  LD.E.U8 R10, desc[UR36][R4.64+0x58] ;  /* 0x00005824040a7980 */ /* 0x000f68000c101100 */
[----:B------:R-:W5:Y:S01]  /*5ac90*/  LD.E.U8 R11, desc[UR36][R4.64+0x59] ;  /* 0x00005924040b7980 */ /* 0x000f62000c101100 */
[----:B------:R-:W-:Y:S01]  /*5aca0*/  IMAD.U32 R194, R173, 0x10000, R172 ;  /* 0x00010000adc27824 */ /* 0x000fe200078e00ac */
[----:B------:R-:W-:-:S02]  /*5acb0*/  LEA R193, R176, R174, 0x10 ;  /* 0x000000aeb0c17211 */ /* 0x000fc400078e80ff */
[----:B---3--:R-:W-:Y:S02]  /*5acc0*/  LEA R173, R15, R14, 0x8 ;  /* 0x0000000e0fad7211 */ /* 0x008fe400078e40ff */
[----:B------:R-:W3:Y:S04]  /*5acd0*/  LD.E.U8 R14, desc[UR36][R4.64+0x6a] ;  /* 0x00006a24040e7980 */ /* 0x000ee8000c101100 */
[----:B------:R-:W3:Y:S01]  /*5ace0*/  LD.E.U8 R15, desc[UR36][R4.64+0x6b] ;  /* 0x00006b24040f7980 */ /* 0x000ee2000c101100 */
[----:B--2---:R-:W-:Y:S02]  /*5acf0*/  IMAD R176, R21, 0x100, R20 ;  /* 0x0000010015b07824 */ /* 0x004fe400078e0214 */
[----:B----4-:R-:W-:Y:S02]  /*5ad00*/  IMAD R175, R175, 0x100, R171 ;  /* 0x00000100afaf7824 */ /* 0x010fe400078e02ab */
[----:B-----5:R-:W-:-:S02]  /*5ad10*/  IMAD R21, R3, 0x100, R0 ;  /* 0x0000010003157824 */ /* 0x020fc400078e0200 */
[----:B------:R-:W2:Y:S04]  /*5ad20*/  LD.E.U8 R0, desc[UR36][R4.64+0x60] ;  /* 0x0000602404007980 */ /* 0x000ea8000c101100 */
[----:B------:R-:W2:Y:S01]  /*5ad30*/  LD.E.U8 R3, desc[UR36][R4.64+0x61] ;  /* 0x0000612404037980 */ /* 0x000ea2000c101100 */
[----:B------:R-:W-:-:S03]  /*5ad40*/  LEA R20, R7, R6, 0x8 ;  /* 0x0000000607147211 */ /* 0x000fc600078e40ff */
        /* <DEDUP_REMOVED lines=11> */
[----:B------:R-:W-:Y:S01]  /*5ae00*/  IMAD.U32 R198, R21, 0x10000, R20 ;  /* 0x0001000015c67824 */ /* 0x000fe200078e0014 */
[----:B------:R-:W-:Y:S02]  /*5ae10*/  LEA R197, R172, R171, 0x10 ;  /* 0x000000abacc57211 */ /* 0x000fe400078e80ff */
[----:B------:R-:W5:Y:S04]  /*5ae20*/  LD.E.U8 R172, desc[UR36][R4.64+0x6d] ;  /* 0x00006d2404ac7980 */ /* 0x000f68000c101100 */
[----:B------:R-:W5:Y:S04]  /*5ae30*/  LD.E.U8 R20, desc[UR36][R4.64+0x6e] ;  /* 0x00006e2404147980 */ /* 0x000f68000c101100 */
[----:B------:R-:W5:Y:S01]  /*5ae40*/  LD.E.U8 R171, desc[UR36][R4.64+0x6f] ;  /* 0x00006f2404ab7980 */ /* 0x000f62000c101100 */
[----:B---3--:R-:W-:-:S03]  /*5ae50*/  IMAD R21, R15, 0x100, R14 ;  /* 0x000001000f157824 */ /* 0x008fc600078e020e */
[----:B------:R-:W3:Y:S04]  /*5ae60*/  LD.E.U8 R15, desc[UR36][R4.64+0x6c] ;  /* 0x00006c24040f7980 */ /* 0x000ee8000c101100 */
[----:B------:R-:W3:Y:S01]  /*5ae70*/  LD.E.U8 R14, desc[UR36][R4.64+0x71] ;  /* 0x00007124040e7980 */ /* 0x000ee2000c101100 */
[----:B--2---:R-:W-:Y:S02]  /*5ae80*/  IMAD R0, R3, 0x100, R0 ;  /* 0x0000010003007824 */ /* 0x004fe400078e0200 */
[----:B----4-:R-:W-:Y:S01]  /*5ae90*/  IMAD R3, R7, 0x100, R6 ;  /* 0x0000010007037824 */ /* 0x010fe200078e0206 */
[----:B-----5:R-:W-:Y:S02]  /*5aea0*/  LEA R6, R9, R8, 0x8 ;  /* 0x0000000809067211 */ /* 0x020fe400078e40ff */
[----:B------:R-:W2:Y:S01]  /*5aeb0*/  LD.E.U8 R8, desc[UR36][R4.64+0x70] ;  /* 0x0000702404087980 */ /* 0x000ea2000c101100 */
[----:B------:R-:W-:-:S03]  /*5aec0*/  IMAD R9, R13, 0x100, R12 ;  /* 0x000001000d097824 */ /* 0x000fc600078e020c */
[----:B------:R-:W4:Y:S04]  /*5aed0*/  LD.E.U8 R13, desc[UR36][R4.64+0x73] ;  /* 0x00007324040d7980 */ /* 0x000f28000c101100 */
[----:B------:R-:W5:Y:S01]  /*5aee0*/  LD.E.U8 R12, desc[UR36][R4.64+0x75] ;  /* 0x00007524040c7980 */ /* 0x000f62000c101100 */
[----:B------:R-:W-:-:S03]  /*5aef0*/  IMAD R7, R11, 0x100, R10 ;  /* 0x000001000b077824 */ /* 0x000fc600078e020a */
[----:B------:R-:W4:Y:S04]  /*5af00*/  LD.E.U8 R10, desc[UR36][R4.64+0x72] ;  /* 0x00007224040a7980 */ /* 0x000f28000c101100 */
[----:B------:R-:W5:Y:S01]  /*5af10*/  LD.E.U8 R11, desc[UR36][R4.64+0x74] ;  /* 0x00007424040b7980 */ /* 0x000f62000c101100 */
[----:B------:R-:W-:Y:S01]  /*5af20*/  IMAD.U32 R199, R3, 0x10000, R0 ;  /* 0x0001000003c77824 */ /* 0x000fe200078e0000 */
[----:B------:R-:W-:Y:S01]  /*5af30*/  LEA R201, R21, R9, 0x10 ;  /* 0x0000000915c97211 */ /* 0x000fe200078e80ff */
[----:B------:R-:W-:Y:S01]  /*5af40*/  IMAD.U32 R200, R7, 0x10000, R6 ;  /* 0x0001000007c87824 */ /* 0x000fe200078e0006 */
[----:B------:R-:W5:Y:S01]  /*5af50*/  LD.E.U8 R9, desc[UR36][R4.64+0x78] ;  /* 0x0000782404097980 */ /* 0x000f62000c101100 */
[----:B------:R-:W-:-:S03]  /*5af60*/  IMAD R20, R171, 0x100, R20 ;  /* 0x00000100ab147824 */ /* 0x000fc600078e0214 */
[----:B------:R-:W5:Y:S01]  /*5af70*/  LD.E.U8 R7, desc[UR36][R4.64+0x76] ;  /* 0x0000762404077980 */ /* 0x000f62000c101100 */
[----:B------:R-:W-:Y:S01]  /*5af80*/  IMAD.U32 R21, R203, -0x80000000, RZ ;  /* 0x80000000cb157824 */ /* 0x000fe200078e00ff */
[----:B---3--:R-:W-:-:S05]  /*5af90*/  LEA R15, R172, R15, 0x8 ;  /* 0x0000000fac0f7211 */ /* 0x008fca00078e40ff */
[----:B------:R-:W-:Y:S02]  /*5afa0*/  IMAD.U32 R202, R20, 0x10000, R15 ;  /* 0x0001000014ca7824 */ /* 0x000fe400078e000f */
[----:B------:R-:W3:Y:S01]  /*5afb0*/  LD.E.U8 R15, desc[UR36][R4.64+0x7f] ;  /* 0x00007f24040f7980 */ /* 0x000ee2000c101100 */
[----:B--2---:R-:W-:-:S03]  /*5afc0*/  IMAD R0, R14, 0x100, R8 ;  /* 0x000001000e007824 */ /* 0x004fc600078e0208 */
[----:B------:R-:W2:Y:S04]  /*5afd0*/  LD.E.U8 R8, desc[UR36][R4.64+0x77] ;  /* 0x0000772404087980 */ /* 0x000ea8000c101100 */
[----:B------:R-:W3:Y:S01]  /*5afe0*/  LD.E.U8 R14, desc[UR36][R4.64+0x7d] ;  /* 0x00007d24040e7980 */ /* 0x000ee2000c101100 */
[----:B----4-:R-:W-:-:S03]  /*5aff0*/  IMAD R3, R13, 0x100, R10 ;  /* 0x000001000d037824 */ /* 0x010fc600078e020a */
[----:B------:R-:W4:Y:S01]  /*5b000*/  LD.E.U8 R10, desc[UR36][R4.64+0x79] ;  /* 0x00007924040a7980 */ /* 0x000f22000c101100 */
[----:B-----5:R-:W-:-:S03]  /*5b010*/  LEA R6, R12, R11, 0x8 ;  /* 0x0000000b0c067211 */ /* 0x020fc600078e40ff */
[----:B------:R-:W5:Y:S04]  /*5b020*/  LD.E.U8 R11, desc[UR36][R4.64+0x7a] ;  /* 0x00007a24040b7980 */ /* 0x000f68000c101100 */
[----:B------:R-:W5:Y:S04]  /*5b030*/  LD.E.U8 R12, desc[UR36][R4.64+0x7b] ;  /* 0x00007b24040c7980 */ /* 0x000f68000c101100 */
[----:B------:R-:W3:Y:S04]  /*5b040*/  LD.E.U8 R13, desc[UR36][R4.64+0x7c] ;  /* 0x00007c24040d7980 */ /* 0x000ee8000c101100 */
[----:B------:R0:W3:Y:S02]  /*5b050*/  LD.E.U8 R4, desc[UR36][R4.64+0x7e] ;  /* 0x00007e2404047980 */ /* 0x0000e4000c101100 */
[----:B0-----:R-:W-:-:S04]  /*5b060*/  IMAD R5, R204, 0x40000000, R21 ;  /* 0x40000000cc057824 */ /* 0x001fc800078e0215 */
[----:B------:R-:W-:-:S05]  /*5b070*/  IMAD R5, R205, 0x20000000, R5 ;  /* 0x20000000cd057824 */ /* 0x000fca00078e0205 */
[----:B------:R-:W-:-:S05]  /*5b080*/  LEA R5, R206, R5, 0x1c ;  /* 0x00000005ce057211 */ /* 0x000fca00078ee0ff */
[----:B------:R-:W-:-:S04]  /*5b090*/  IMAD R5, R207, 0x8000000, R5 ;  /* 0x08000000cf057824 */ /* 0x000fc800078e0205 */
[----:B------:R-:W-:-:S04]  /*5b0a0*/  IMAD R5, R208, 0x4000000, R5 ;  /* 0x04000000d0057824 */ /* 0x000fc800078e0205 */
        /* <DEDUP_REMOVED lines=21> */
[----:B------:R-:W-:Y:S01]  /*5b200*/  LEA R5, R230, R5, 0x4 ;  /* 0x00000005e6057211 */ /* 0x000fe200078e20ff */
[----:B------:R-:W-:Y:S05]  /*5b210*/  WARPSYNC.ALL ;  /* 0x0000000000007948 */ /* 0x000fea0003800000 */
[----:B------:R-:W-:-:S04]  /*5b220*/  IMAD R5, R81, 0x8, R5 ;  /* 0x0000000851057824 */ /* 0x000fc800078e0205 */
[----:B------:R-:W-:-:S04]  /*5b230*/  IMAD R5, R82, 0x4, R5 ;  /* 0x0000000452057824 */ /* 0x000fc800078e0205 */
[----:B------:R-:W-:-:S05]  /*5b240*/  IMAD R5, R83, 0x2, R5 ;  /* 0x0000000253057824 */ /* 0x000fca00078e0205 */
[----:B------:R-:W-:Y:S02]  /*5b250*/  IADD3 R80, PT, PT, R80, R170, R5 ;  /* 0x000000aa50507210 */ /* 0x000fe40007ffe005 */
[----:B------:R-:W-:-:S04]  /*5b260*/  MOV R5, 0x8 ;  /* 0x0000000800057802 */ /* 0x000fc80000000f00 */
[----:B------:R4:W0:Y:S01]  /*5b270*/  LDC.64 R170, c[0x4][R5] ;  /* 0x0100000005aa7b82 */ /* 0x0008220000000a00 */
[----:B------:R-:W-:Y:S02]  /*5b280*/  HFMA2 R82, -RZ, RZ, 0, 0 ;  /* 0x00000000ff527431 */ /* 0x000fe400000001ff */
[----:B------:R-:W-:Y:S02]  /*5b290*/  IMAD.U32 R191, R180, 0x10000, R179 ;  /* 0x00010000b4bf7824 */ /* 0x000fe400078e00b3 */
[----:B------:R-:W-:Y:S02]  /*5b2a0*/  IMAD.U32 R192, R178, 0x10000, R177 ;  /* 0x00010000b2c07824 */ /* 0x000fe400078e00b1 */
[----:B------:R-:W-:Y:S02]  /*5b2b0*/  IMAD.U32 R195, R176, 0x10000, R175 ;  /* 0x00010000b0c37824 */ /* 0x000fe400078e00af */
[----:B------:R-:W-:Y:S02]  /*5b2c0*/  IMAD.U32 R196, R174, 0x10000, R173 ;  /* 0x00010000aec47824 */ /* 0x000fe400078e00ad */
[----:B------:R-:W-:-:S02]  /*5b2d0*/  IMAD.U32 R204, R3, 0x10000, R0 ;  /* 0x0001000003cc7824 */ /* 0x000fc400078e0000 */
[----:B------:R-:W-:Y:S01]  /*5b2e0*/  IMAD.MOV.U32 R81, RZ, RZ, RZ ;  /* 0x000000ffff517224 */ /* 0x000fe200078e00ff */
[----:B--2---:R-:W-:-:S05]  /*5b2f0*/  LEA R7, R8, R7, 0x8 ;  /* 0x0000000708077211 */ /* 0x004fca00078e40ff */
[----:B------:R-:W-:Y:S02]  /*5b300*/  IMAD.U32 R205, R7, 0x10000, R6 ;  /* 0x0001000007cd7824 */ /* 0x000fe400078e0006 */
[----:B----4-:R-:W-:Y:S02]  /*5b310*/  IMAD R5, R10, 0x100, R9 ;  /* 0x000001000a057824 */ /* 0x010fe400078e0209 */
[----:B-----5:R-:W-:Y:S02]  /*5b320*/  IMAD R11, R12, 0x100, R11 ;  /* 0x000001000c0b7824 */ /* 0x020fe400078e020b */
[----:B---3--:R-:W-:Y:S02]  /*5b330*/  IMAD R8, R14, 0x100, R13 ;  /* 0x000001000e087824 */ /* 0x008fe400078e020d */
[----:B------:R-:W-:Y:S02]  /*5b340*/  IMAD.U32 R206, R11, 0x10000, R5 ;  /* 0x000100000bce7824 */ /* 0x000fe400078e0005 */
[----:B------:R-:W-:Y:S01]  /*5b350*/  IMAD.MOV.U32 R5, RZ, RZ, RZ ;  /* 0x000000ffff057224 */ /* 0x000fe200078e00ff */
[----:B------:R-:W-:-:S04]  /*5b360*/  LEA R4, R15, R4, 0x8 ;  /* 0x000000040f047211 */ /* 0x000fc800078e40ff */
[----:B------:R-:W-:Y:S01]  /*5b370*/  LEA R207, R4, R8, 0x10 ;  /* 0x0000000804cf7211 */ /* 0x000fe200078e80ff */
[----:B------:R-:W-:Y:S01]  /*5b380*/  IMAD.MOV.U32 R4, RZ, RZ, 0x80 ;  /* 0x00000080ff047424 */ /* 0x000fe200078e00ff */
[----:B0-----:R-:W-:Y:S06]  /*5b390*/  BAR.SYNC.DEFER_BLOCKING 0x0 ;  /* 0x0000000000007b1d */ /* 0x001fec0000010000 */
[----:B------:R-:W-:-:S07]  /*5b3a0*/  LEPC R20, `(.L_x_447) ;  /* 0x000000001014794e */ /* 0x000fce0000000000 */
[----:B------:R-:W-:Y:S05]  /*5b3b0*/  CALL.ABS.NOINC R170 ;  /* 0x00000000aa007343 */ /* 0x000fea0003c00000 */
.L_x_447:
[----:B------:R-:W-:Y:S01]  /*5b3c0*/  BSSY.RECONVERGENT B0, `(.L_x_448) ;  /* 0x000000b000007945 */ /* 0x000fe20003800200 */
.L_x_449:
        /* <DEDUP_REMOVED lines=11> */
.L_x_448:
        /* <DEDUP_REMOVED lines=8> */
[----:B------:R-:W-:Y:S02]  /*5b500*/  ISETP.GE.U32.AND P1, PT, R0, 0x7, PT ;  /* 0x000000070000780c */ /* 0x000fe40003f26070 */
[----:B------:R-:W-:Y:S02]  /*5b510*/  LOP3.LUT P0, RZ, R3, 0x7, RZ, 0xc0, !PT ;  /* 0x0000000703ff7812 */ /* 0x000fe4000780c0ff */
[----:B------:R-:W-:-:S09]  /*5b520*/  MOV R0, 0x1f ;  /* 0x0000001f00007802 */ /* 0x000fd20000000f00 */
[----:B------:R-:W-:Y:S05]  /*5b530*/  @!P1 BRA `(.L_x_453) ;  /* 0x0000000000809947 */ /* 0x000fea0003800000 */
[----:B------:R-:W-:Y:S01]  /*5b540*/  IMAD.MOV.U32 R9, RZ, RZ, RZ ;  /* 0x000000ffff097224 */ /* 0x000fe200078e00ff */
[----:B------:R-:W-:Y:S01]  /*5b550*/  LOP3.LUT R8, R3, 0x38, RZ, 0xc0, !PT ;  /* 0x0000003803087812 */ /* 0x000fe200078ec0ff */
[----:B------:R-:W-:-:S07]  /*5b560*/  IMAD.MOV.U32 R0, RZ, RZ, 0x1f ;  /* 0x0000001fff007424 */ /* 0x000fce00078e00ff */
.L_x_454:
        /* <DEDUP_REMOVED lines=29> */
.L_x_453:
[----:B------:R-:W-:Y:S05]  /*5b740*/  BSYNC.RECONVERGENT B1 ;  /* 0x0000000000017941 */ /* 0x000fea0003800200 */
.L_x_452:
        /* <DEDUP_REMOVED lines=20> */
.L_x_456:
[----:B------:R-:W-:Y:S05]  /*5b890*/  BSYNC.RECONVERGENT B1 ;  /* 0x0000000000017941 */ /* 0x000fea0003800200 */
.L_x_455:
        /* <DEDUP_REMOVED lines=16> */
.L_x_451:
[----:B------:R-:W-:Y:S05]  /*5b9a0*/  BSYNC.RECONVERGENT B0 ;  /* 0x0000000000007941 */ /* 0x000fea0003800200 */
.L_x_450:
        /* <DEDUP_REMOVED lines=34> */
[----:B----4-:R-:W-:-:S05]  /*5bbd0*/  LEA R14, R15, R14, 0x8 ;  /* 0x0000000e0f0e7211 */ /* 0x010fca00078e40ff */
[----:B------:R-:W-:Y:S02]  /*5bbe0*/  IMAD.U32 R0, R0, 0x10000, R14 ;  /* 0x0001000000007824 */ /* 0x000fe400078e000e */
[----:B------:R-:W3:Y:S01]  /*5bbf0*/  LD.E.U8 R14, desc[UR36][R4.64+0x1d] ;  /* 0x00001d24040e7980 */ /* 0x000ee2000c101100 */
[----:B-----5:R-:W-:Y:S02]  /*5bc00*/  IMAD R13, R21, 0x100, R20 ;  /* 0x00000100150d7824 */ /* 0x020fe400078e0214 */
[----:B------:R-:W-:-:S05]  /*5bc10*/  IMAD R15, R81, 0x100, R80 ;  /* 0x00000100510f7824 */ /* 0x000fca00078e0250 */
[----:B------:R-:W-:Y:S02]  /*5bc20*/  LEA R221, R15, R13, 0x10 ;  /* 0x0000000d0fdd7211 */ /* 0x000fe400078e80ff */
[----:B------:R-:W3:Y:S01]  /*5bc30*/  LD.E.U8 R13, desc[UR36][R4.64+0x1c] ;  /* 0x00001c24040d7980 */ /* 0x000ee2000c101100 */
[----:B------:R-:W-:-:S03]  /*5bc40*/  IMAD R20, R83, 0x100, R82 ;  /* 0x0000010053147824 */ /* 0x000fc600078e0252 */
[----:B------:R-:W4:Y:S04]  /*5bc50*/  LD.E.U8 R15, desc[UR36][R4.64+0x1e] ;  /* 0x00001e24040f7980 */ /* 0x000f28000c101100 */
[----:B------:R-:W5:Y:S01]  /*5bc60*/  LD.E.U8 R82, desc[UR36][R4.64+0x23] ;  /* 0x0000232404527980 */ /* 0x000f62000c101100 */
[----:B------:R-:W-:-:S03]  /*5bc70*/  LEA R21, R171, R170, 0x8 ;  /* 0x000000aaab157211 */ /* 0x000fc600078e40ff */
[----:B------:R-:W5:Y:S02]  /*5bc80*/  LD.E.U8 R171, desc[UR36][R4.64+0x26] ;  /* 0x0000262404ab7980 */ /* 0x000f64000c101100 */
[----:B------:R-:W-:Y:S02]  /*5bc90*/  IMAD.U32 R220, R21, 0x10000, R20 ;  /* 0x0001000015dc7824 */ /* 0x000fe400078e0014 */
[----:B------:R-:W4:Y:S01]  /*5bca0*/  LD.E.U8 R20, desc[UR36][R4.64+0x1f] ;  /* 0x00001f2404147980 */ /* 0x000f22000c101100 */
[----:B------:R-:W-:-:S03]  /*5bcb0*/  IMAD R80, R173, 0x100, R172 ;  /* 0x00000100ad507824 */ /* 0x000fc600078e02ac */
[----:B------:R-:W5:Y:S04]  /*5bcc0*/  LD.E.U8 R21, desc[UR36][R4.64+0x20] ;  /* 0x0000202404157980 */ /* 0x000f68000c101100 */
[----:B------:R-:W5:Y:S01]  /*5bcd0*/  LD.E.U8 R172, desc[UR36][R4.64+0x27] ;  /* 0x0000272404ac7980 */ /* 0x000f62000c101100 */
[----:B------:R-:W-:-:S03]  /*5bce0*/  IMAD R81, R175, 0x100, R174 ;  /* 0x00000100af517824 */ /* 0x000fc600078e02ae */
[----:B------:R-:W5:Y:S01]  /*5bcf0*/  LD.E.U8 R83, desc[UR36][R4.64+0x24] ;  /* 0x0000242404537980 */ /* 0x000f62000c101100 */
[----:B------:R-:W-:-:S03]  /*5bd00*/  IMAD.U32 R219, R81, 0x10000, R80 ;  /* 0x0001000051db7824 */ /* 0x000fc600078e0050 */
[----:B------:R-:W5:Y:S01]  /*5bd10*/  LD.E.U8 R80, desc[UR36][R4.64+0x21] ;  /* 0x0000212404507980 */ /* 0x000f62000c101100 */
[----:B--2---:R-:W-:-:S03]  /*5bd20*/  IMAD R208, R12, 0x100, R11 ;  /* 0x000001000cd07824 */ /* 0x004fc600078e020b */
        /* <DEDUP_REMOVED lines=16> */
[----:B------:R-:W-:Y:S01]  /*5be30*/  IMAD R177, R214, 0x100, R177 ;  /* 0x00000100d6b17824 */ /* 0x000fe200078e02b1 */
[----:B------:R-:W-:Y:S01]  /*5be40*/  LEA R178, R213, R178, 0x8 ;  /* 0x000000b2d5b27211 */ /* 0x000fe200078e40ff */
[----:B------:R-:W-:-:S02]  /*5be50*/  IMAD R209, R210, 0x100, R209 ;  /* 0x00000100d2d17824 */ /* 0x000fc400078e02d1 */
[----:B------:R-:W-:Y:S02]  /*5be60*/  IMAD R211, R212, 0x100, R211 ;  /* 0x00000100d4d37824 */ /* 0x000fe400078e02d3 */
[----:B------:R-:W-:Y:S02]  /*5be70*/  IMAD.U32 R216, R178, 0x10000, R177 ;  /* 0x00010000b2d87824 */ /* 0x000fe400078e00b1 */
[----:B------:R-:W2:Y:S01]  /*5be80*/  LD.E.U8 R177, desc[UR36][R4.64+0x3a] ;  /* 0x00003a2404b17980 */ /* 0x000ea2000c101100 */
[----:B------:R-:W-:-:S03]  /*5be90*/  IMAD.U32 R215, R211, 0x10000, R209 ;  /* 0x00010000d3d77824 */ /* 0x000fc600078e00d1 */
[----:B------:R-:W2:Y:S01]  /*5bea0*/  LD.E.U8 R178, desc[UR36][R4.64+0x3b] ;  /* 0x00003b2404b27980 */ /* 0x000ea2000c101100 */
[----:B------:R-:W-:-:S03]  /*5beb0*/  LEA R217, R179, R180, 0x10 ;  /* 0x000000b4b3d97211 */ /* 0x000fc600078e80ff */
[----:B------:R-:W2:Y:S04]  /*5bec0*/  LD.E.U8 R180, desc[UR36][R4.64+0x35] ;  /* 0x0000352404b47980 */ /* 0x000ea8000c101100 */
[----:B------:R-:W2:Y:S01]  /*5bed0*/  LD.E.U8 R179, desc[UR36][R4.64+0x37] ;  /* 0x0000372404b37980 */ /* 0x000ea2000c101100 */
[----:B---3--:R-:W-:Y:S01]  /*5bee0*/  IMAD R13, R14, 0x100, R13 ;  /* 0x000001000e0d7824 */ /* 0x008fe200078e020d */
[----:B----4-:R-:W-:-:S05]  /*5bef0*/  LEA R15, R20, R15, 0x8 ;  /* 0x0000000f140f7211 */ /* 0x010fca00078e40ff */
[----:B------:R-:W-:Y:S02]  /*5bf00*/  IMAD.U32 R214, R15, 0x10000, R13 ;  /* 0x000100000fd67824 */ /* 0x000fe400078e000d */
[----:B------:R-:W3:Y:S01]  /*5bf10*/  LD.E.U8 R13, desc[UR36][R4.64+0x43] ;  /* 0x00004324040d7980 */ /* 0x000ee2000c101100 */
[----:B-----5:R-:W-:Y:S01]  /*5bf20*/  IMAD R14, R80, 0x100, R21 ;  /* 0x00000100500e7824 */ /* 0x020fe200078e0215 */
[----:B------:R-:W-:Y:S02]  /*5bf30*/  LEA R80, R172, R171, 0x8 ;  /* 0x000000abac507211 */ /* 0x000fe400078e40ff */
[----:B------:R-:W4:Y:S01]  /*5bf40*/  LD.E.U8 R172, desc[UR36][R4.64+0x34] ;  /* 0x0000342404ac7980 */ /* 0x000f22000c101100 */
[----:B--2---:R-:W-:-:S03]  /*5bf50*/  IMAD R20, R82, 0x100, R81 ;  /* 0x0000010052147824 */ /* 0x004fc600078e0251 */
[----:B------:R-:W2:Y:S01]  /*5bf60*/  LD.E.U8 R171, desc[UR36][R4.64+0x3d] ;  /* 0x00003d2404ab7980 */ /* 0x000ea2000c101100 */
[----:B------:R-:W-:Y:S01]  /*5bf70*/  IMAD R21, R170, 0x100, R83 ;  /* 0x00000100aa157824 */ /* 0x000fe200078e0253 */
[----:B------:R-:W-:Y:S02]  /*5bf80*/  LEA R213, R20, R14, 0x10 ;  /* 0x0000000e14d57211 */ /* 0x000fe400078e80ff */
[----:B------:R-:W2:Y:S01]  /*5bf90*/  LD.E.U8 R170, desc[UR36][R4.64+0x3c] ;  /* 0x00003c2404aa7980 */ /* 0x000ea2000c101100 */
[----:B------:R-:W-:-:S03]  /*5bfa0*/  IMAD.U32 R212, R80, 0x10000, R21 ;  /* 0x0001000050d47824 */ /* 0x000fc600078e0015 */
[----:B------:R-:W5:Y:S01]  /*5bfb0*/  LD.E.U8 R80, desc[UR36][R4.64+0x40] ;  /* 0x0000402404507980 */ /* 0x000f62000c101100 */
[----:B------:R-:W-:-:S03]  /*5bfc0*/  IMAD R81, R174, 0x100, R173 ;  /* 0x00000100ae517824 */ /* 0x000fc600078e02ad */
[----:B------:R-:W3:Y:S01]  /*5bfd0*/  LD.E.U8 R173, desc[UR36][R4.64+0x36] ;  /* 0x0000362404ad7980 */ /* 0x000ee2000c101100 */
[----:B------:R-:W-:-:S03]  /*5bfe0*/  IMAD R82, R176, 0x100, R175 ;  /* 0x00000100b0527824 */ /* 0x000fc600078e02af */
[----:B------:R-:W5:Y:S04]  /*5bff0*/  LD.E.U8 R175, desc[UR36][R4.64+0x38] ;  /* 0x0000382404af7980 */ /* 0x000f68000c101100 */
[----:B------:R-:W5:Y:S01]  /*5c000*/  LD.E.U8 R176, desc[UR36][R4.64+0x39] ;  /* 0x0000392404b07980 */ /* 0x000f62000c101100 */
[----:B------:R-:W-:Y:S02]  /*5c010*/  IMAD R174, R12, 0x100, R11 ;  /* 0x000001000cae7824 */ /* 0x000fe400078e020b */
[----:B------:R-:W-:Y:S01]  /*5c020*/  IMAD.U32 R211, R82, 0x10000, R81 ;  /* 0x0001000052d37824 */ /* 0x000fe200078e0051 */
        /* <DEDUP_REMOVED lines=12> */
[----:B------:R-:W5:Y:S04]  /*5c0f0*/  LD.E.U8 R83, desc[UR36][R4.64+0x3f] ;  /* 0x00003f2404537980 */ /* 0x000f68000c101100 */
[----:B------:R-:W5:Y:S04]  /*5c100*/  LD.E.U8 R11, desc[UR36][R4.64+0x44] ;  /* 0x00004424040b7980 */ /* 0x000f68000c101100 */
[----:B------:R-:W5:Y:S01]  /*5c110*/  LD.E.U8 R14, desc[UR36][R4.64+0x45] ;  /* 0x00004524040e7980 */ /* 0x000f62000c101100 */
[----:B------:R-:W-:Y:S01]  /*5c120*/  IMAD R177, R178, 0x100, R177 ;  /* 0x00000100b2b17824 */ /* 0x000fe200078e02b1 */
[----:B------:R-:W-:Y:S01]  /*5c130*/  LEA R209, R174, R21, 0x10 ;  /* 0x00000015aed17211 */ /* 0x000fe200078e80ff */
[----:B------:R-:W-:-:S02]  /*5c140*/  IMAD.U32 R210, R20, 0x10000, R15 ;  /* 0x0001000014d27824 */ /* 0x000fc400078e000f */
[----:B------:R-:W-:Y:S02]  /*5c150*/  IMAD.U32 R218, R203, 0x10000, R208 ;  /* 0x00010000cbda7824 */ /* 0x000fe400078e00d0 */
[----:B----4-:R-:W-:Y:S02]  /*5c160*/  IMAD R172, R180, 0x100, R172 ;  /* 0x00000100b4ac7824 */ /* 0x010fe400078e02ac */
[----:B--2---:R-:W-:Y:S02]  /*5c170*/  IMAD R20, R171, 0x100, R170 ;  /* 0x00000100ab147824 */ /* 0x004fe400078e02aa */
[----:B------:R-:W2:Y:S04]  /*5c180*/  LD.E.U8 R171, desc[UR36][R4.64+0x4e] ;  /* 0x00004e2404ab7980 */ /* 0x000ea8000c101100 */
[----:B------:R-:W4:Y:S01]  /*5c190*/  LD.E.U8 R170, desc[UR36][R4.64+0x51] ;  /* 0x0000512404aa7980 */ /* 0x000f22000c101100 */
[----:B---3--:R-:W-:Y:S01]  /*5c1a0*/  LEA R173, R179, R173, 0x8 ;  /* 0x000000adb3ad7211 */ /* 0x008fe200078e40ff */
[----:B-----5:R-:W-:-:S04]  /*5c1b0*/  IMAD R175, R176, 0x100, R175 ;  /* 0x00000100b0af7824 */ /* 0x020fc800078e02af */
[----:B------:R-:W-:Y:S02]  /*5c1c0*/  IMAD.U32 R21, R177, 0x10000, R175 ;  /* 0x00010000b1157824 */ /* 0x000fe400078e00af */
[----:B------:R-:W-:Y:S02]  /*5c1d0*/  IMAD R176, R13, 0x100, R12 ;  /* 0x000001000db07824 */ /* 0x000fe400078e020c */
[----:B------:R-:W-:Y:S01]  /*5c1e0*/  IMAD R15, R81, 0x100, R80 ;  /* 0x00000100510f7824 */ /* 0x000fe200078e0250 */
[----:B------:R-:W3:Y:S04]  /*5c1f0*/  LD.E.U8 R12, desc[UR36][R4.64+0x4c] ;  /* 0x00004c24040c7980 */ /* 0x000ee8000c101100 */
[----:B------:R-:W5:Y:S01]  /*5c200*/  LD.E.U8 R80, desc[UR36][R4.64+0x57] ;  /* 0x0000572404507980 */ /* 0x000f62000c101100 */
[----:B------:R-:W-:-:S03]  /*5c210*/  IMAD R13, R8, 0x100, R7 ;  /* 0x00000100080d7824 */ /* 0x000fc600078e0207 */
[----:B------:R-:W4:Y:S04]  /*5c220*/  LD.E.U8 R81, desc[UR36][R4.64+0x55] ;  /* 0x0000552404517980 */ /* 0x000f28000c101100 */
[----:B------:R-:W5:Y:S01]  /*5c230*/  LD.E.U8 R8, desc[UR36][R4.64+0x56] ;  /* 0x0000562404087980 */ /* 0x000f62000c101100 */
[----:B------:R-:W-:-:S03]  /*5c240*/  LEA R175, R10, R9, 0x8 ;  /* 0x000000090aaf7211 */ /* 0x000fc600078e40ff */
[----:B------:R-:W2:Y:S04]  /*5c250*/  LD.E.U8 R7, desc[UR36][R4.64+0x58] ;  /* 0x0000582404077980 */ /* 0x000ea8000c101100 */
[----:B------:R-:W2:Y:S01]  /*5c260*/  LD.E.U8 R9, desc[UR36][R4.64+0x59] ;  /* 0x0000592404097980 */ /* 0x000ea2000c101100 */
[----:B------:R-:W-:Y:S02]  /*5c270*/  IMAD.U32 R208, R173, 0x10000, R172 ;  /* 0x00010000add07824 */ /* 0x000fe400078e00ac */
[----:B------:R-:W-:Y:S01]  /*5c280*/  IMAD R174, R6, 0x100, R3 ;  /* 0x0000010006ae7824 */ /* 0x000fe200078e0203 */
[----:B------:R-:W3:Y:S04]  /*5c290*/  LD.E.U8 R173, desc[UR36][R4.64+0x4d] ;  /* 0x00004d2404ad7980 */ /* 0x000ee8000c101100 */
[----:B------:R-:W4:Y:S01]  /*5c2a0*/  LD.E.U8 R3, desc[UR36][R4.64+0x5a] ;  /* 0x00005a2404037980 */ /* 0x000f22000c101100 */
[----:B------:R-:W-:-:S03]  /*5c2b0*/  LEA R177, R83, R82, 0x8 ;  /* 0x0000005253b17211 */ /* 0x000fc600078e40ff */
[----:B------:R-:W4:Y:S04]  /*5c2c0*/  LD.E.U8 R6, desc[UR36][R4.64+0x5b] ;  /* 0x00005b2404067980 */ /* 0x000f28000c101100 */
[----:B------:R-:W4:Y:S01]  /*5c2d0*/  LD.E.U8 R172, desc[UR36][R4.64+0x4f] ;  /* 0x00004f2404ac7980 */ /* 0x000f22000c101100 */
[----:B------:R-:W-:-:S03]  /*5c2e0*/  IMAD R14, R14, 0x100, R11 ;  /* 0x000001000e0e7824 */ /* 0x000fc600078e020b */
[----:B------:R-:W4:Y:S04]  /*5c2f0*/  LD.E.U8 R82, desc[UR36][R4.64+0x52] ;  /* 0x0000522404527980 */ /* 0x000f28000c101100 */
[----:B------:R-:W4:Y:S04]  /*5c300*/  LD.E.U8 R11, desc[UR36][R4.64+0x50] ;  /* 0x00005024040b7980 */ /* 0x000f28000c101100 */
[----:B------:R-:W4:Y:S04]  /*5c310*/  LD.E.U8 R83, desc[UR36][R4.64+0x53] ;  /* 0x0000532404537980 */ /* 0x000f28000c101100 */
[----:B------:R-:W4:Y:S01]  /*5c320*/  LD.E.U8 R10, desc[UR36][R4.64+0x54] ;  /* 0x00005424040a7980 */ /* 0x000f22000c101100 */
[----:B------:R-:W-:Y:S01]  /*5c330*/  IMAD.U32 R14, R175, 0x10000, R14 ;  /* 0x00010000af0e7824 */ /* 0x000fe200078e000e */
[----:B------:R-:W-:Y:S01]  /*5c340*/  LEA R15, R176, R15, 0x10 ;  /* 0x0000000fb00f7211 */ /* 0x000fe200078e80ff */
[----:B------:R-:W-:-:S02]  /*5c350*/  IMAD.U32 R13, R174, 0x10000, R13 ;  /* 0x00010000ae0d7824 */ /* 0x000fc400078e000d */
[----:B------:R-:W-:Y:S01]  /*5c360*/  IMAD.U32 R20, R177, 0x10000, R20 ;  /* 0x00010000b1147824 */ /* 0x000fe200078e0014 */
[----:B-----5:R-:W-:Y:S02]  /*5c370*/  LEA R175, R80, R8, 0x8 ;  /* 0x0000000850af7211 */ /* 0x020fe400078e40ff */
[----:B------:R-:W5:Y:S04]  /*5c380*/  LD.E.U8 R8, desc[UR36][R4.64+0x5f] ;  /* 0x00005f2404087980 */ /* 0x000f68000c101100 */
[----:B------:R-:W5:Y:S01]  /*5c390*/  LD.E.U8 R80, desc[UR36][R4.64+0x60] ;  /* 0x0000602404507980 */ /* 0x000f62000c101100 */
[----:B--2---:R-:W-:-:S03]  /*5c3a0*/  IMAD R9, R9, 0x100, R7 ;  /* 0x0000010009097824 */ /* 0x004fc600078e0207 */
[----:B------:R-:W5:Y:S01]  /*5c3b0*/  LD.E.U8 R7, desc[UR36][R4.64+0x5e] ;  /* 0x00005e2404077980 */ /* 0x000f62000c101100 */
[----:B---3--:R-:W-:-:S03]  /*5c3c0*/  IMAD R12, R173, 0x100, R12 ;  /* 0x00000100ad0c7824 */ /* 0x008fc600078e020c */
[----:B------:R-:W2:Y:S01]  /*5c3d0*/  LD.E.U8 R173, desc[UR36][R4.64+0x67] ;  /* 0x0000672404ad7980 */ /* 0x000ea2000c101100 */
[----:B----4-:R-:W-:-:S03]  /*5c3e0*/  IMAD R174, R6, 0x100, R3 ;  /* 0x0000010006ae7824 */ /* 0x010fc600078e0203 */
[----:B------:R-:W3:Y:S01]  /*5c3f0*/  LD.E.U8 R3, desc[UR36][R4.64+0x5c] ;  /* 0x00005c2404037980 */ /* 0x000ee2000c101100 */
[----:B------:R-:W-:-:S03]  /*5c400*/  LEA R177, R172, R171, 0x8 ;  /* 0x000000abacb17211 */ /* 0x000fc600078e40ff */
[----:B------:R-:W3:Y:S04]  /*5c410*/  LD.E.U8 R6, desc[UR36][R4.64+0x5d] ;  /* 0x00005d2404067980 */ /* 0x000ee8000c101100 */
[----:B------:R-:W4:Y:S01]  /*5c420*/  LD.E.U8 R171, desc[UR36][R4.64+0x65] ;  /* 0x0000652404ab7980 */ /* 0x000f22000c101100 */
[----:B------:R-:W-:-:S03]  /*5c430*/  IMAD R11, R170, 0x100, R11 ;  /* 0x00000100aa0b7824 */ /* 0x000fc600078e020b */
[----:B------:R-:W4:Y:S01]  /*5c440*/  LD.E.U8 R170, desc[UR36][R4.64+0x64] ;  /* 0x0000642404aa7980 */ /* 0x000f22000c101100 */
[----:B------:R-:W-:-:S03]  /*5c450*/  IMAD R176, R83, 0x100, R82 ;  /* 0x0000010053b07824 */ /* 0x000fc600078e0252 */
[----:B------:R-:W2:Y:S01]  /*5c460*/  LD.E.U8 R82, desc[UR36][R4.64+0x62] ;  /* 0x0000622404527980 */ /* 0x000ea2000c101100 */
[----:B------:R-:W-:-:S03]  /*5c470*/  IMAD R10, R81, 0x100, R10 ;  /* 0x00000100510a7824 */ /* 0x000fc600078e020a */
[----:B------:R-:W2:Y:S04]  /*5c480*/  LD.E.U8 R81, desc[UR36][R4.64+0x61] ;  /* 0x0000612404517980 */ /* 0x000ea8000c101100 */
[----:B------:R-:W2:Y:S04]  /*5c490*/  LD.E.U8 R83, desc[UR36][R4.64+0x63] ;  /* 0x0000632404537980 */ /* 0x000ea8000c101100 */
[----:B------:R-:W2:Y:S01]  /*5c4a0*/  LD.E.U8 R172, desc[UR36][R4.64+0x66] ;  /* 0x0000662404ac7980 */ /* 0x000ea2000c101100 */
[----:B------:R-:W-:Y:S02]  /*5c4b0*/  IMAD.U32 R12, R177, 0x10000, R12 ;  /* 0x00010000b10c7824 */ /* 0x000fe400078e000c */
[----:B------:R-:W-:Y:S01]  /*5c4c0*/  IMAD.U32 R10, R175, 0x10000, R10 ;  /* 0x00010000af0a7824 */ /* 0x000fe200078e000a */
[----:B------:R-:W2:Y:S01]  /*5c4d0*/  LD.E.U8 R177, desc[UR36][R4.64+0x69] ;  /* 0x0000692404b17980 */ /* 0x000ea2000c101100 */
[----:B------:R-:W-:-:S03]  /*5c4e0*/  IMAD.U32 R9, R174, 0x10000, R9 ;  /* 0x00010000ae097824 */ /* 0x000fc600078e0009 */
[----:B------:R-:W2:Y:S01]  /*5c4f0*/  LD.E.U8 R174, desc[UR36][R4.64+0x68] ;  /* 0x0000682404ae7980 */ /* 0x000ea2000c101100 */
[----:B------:R-:W-:-:S03]  /*5c500*/  LEA R11, R176, R11, 0x10 ;  /* 0x0000000bb00b7211 */ /* 0x000fc600078e80ff */
[----:B------:R-:W2:Y:S01]  /*5c510*/  LD.E.U8 R175, desc[UR36][R4.64+0x6b] ;  /* 0x00006b2404af7980 */ /* 0x000ea2000c101100 */
[----:B-----5:R-:W-:-:S03]  /*5c520*/  LEA R7, R8, R7, 0x8 ;  /* 0x0000000708077211 */ /* 0x020fc600078e40ff */
[----:B------:R-:W5:Y:S01]  /*5c530*/  LD.E.U8 R8, desc[UR36][R4.64+0x6a] ;  /* 0x00006a2404087980 */ /* 0x000f62000c101100 */
[----:B---3--:R-:W-:Y:S02]  /*5c540*/  IMAD R3, R6, 0x100, R3 ;  /* 0x0000010006037824 */ /* 0x008fe400078e0203 */
[----:B----4-:R-:W-:Y:S02]  /*5c550*/  IMAD R170, R171, 0x100, R170 ;  /* 0x00000100abaa7824 */ /* 0x010fe400078e02aa */
[----:B------:R-:W3:Y:S01]  /*5c560*/  LD.E.U8 R171, desc[UR36][R4.64+0x71] ;  /* 0x0000712404ab7980 */ /* 0x000ee2000c101100 */
[----:B--2---:R-:W-:-:S03]  /*5c570*/  IMAD R6, R81, 0x100, R80 ;  /* 0x0000010051067824 */ /* 0x004fc600078e0250 */
[----:B------:R-:W2:Y:S01]  /*5c580*/  LD.E.U8 R81, desc[UR36][R4.64+0x6e] ;  /* 0x00006e2404517980 */ /* 0x000ea2000c101100 */
[----:B------:R-:W-:-:S03]  /*5c590*/  IMAD R82, R83, 0x100, R82 ;  /* 0x0000010053527824 */ /* 0x000fc600078e0252 */
[----:B------:R-:W4:Y:S01]  /*5c5a0*/  LD.E.U8 R83, desc[UR36][R4.64+0x6c] ;  /* 0x00006c2404537980 */ /* 0x000f22000c101100 */
[----:B------:R-:W-:-:S03]  /*5c5b0*/  LEA R176, R173, R172, 0x8 ;  /* 0x000000acadb07211 */ /* 0x000fc600078e40ff */
[----:B------:R-:W4:Y:S04]  /*5c5c0*/  LD.E.U8 R173, desc[UR36][R4.64+0x6d] ;  /* 0x00006d2404ad7980 */ /* 0x000f28000c101100 */
[----:B------:R-:W2:Y:S04]  /*5c5d0*/  LD.E.U8 R172, desc[UR36][R4.64+0x6f] ;  /* 0x00006f2404ac7980 */ /* 0x000ea8000c101100 */
[----:B------:R-:W3:Y:S01]  /*5c5e0*/  LD.E.U8 R80, desc[UR36][R4.64+0x70] ;  /* 0x0000702404507980 */ /* 0x000ee2000c101100 */
[----:B------:R-:W-:-:S03]  /*5c5f0*/  IMAD R174, R177, 0x100, R174 ;  /* 0x00000100b1ae7824 */ /* 0x000fc600078e02ae */
[----:B------:R-:W3:Y:S01]  /*5c600*/  LD.E.U8 R177, desc[UR36][R4.64+0x7a] ;  /* 0x00007a2404b17980 */ /* 0x000ee2000c101100 */
[----:B-----5:R-:W-:Y:S02]  /*5c610*/  IMAD R175, R175, 0x100, R8 ;  /* 0x00000100afaf7824 */ /* 0x020fe400078e0208 */
[----:B------:R-:W-:Y:S01]  /*5c620*/  IMAD.U32 R8, R7, 0x10000, R3 ;  /* 0x0001000007087824 */ /* 0x000fe200078e0003 */
[----:B------:R-:W-:Y:S01]  /*5c630*/  LEA R7, R82, R6, 0x10 ;  /* 0x0000000652077211 */ /* 0x000fe200078e80ff */
[----:B------:R-:W-:Y:S01]  /*5c640*/  IMAD.U32 R6, R176, 0x10000, R170 ;  /* 0x00010000b0067824 */ /* 0x000fe200078e00aa */
[----:B------:R-:W5:Y:S01]  /*5c650*/  LD.E.U8 R82, desc[UR36][R4.64+0x72] ;  /* 0x0000722404527980 */ /* 0x000f62000c101100 */
[----:B------:R-:W-:-:S03]  /*5c660*/  IMAD.U32 R3, R175, 0x10000, R174 ;  /* 0x00010000af037824 */ /* 0x000fc600078e00ae */
[----:B------:R-:W5:Y:S04]  /*5c670*/  LD.E.U8 R170, desc[UR36][R4.64+0x73] ;  /* 0x0000732404aa7980 */ /* 0x000f68000c101100 */
[----:B------:R-:W5:Y:S04]  /*5c680*/  LD.E.U8 R174, desc[UR36][R4.64+0x77] ;  /* 0x0000772404ae7980 */ /* 0x000f68000c101100 */
[----:B------:R-:W5:Y:S04]  /*5c690*/  LD.E.U8 R175, desc[UR36][R4.64+0x78] ;  /* 0x0000782404af7980 */ /* 0x000f68000c101100 */
[----:B------:R-:W5:Y:S01]  /*5c6a0*/  LD.E.U8 R176, desc[UR36][R4.64+0x79] ;  /* 0x0000792404b07980 */ /* 0x000f62000c101100 */
[----:B----4-:R-:W-:-:S03]  /*5c6b0*/  IMAD R83, R173, 0x100, R83 ;  /* 0x00000100ad537824 */ /* 0x010fc600078e0253 */
[----:B------:R-:W4:Y:S01]  /*5c6c0*/  LD.E.U8 R173, desc[UR36][R4.64+0x76] ;  /* 0x0000762404ad7980 */ /* 0x000f22000c101100 */
[----:B--2---:R-:W-:-:S03]  /*5c6d0*/  LEA R81, R172, R81, 0x8 ;  /* 0x00000051ac517211 */ /* 0x004fc600078e40ff */
[----:B------:R-:W2:Y:S01]  /*5c6e0*/  LD.E.U8 R172, desc[UR36][R4.64+0x75] ;  /* 0x0000752404ac7980 */ /* 0x000ea2000c101100 */
[----:B---3--:R-:W-:-:S03]  /*5c6f0*/  IMAD R80, R171, 0x100, R80 ;  /* 0x00000100ab507824 */ /* 0x008fc600078e0250 */
[----:B------:R-:W2:Y:S04]  /*5c700*/  LD.E.U8 R171, desc[UR36][R4.64+0x74] ;  /* 0x0000742404ab7980 */ /* 0x000ea8000c101100 */
[----:B------:R0:W3:Y:S01]  /*5c710*/  LD.E.U8 R4, desc[UR36][R4.64+0x7b] ;  /* 0x00007b2404047980 */ /* 0x0000e2000c101100 */
[----:B------:R-:W-:-:S05]  /*5c720*/  VIADD R37, R37, 0x1 ;  /* 0x0000000125257836 */ /* 0x000fca0000000000 */
[----:B------:R-:W-:Y:S01]  /*5c730*/  ISETP.NE.AND P0, PT, R37, 0x40, PT ;  /* 0x000000402500780c */ /* 0x000fe20003f05270 */
[----:B-----5:R-:W-:-:S04]  /*5c740*/  IMAD R179, R170, 0x100, R82 ;  /* 0x00000100aab37824 */ /* 0x020fc800078e0252 */
[----:B0-----:R-:W-:Y:S01]  /*5c750*/  IMAD.U32 R5, R179, 0x10000, R80 ;  /* 0x00010000b3057824 */ /* 0x001fe200078e0050 */
[----:B----4-:R-:W-:Y:S01]  /*5c760*/  LEA R170, R174, R173, 0x8 ;  /* 0x000000adaeaa7211 */ /* 0x010fe200078e40ff */
[----:B--2---:R-:W-:Y:S02]  /*5c770*/  IMAD R82, R172, 0x100, R171 ;  /* 0x00000100ac527824 */ /* 0x004fe400078e02ab */
[----:B------:R-:W-:Y:S02]  /*5c780*/  IMAD R171, R176, 0x100, R175 ;  /* 0x00000100b0ab7824 */ /* 0x000fe400078e02af */
[----:B------:R-:W-:Y:S02]  /*5c790*/  IMAD.U32 R222, R170, 0x10000, R82 ;  /* 0x00010000aade7824 */ /* 0x000fe400078e0052 */
[----:B---3--:R-:W-:Y:S01]  /*5c7a0*/  IMAD R172, R4, 0x100, R177 ;  /* 0x0000010004ac7824 */ /* 0x008fe200078e02b1 */
[----:B------:R-:W-:-:S03]  /*5c7b0*/  LEA R4, R81, R83, 0x10 ;  /* 0x0000005351047211 */ /* 0x000fc600078e80ff */
[----:B------:R-:W-:Y:S01]  /*5c7c0*/  IMAD.U32 R223, R172, 0x10000, R171 ;  /* 0x00010000acdf7824 */ /* 0x000fe200078e00ab */
[----:B------:R-:W-:Y:S06]  /*5c7d0*/  @P0 BRA `(.L_x_457) ;  /* 0xfffffea000c80947 */ /* 0x000fec000383ffff */
[----:B------:R-:W2:Y:S04]  /*5c7e0*/  LDL.LU R180, [R1+0x2524] ;  /* 0x0025240001b47983 */ /* 0x000ea80000300800 */
[----:B------:R-:W3:Y:S04]  /*5c7f0*/  LDL.LU R203, [R1+0x2520] ;  /* 0x0025200001cb7983 */ /* 0x000ee80000300800 */
[----:B------:R-:W4:Y:S04]  /*5c800*/  LDL.LU R232, [R1+0x2528] ;  /* 0x0025280001e87983 */ /* 0x000f280000300800 */
        /* <DEDUP_REMOVED lines=21> */
[----:B--2---:R-:W-:-:S03]  /*5c960*/  SHF.L.U32 R37, R180, 0x1f, RZ ;  /* 0x0000001fb4257819 */ /* 0x004fc600000006ff */
[----:B------:R-:W2:Y:S02]  /*5c970*/  LDL.LU R180, [R1+0x2194] ;  /* 0x0021940001b47983 */ /* 0x000ea40000300800 */
[----:B---3--:R-:W-:Y:S02]  /*5c980*/  IMAD R80, R203, 0x40000000, R37 ;  /* 0x40000000cb507824 */ /* 0x008fe400078e0225 */
[----:B------:R-:W3:Y:S03]  /*5c990*/  LDL.LU R203, [R1+0x2190] ;  /* 0x0021900001cb7983 */ /* 0x000ee60000300800 */
[----:B----4-:R-:W-:Y:S01]  /*5c9a0*/  LEA R80, R232, R80, 0x1d ;  /* 0x00000050e8507211 */ /* 0x010fe200078ee8ff */
[----:B------:R-:W-:-:S04]  /*5c9b0*/  IMAD.U32 R37, R221, -0x80000000, RZ ;  /* 0x80000000dd257824 */ /* 0x000fc800078e00ff */
[----:B-----5:R-:W-:Y:S02]  /*5c9c0*/  IMAD R80, R231, 0x10000000, R80 ;  /* 0x10000000e7507824 */ /* 0x020fe400078e0250 */
        /* <DEDUP_REMOVED lines=17> */
[----:B------:R-:W-:Y:S01]  /*5cae0*/  IMAD R37, R211, 0x200000, R37 ;  /* 0x00200000d3257824 */ /* 0x000fe200078e0225 */
[----:B------:R-:W4:Y:S02]  /*5caf0*/  LDL.LU R171, [R1+0x217c] ;  /* 0x00217c0001ab7983 */ /* 0x000f240000300800 */
[----:B------:R-:W-:Y:S01]  /*5cb00*/  LEA R80, R170, R80, 0x13 ;  /* 0x00000050aa507211 */ /* 0x000fe200078e98ff */
[----:B------:R-:W-:Y:S01]  /*5cb10*/  IMAD R37, R210, 0x100000, R37 ;  /* 0x00100000d2257824 */ /* 0x000fe200078e0225 */
[----:B------:R-:W5:Y:S03]  /*5cb20*/  LDL.LU R170, [R1+0x2170] ;  /* 0x0021700001aa7983 */ /* 0x000f660000300800 */
[----:B------:R-:W-:-:S02]  /*5cb30*/  IMAD R80, R83, 0x40000, R80 ;  /* 0x0004000053507824 */ /* 0x000fc400078e0250 */
[----:B------:R-:W-:Y:S01]  /*5cb40*/  IMAD R37, R209, 0x80000, R37 ;  /* 0x00080000d1257824 */ /* 0x000fe200078e0225 */
[----:B------:R-:W5:Y:S02]  /*5cb50*/  LDL.LU R83, [R1+0x216c] ;  /* 0x00216c0001537983 */ /* 0x000f640000300800 */
[----:B------:R-:W-:Y:S01]  /*5cb60*/  LEA R80, R82, R80, 0x11 ;  /* 0x0000005052507211 */ /* 0x000fe200078e88ff */
[----:B------:R-:W-:Y:S01]  /*5cb70*/  IMAD R37, R208, 0x40000, R37 ;  /* 0x00040000d0257824 */ /* 0x000fe200078e0225 */
[----:B------:R-:W5:Y:S03]  /*5cb80*/  LDL.LU R82, [R1+0x2160] ;  /* 0x0021600001527983 */ /* 0x000f660000300800 */
[----:B------:R-:W-:Y:S02]  /*5cb90*/  IMAD R21, R21, 0x20000, R37 ;  /* 0x0002000015157824 */ /* 0x000fe400078e0225 */
[----:B------:R-:W-:-:S02]  /*5cba0*/  IMAD R37, R81, 0x10000, R80 ;  /* 0x0001000051257824 */ /* 0x000fc400078e0250 */
[----:B------:R-:W-:Y:S01]  /*5cbb0*/  IMAD R20, R20, 0x10000, R21 ;  /* 0x0001000014147824 */ /* 0x000fe200078e0215 */
[----:B------:R-:W5:Y:S03]  /*5cbc0*/  LDL.LU R81, [R1+0x2164] ;  /* 0x0021640001517983 */ /* 0x000f660000300800 */
[----:B------:R-:W-:Y:S01]  /*5cbd0*/  IMAD R15, R15, 0x8000, R20 ;  /* 0x000080000f0f7824 */ /* 0x000fe200078e0214 */
[----:B---3--:R-:W-:Y:S02]  /*5cbe0*/  LEA R21, R203, R37, 0xf ;  /* 0x00000025cb157211 */ /* 0x008fe400078e78ff */
[----:B------:R-:W3:Y:S03]  /*5cbf0*/  LDL.LU R37, [R1+0x2168] ;  /* 0x0021680001257983 */ /* 0x000ee60000300800 */
[----:B--2---:R-:W-:-:S02]  /*5cc00*/  IMAD R20, R180, 0x4000, R21 ;  /* 0x00004000b4147824 */ /* 0x004fc400078e0215 */
[----:B------:R-:W2:Y:S01]  /*5cc10*/  LDL.LU R21, [R1+0x215c] ;  /* 0x00215c0001157983 */ /* 0x000ea20000300800 */
[----:B------:R-:W-:Y:S02]  /*5cc20*/  IMAD R14, R14, 0x4000, R15 ;  /* 0x000040000e0e7824 */ /* 0x000fe400078e020f */
[----:B------:R-:W-:Y:S02]  /*5cc30*/  LEA R15, R179, R20, 0xd ;  /* 0x00000014b30f7211 */ /* 0x000fe400078e68ff */
[----:B------:R-:W-:-:S03]  /*5cc40*/  IMAD R14, R13, 0x2000, R14 ;  /* 0x000020000d0e7824 */ /* 0x000fc600078e020e */
        /* <DEDUP_REMOVED lines=13> */
[----:B------:R-:W-:Y:S01]  /*5cd20*/  IMAD R7, R6, 0x40, R7 ;  /* 0x0000004006077824 */ /* 0x000fe200078e0207 */
[----:B------:R-:W-:Y:S02]  /*5cd30*/  MOV R8, 0x8 ;  /* 0x0000000800087802 */ /* 0x000fe40000000f00 */
[----:B----4-:R-:W-:Y:S01]  /*5cd40*/  LEA R6, R171, R10, 0x5 ;  /* 0x0000000aab067211 */ /* 0x010fe200078e28ff */
[----:B------:R-:W-:-:S04]  /*5cd50*/  IMAD R3, R3, 0x20, R7 ;  /* 0x0000002003037824 */ /* 0x000fc800078e0207 */
[----:B-----5:R-:W-:Y:S01]  /*5cd60*/  IMAD R6, R170, 0x10, R6 ;  /* 0x00000010aa067824 */ /* 0x020fe200078e0206 */
[----:B------:R-:W-:Y:S05]  /*5cd70*/  WARPSYNC.ALL ;  /* 0x0000000000007948 */ /* 0x000fea0003800000 */
[----:B------:R-:W-:Y:S01]  /*5cd80*/  LEA R6, R83, R6, 0x3 ;  /* 0x0000000653067211 */ /* 0x000fe200078e18ff */
[----:B------:R-:W0:Y:S01]  /*5cd90*/  LDC.64 R8, c[0x4][R8] ;  /* 0x0100000008087b82 */ /* 0x000e220000000a00 */
[----:B------:R-:W-:-:S03]  /*5cda0*/  IMAD R3, R4, 0x10, R3 ;  /* 0x0000001004037824 */ /* 0x000fc600078e0203 */
[----:B------:R-:W-:Y:S02]  /*5cdb0*/  IMAD R6, R82, 0x4, R6 ;  /* 0x0000000452067824 */ /* 0x000fe400078e0206 */
[----:B------:R-:W-:-:S03]  /*5cdc0*/  IMAD R3, R5, 0x8, R3 ;  /* 0x0000000805037824 */ /* 0x000fc600078e0203 */
[----:B------:R-:W-:Y:S01]  /*5cdd0*/  LEA R6, R81, R6, 0x1 ;  /* 0x0000000651067211 */ /* 0x000fe200078e08ff */
[----:B------:R-:W-:Y:S02]  /*5cde0*/  IMAD R3, R222, 0x4, R3 ;  /* 0x00000004de037824 */ /* 0x000fe400078e0203 */
[----:B------:R-:W-:Y:S02]  /*5cdf0*/  HFMA2 R4, -RZ, RZ, 0, 7.62939453125e-06 ;  /* 0x00000080ff047431 */ /* 0x000fe400000001ff */
[----:B------:R-:W-:Y:S01]  /*5ce00*/  IMAD R3, R223, 0x2, R3 ;  /* 0x00000002df037824 */ /* 0x000fe200078e0203 */
[----:B------:R-:W-:Y:S01]  /*5ce10*/  CS2R R80, SRZ ;  /* 0x0000000000507805 */ /* 0x000fe2000001ff00 */
[----:B------:R-:W-:Y:S01]  /*5ce20*/  IMAD.MOV.U32 R5, RZ, RZ, RZ ;  /* 0x000000ffff057224 */ /* 0x000fe200078e00ff */
[----:B------:R-:W-:Y:S01]  /*5ce30*/  BAR.SYNC.DEFER_BLOCKING 0x0 ;  /* 0x0000000000007b1d */ /* 0x000fe20000010000 */
[----:B--2---:R-:W-:-:S05]  /*5ce40*/  VIADD R21, R21, 0x1 ;  /* 0x0000000115157836 */ /* 0x004fca0000000000 */
[----:B------:R1:W-:Y:S01]  /*5ce50*/  STL [R1+0x215c], R21 ;  /* 0x00215c1501007387 */ /* 0x0003e20000100800 */
[----:B---3--:R-:W-:-:S05]  /*5ce60*/  IMAD.IADD R6, R6, 0x1, R37 ;  /* 0x0000000106067824 */ /* 0x008fca00078e0225 */
[----:B0-----:R-:W-:-:S07]  /*5ce70*/  IADD3 R37, PT, PT, R6, R0, R3 ;  /* 0x0000000006257210 */ /* 0x001fce0007ffe003 */
[----:B-1----:R-:W-:-:S07]  /*5ce80*/  LEPC R20, `(.L_x_458) ;  /* 0x000000001014794e */ /* 0x002fce0000000000 */
[----:B------:R-:W-:Y:S05]  /*5ce90*/  CALL.ABS.NOINC R8 ;  /* 0x0000000008007343 */ /* 0x000fea0003c00000 */
.L_x_458:
[----:B------:R-:W-:Y:S01]  /*5cea0*/  BSSY.RECONVERGENT B0, `(.L_x_459) ;  /* 0x000000b000007945 */ /* 0x000fe20003800200 */
.L_x_460:
        /* <DEDUP_REMOVED lines=11> */
.L_x_459:
        /* <DEDUP_REMOVED lines=12> */
[----:B------:R-:W-:Y:S01]  /*5d020*/  IMAD.MOV.U32 R9, RZ, RZ, RZ ;  /* 0x000000ffff097224 */ /* 0x000fe200078e00ff */
[----:B------:R-:W-:Y:S01]  /*5d030*/  LOP3.LUT R8, R3, 0x38, RZ, 0xc0, !PT ;  /* 0x0000003803087812 */ /* 0x000fe200078ec0ff */
[----:B------:R-:W-:-:S07]  /*5d040*/  IMAD.MOV.U32 R0, RZ, RZ, 0x1f ;  /* 0x0000001fff007424 */ /* 0x000fce00078e00ff */
.L_x_465:
[--C-:B--2---:R-:W-:Y:S02]  /*5d050*/  SHF.R.U32.HI R7, RZ, 0x2, R37.reuse ;  /* 0x00000002ff077819 */ /* 0x104fe40000011625 */
[--C-:B------:R-:W-:Y:S02]  /*5d060*/  SHF.R.U32.HI R6, RZ, 0x3, R37.reuse ;  /* 0x00000003ff067819 */ /* 0x100fe40000011625 */
[----:B------:R-:W-:Y:S02]  /*5d070*/  SHF.R.U32.HI R10, RZ, 0x1, R37 ;  /* 0x00000001ff0a7819 */ /* 0x000fe40000011625 */
[----:B------:R-:W-:Y:S02]  /*5d080*/  LOP3.LUT R11, R7, 0x1, RZ, 0xc0, !PT ;  /* 0x00000001070b7812 */ /* 0x000fe400078ec0ff */
[----:B------:R-:W-:Y:S01]  /*5d090*/  LOP3.LUT R12, R6, 0x1, RZ, 0xc0, !PT ;  /* 0x00000001060c7812 */ /* 0x000fe200078ec0ff */
[----:B------:R-:W-:Y:S01]  /*5d0a0*/  IMAD.WIDE R6, R0, 0x4, R4 ;  /* 0x0000000400067825 */ /* 0x000fe200078e0204 */
[----:B------:R-:W-:-:S02]  /*5d0b0*/  LOP3.LUT R10, R10, 0x1, RZ, 0xc0, !PT ;  /* 0x000000010a0a7812 */ /* 0x000fc400078ec0ff */
[----:B------:R-:W-:Y:S01]  /*5d0c0*/  IADD3 R9, PT, PT, R9, 0x8, RZ ;  /* 0x0000000809097810 */ /* 0x000fe20007ffe0ff */
[----:B------:R-:W-:Y:S01]  /*5d0d0*/  VIADD R0, R0, 0xfffffff8 ;  /* 0xfffffff800007836 */ /* 0x000fe20000000000 */
[----:B------:R0:W-:Y:S02]  /*5d0e0*/  ST.E desc[UR36][R6.64+-0x8], R11 ;  /* 0xfffff80b06007985 */ /* 0x0001e4000c101924 */
[----:B------:R-:W-:Y:S02]  /*5d0f0*/  ISETP.NE.AND P1, PT, R9, R8, PT ;  /* 0x000000080900720c */ /* 0x000fe40003f25270 */
        /* <DEDUP_REMOVED lines=18> */
.L_x_464:
[----:B------:R-:W-:Y:S05]  /*5d220*/  BSYNC.RECONVERGENT B1 ;  /* 0x0000000000017941 */ /* 0x000fea0003800200 */
.L_x_463:
        /* <DEDUP_REMOVED lines=20> */
.L_x_467:
[----:B------:R-:W-:Y:S05]  /*5d370*/  BSYNC.RECONVERGENT B1 ;  /* 0x0000000000017941 */ /* 0x000fea0003800200 */
.L_x_466:
[----:B------:R-:W-:Y:S05]  /*5d380*/  @!P1 BRA `(.L_x_462) ;  /* 0x00000000003c9947 */ /* 0x000fea0003800000 */
[C---:B0-----:R-:W-:Y:S02]  /*5d390*/  LOP3.LUT R6, R3.reuse, 0x3, RZ, 0xc0, !PT ;  /* 0x0000000303067812 */ /* 0x041fe400078ec0ff */
[----:B------:R-:W-:Y:S02]  /*5d3a0*/  LOP3.LUT R3, R3, 0x1, RZ, 0xc0, !PT ;  /* 0x0000000103037812 */ /* 0x000fe400078ec0ff */
[----:B------:R-:W-:Y:S02]  /*5d3b0*/  ISETP.NE.AND P0, PT, R6, 0x1, PT ;  /* 0x000000010600780c */ /* 0x000fe40003f05270 */
[----:B------:R-:W-:-:S11]  /*5d3c0*/  ISETP.NE.U32.AND P1, PT, R3, 0x1, PT ;  /* 0x000000010300780c */ /* 0x000fd60003f25070 */
[----:B------:R-:W-:Y:S01]  /*5d3d0*/  @P0 SHF.R.U32.HI R3, RZ, 0x1, R37 ;  /* 0x00000001ff030819 */ /* 0x000fe20000011625 */
[C---:B------:R-:W-:Y:S01]  /*5d3e0*/  @P0 IMAD.WIDE R6, R0.reuse, 0x4, R4 ;  /* 0x0000000400060825 */ /* 0x040fe200078e0204 */
        /* <DEDUP_REMOVED lines=9> */
.L_x_462:
[----:B------:R-:W-:Y:S05]  /*5d480*/  BSYNC.RECONVERGENT B0 ;  /* 0x0000000000007941 */ /* 0x000fea0003800200 */
.L_x_461:
[----:B------:R-:W3:Y:S04]  /*5d490*/  LD.E.U8 R172, desc[UR36][R4.64+0x2] ;  /* 0x0000022404ac7980 */ /* 0x000ee8000c101100 */
[----:B------:R-:W3:Y:S04]  /*5d4a0*/  LD.E.U8 R171, desc[UR36][R4.64+0x3] ;  /* 0x0000032404ab7980 */ /* 0x000ee8000c101100 */
[----:B------:R-:W4:Y:S04]  /*5d4b0*/  LD.E.U8 R174, desc[UR36][R4.64] ;  /* 0x0000002404ae7980 */ /* 0x000f28000c101100 */
[----:B------:R-:W4:Y:S04]  /*5d4c0*/  LD.E.U8 R173, desc[UR36][R4.64+0x1] ;  /* 0x0000012404ad7980 */ /* 0x000f28000c101100 */
[----:B------:R-:W5:Y:S04]  /*5d4d0*/  LD.E.U8 R0, desc[UR36][R4.64+0xc] ;  /* 0x00000c2404007980 */ /* 0x000f68000c101100 */
[----:B-1----:R-:W5:Y:S04]  /*5d4e0*/  LD.E.U8 R3, desc[UR36][R4.64+0xd] ;  /* 0x00000d2404037980 */ /* 0x002f68000c101100 */
[----:B------:R-:W5:Y:S04]  /*5d4f0*/  LD.E.U8 R80, desc[UR36][R4.64+0x8] ;  /* 0x0000082404507980 */ /* 0x000f68000c101100 */
[----:B------:R-:W5:Y:S04]  /*5d500*/  LD.E.U8 R37, desc[UR36][R4.64+0x9] ;  /* 0x0000092404257980 */ /* 0x000f68000c101100 */
[----:B0-2---:R-:W2:Y:S04]  /*5d510*/  LD.E.U8 R6, desc[UR36][R4.64+0xe] ;  /* 0x00000e2404067980 */ /* 0x005ea8000c101100 */
        /* <DEDUP_REMOVED lines=23> */
[----:B---3--:R-:W-:-:S03]  /*5d690*/  IMAD R171, R171, 0x100, R172 ;  /* 0x00000100abab7824 */ /* 0x008fc600078e02ac */
[----:B------:R-:W3:Y:S01]  /*5d6a0*/  LD.E.U8 R172, desc[UR36][R4.64+0x22] ;  /* 0x0000222404ac7980 */ /* 0x000ee2000c101100 */
[----:B----4-:R-:W-:-:S03]  /*5d6b0*/  LEA R173, R173, R174, 0x8 ;  /* 0x000000aeadad7211 */ /* 0x010fc600078e40ff */
[----:B------:R-:W4:Y:S01]  /*5d6c0*/  LD.E.U8 R174, desc[UR36][R4.64+0x20] ;  /* 0x0000202404ae7980 */ /* 0x000f22000c101100 */
[----:B-----5:R-:W-:Y:S01]  /*5d6d0*/  IMAD R0, R3, 0x100, R0 ;  /* 0x0000010003007824 */ /* 0x020fe200078e0200 */
[----:B------:R-:W-:Y:S02]  /*5d6e0*/  LEA R37, R37, R80, 0x8 ;  /* 0x0000005025257211 */ /* 0x000fe400078e40ff */
[----:B------:R-:W5:Y:S01]  /*5d6f0*/  LD.E.U8 R80, desc[UR36][R4.64+0x28] ;  /* 0x0000282404507980 */ /* 0x000f62000c101100 */
[----:B--2---:R-:W-:-:S04]  /*5d700*/  IMAD R3, R7, 0x100, R6 ;  /* 0x0000010007037824 */ /* 0x004fc800078e0206 */
[----:B------:R-:W-:Y:S02]  /*5d710*/  IMAD.U32 R0, R3, 0x10000, R0 ;  /* 0x0001000003007824 */ /* 0x000fe400078e0000 */
[----:B------:R-:W2:Y:S01]  /*5d720*/  LD.E.U8 R3, desc[UR36][R4.64+0x2d] ;  /* 0x00002d2404037980 */ /* 0x000ea2000c101100 */
[----:B------:R-:W-:-:S03]  /*5d730*/  IMAD R83, R83, 0x100, R170 ;  /* 0x0000010053537824 */ /* 0x000fc600078e02aa */
[----:B------:R-:W5:Y:S01]  /*5d740*/  LD.E.U8 R170, desc[UR36][R4.64+0x24] ;  /* 0x0000242404aa7980 */ /* 0x000f62000c101100 */
[----:B------:R-:W-:Y:S02]  /*5d750*/  IMAD R81, R81, 0x100, R82 ;  /* 0x0000010051517824 */ /* 0x000fe400078e0252 */
[----:B------:R-:W-:Y:S01]  /*5d760*/  IMAD R20, R20, 0x100, R21 ;  /* 0x0000010014147824 */ /* 0x000fe200078e0215 */
[----:B------:R-:W-:Y:S01]  /*5d770*/  LEA R21, R171, R173, 0x10 ;  /* 0x000000adab157211 */ /* 0x000fe200078e80ff */
[----:B------:R-:W-:Y:S01]  /*5d780*/  IMAD.U32 R7, R81, 0x10000, R83 ;  /* 0x0001000051077824 */ /* 0x000fe200078e0053 */
[----:B------:R-:W4:Y:S01]  /*5d790*/  LD.E.U8 R173, desc[UR36][R4.64+0x21] ;  /* 0x0000212404ad7980 */ /* 0x000f22000c101100 */
[----:B------:R-:W-:-:S03]  /*5d7a0*/  IMAD.U32 R6, R20, 0x10000, R37 ;  /* 0x0001000014067824 */ /* 0x000fc600078e0025 */
[----:B------:R-:W3:Y:S04]  /*5d7b0*/  LD.E.U8 R171, desc[UR36][R4.64+0x23] ;  /* 0x0000232404ab7980 */ /* 0x000ee8000c101100 */
[----:B------:R-:W5:Y:S04]  /*5d7c0*/  LD.E.U8 R83, desc[UR36][R4.64+0x25] ;  /* 0x0000252404537980 */ /* 0x000f68000c101100 */
[----:B------:R0:W-:Y:S04]  /*5d7d0*/  STL [R1+0x2524], R21 ;  /* 0x0025241501007387 */ /* 0x0001e80000100800 */
[----:B------:R-:W2:Y:S04]  /*5d7e0*/  LD.E.U8 R82, desc[UR36][R4.64+0x26] ;  /* 0x0000262404527980 */ /* 0x000ea8000c101100 */
[----:B------:R-:W2:Y:S04]  /*5d7f0*/  LD.E.U8 R81, desc[UR36][R4.64+0x27] ;  /* 0x0000272404517980 */ /* 0x000ea8000c101100 */
[----:B------:R-:W2:Y:S04]  /*5d800*/  LD.E.U8 R37, desc[UR36][R4.64+0x29] ;  /* 0x0000292404257980 */ /* 0x000ea8000c101100 */
[----:B------:R1:W-:Y:S04]  /*5d810*/  STL [R1+0x252c], R0 ;  /* 0x00252c0001007387 */ /* 0x0003e80000100800 */
[----:B0-----:R-:W2:Y:S04]  /*5d820*/  LD.E.U8 R21, desc[UR36][R4.64+0x2a] ;  /* 0x00002a2404157980 */ /* 0x001ea8000c101100 */
[----:B------:R-:W2:Y:S04]  /*5d830*/  LD.E.U8 R20, desc[UR36][R4.64+0x2b] ;  /* 0x00002b2404147980 */ /* 0x000ea8000c101100 */
[----:B------:R0:W-:Y:S04]  /*5d840*/  STL [R1+0x2520], R7 ;  /* 0x0025200701007387 */ /* 0x0001e80000100800 */
[----:B------:R0:W-:Y:S04]  /*5d850*/  STL [R1+0x2528], R6 ;  /* 0x0025280601007387 */ /* 0x0001e80000100800 */
[----:B-1----:R-:W2:Y:S04]  /*5d860*/  LD.E.U8 R0, desc[UR36][R4.64+0x2c] ;  /* 0x00002c2404007980 */ /* 0x002ea8000c101100 */
[----:B0-----:R-:W2:Y:S04]  /*5d870*/  LD.E.U8 R7, desc[UR36][R4.64+0x2f] ;  /* 0x00002f2404077980 */ /* 0x001ea8000c101100 */
[----:B------:R-:W2:Y:S01]  /*5d880*/  LD.E.U8 R6, desc[UR36][R4.64+0x2e] ;  /* 0x00002e2404067980 */ /* 0x000ea2000c101100 */
[----:B------:R-:W-:-:S03]  /*5d890*/  LEA R212, R9, R8, 0x8 ;  /* 0x0000000809d47211 */ /* 0x000fc600078e40ff */
[----:B------:R-:W2:Y:S04]  /*5d8a0*/  LD.E.U8 R8, desc[UR36][R4.64+0x30] ;  /* 0x0000302404087980 */ /* 0x000ea8000c101100 */
[----:B------:R-:W2:Y:S01]  /*5d8b0*/  LD.E.U8 R9, desc[UR36][R4.64+0x31] ;  /* 0x0000312404097980 */ /* 0x000ea2000c101100 */
[----:B------:R-:W-:Y:S02]  /*5d8c0*/  IMAD R211, R11, 0x100, R10 ;  /* 0x000001000bd37824 */ /* 0x000fe400078e020a */
[----:B------:R-:W-:Y:S01]  /*5d8d0*/  IMAD R210, R13, 0x100, R12 ;  /* 0x000001000dd27824 */ /* 0x000fe200078e020c */
[----:B------:R-:W2:Y:S01]  /*5d8e0*/  LD.E.U8 R10, desc[UR36][R4.64+0x32] ;  /* 0x00003224040a7980 */ /* 0x000ea2000c101100 */
[----:B------:R-:W-:-:S03]  /*5d8f0*/  IMAD R209, R15, 0x100, R14 ;  /* 0x000001000fd17824 */ /* 0x000fc600078e020e */
[----:B------:R-:W2:Y:S01]  /*5d900*/  LD.E.U8 R11, desc[UR36][R4.64+0x33] ;  /* 0x00003324040b7980 */ /* 0x000ea2000c101100 */
[----:B------:R-:W-:-:S03]  /*5d910*/  IMAD R177, R177, 0x100, R178 ;  /* 0x00000100b1b17824 */ /* 0x000fc600078e02b2 */
[----:B------:R-:W2:Y:S04]  /*5d920*/  LD.E.U8 R12, desc[UR36][R4.64+0x34] ;  /* 0x00003424040c7980 */ /* 0x000ea8000c101100 */
[----:B------:R-:W2:Y:S04]  /*5d930*/  LD.E.U8 R13, desc[UR36][R4.64+0x35] ;  /* 0x00003524040d7980 */ /* 0x000ea8000c101100 */
[----:B------:R-:W2:Y:S04]  /*5d940*/  LD.E.U8 R14, desc[UR36][R4.64+0x36] ;  /* 0x00003624040e7980 */ /* 0x000ea8000c101100 */
[----:B------:R-:W2:Y:S01]  /*5d950*/  LD.E.U8 R15, desc[UR36][R4.64+0x37] ;  /* 0x00003724040f7980 */ /* 0x000ea2000c101100 */
[----:B------:R-:W-:-:S05]  /*5d960*/  IMAD.U32 R178, R209, 0x10000, R210 ;  /* 0x00010000d1b27824 */ /* 0x000fca00078e00d2 */
[----:B------:R0:W-:Y:S01]  /*5d970*/  STL [R1+0x21f4], R178 ;  /* 0x0021f4b201007387 */ /* 0x0001e20000100800 */
[----:B----4-:R-:W-:-:S03]  /*5d980*/  LEA R173, R173, R174, 0x8 ;  /* 0x000000aeadad7211 */ /* 0x010fc600078e40ff */
[----:B------:R-:W4:Y:S01]  /*5d990*/  LD.E.U8 R174, desc[UR36][R4.64+0x38] ;  /* 0x0000382404ae7980 */ /* 0x000f22000c101100 */
[----:B---3--:R-:W-:-:S03]  /*5d9a0*/  IMAD R171, R171, 0x100, R172 ;  /* 0x00000100abab7824 */ /* 0x008fc600078e02ac */
[----:B------:R-:W3:Y:S01]  /*5d9b0*/  LD.E.U8 R172, desc[UR36][R4.64+0x3a] ;  /* 0x00003a2404ac7980 */ /* 0x000ee2000c101100 */
[----:B-----5:R-:W-:-:S03]  /*5d9c0*/  IMAD R83, R83, 0x100, R170 ;  /* 0x0000010053537824 */ /* 0x020fc600078e02aa */
[----:B------:R-:W5:Y:S01]  /*5d9d0*/  LD.E.U8 R170, desc[UR36][R4.64+0x3c] ;  /* 0x00003c2404aa7980 */ /* 0x000f62000c101100 */
[----:B--2---:R-:W-:-:S03]  /*5d9e0*/  IMAD R81, R81, 0x100, R82 ;  /* 0x0000010051517824 */ /* 0x004fc600078e0252 */
[----:B------:R-:W2:Y:S01]  /*5d9f0*/  LD.E.U8 R82, desc[UR36][R4.64+0x3e] ;  /* 0x00003e2404527980 */ /* 0x000ea2000c101100 */
[----:B------:R-:W-:-:S03]  /*5da00*/  LEA R37, R37, R80, 0x8 ;  /* 0x0000005025257211 */ /* 0x000fc600078e40ff */
[----:B------:R-:W2:Y:S01]  /*5da10*/  LD.E.U8 R80, desc[UR36][R4.64+0x40] ;  /* 0x0000402404507980 */ /* 0x000ea2000c101100 */
[----:B------:R-:W-:Y:S01]  /*5da20*/  IMAD R20, R20, 0x100, R21 ;  /* 0x0000010014147824 */ /* 0x000fe200078e0215 */
[----:B------:R-:W-:Y:S02]  /*5da30*/  LEA R21, R171, R173, 0x10 ;  /* 0x000000adab157211 */ /* 0x000fe400078e80ff */
[----:B------:R-:W4:Y:S04]  /*5da40*/  LD.E.U8 R173, desc[UR36][R4.64+0x39] ;  /* 0x0000392404ad7980 */ /* 0x000f28000c101100 */
[----:B------:R-:W3:Y:S01]  /*5da50*/  LD.E.U8 R171, desc[UR36][R4.64+0x3b] ;  /* 0x00003b2404ab7980 */ /* 0x000ee2000c101100 */
[----:B------:R-:W-:Y:S02]  /*5da60*/  IMAD R0, R3, 0x100, R0 ;  /* 0x0000010003007824 */ /* 0x000fe400078e0200 */
[----:B------:R-:W-:-:S02]  /*5da70*/  IMAD R3, R7, 0x100, R6 ;  /* 0x0000010007037824 */ /* 0x000fc400078e0206 */
[----:B------:R-:W-:Y:S02]  /*5da80*/  IMAD.U32 R7, R81, 0x10000, R83 ;  /* 0x0001000051077824 */ /* 0x000fe400078e0053 */
[----:B------:R-:W-:Y:S01]  /*5da90*/  IMAD.U32 R6, R20, 0x10000, R37 ;  /* 0x0001000014067824 */ /* 0x000fe200078e0025 */
[----:B------:R-:W5:Y:S04]  /*5daa0*/  LD.E.U8 R83, desc[UR36][R4.64+0x3d] ;  /* 0x00003d2404537980 */ /* 0x000f68000c101100 */
[----:B------:R-:W2:Y:S01]  /*5dab0*/  LD.E.U8 R81, desc[UR36][R4.64+0x3f] ;  /* 0x00003f2404517980 */ /* 0x000ea2000c101100 */
[----:B0-----:R-:W-:-:S03]  /*5dac0*/  LEA R178, R9, R8, 0x8 ;  /* 0x0000000809b27211 */ /* 0x001fc600078e40ff */
[----:B------:R0:W-:Y:S04]  /*5dad0*/  STL [R1+0x21c4], R7 ;  /* 0x0021c40701007387 */ /* 0x0001e80000100800 */
[----:B------:R1:W-:Y:S04]  /*5dae0*/  STL [R1+0x21c8], R6 ;  /* 0x0021c80601007387 */ /* 0x0003e80000100800 */
[----:B------:R-:W2:Y:S04]  /*5daf0*/  LD.E.U8 R37, desc[UR36][R4.64+0x41] ;  /* 0x0000412404257980 */ /* 0x000ea8000c101100 */
[----:B0-----:R-:W2:Y:S04]  /*5db00*/  LD.E.U8 R7, desc[UR36][R4.64+0x47] ;  /* 0x0000472404077980 */ /* 0x001ea8000c101100 */
[----:B-1----:R-:W2:Y:S04]  /*5db10*/  LD.E.U8 R6, desc[UR36][R4.64+0x46] ;  /* 0x0000462404067980 */ /* 0x002ea8000c101100 */
[----:B------:R-:W2:Y:S04]  /*5db20*/  LD.E.U8 R8, desc[UR36][R4.64+0x48] ;  /* 0x0000482404087980 */ /* 0x000ea8000c101100 */
[----:B------:R-:W2:Y:S01]  /*5db30*/  LD.E.U8 R9, desc[UR36][R4.64+0x49] ;  /* 0x0000492404097980 */ /* 0x000ea2000c101100 */
[----:B------:R-:W-:Y:S01]  /*5db40*/  LEA R203, R203, R208, 0x8 ;  /* 0x000000d0cbcb7211 */ /* 0x000fe200078e40ff */
[----:B------:R-:W-:-:S02]  /*5db50*/  IMAD R179, R179, 0x100, R180 ;  /* 0x00000100b3b37824 */ /* 0x000fc400078e02b4 */
[----:B------:R-:W-:Y:S01]  /*5db60*/  IMAD R175, R175, 0x100, R176 ;  /* 0x00000100afaf7824 */ /* 0x000fe200078e02b0 */
[----:B------:R-:W-:Y:S01]  /*5db70*/  STL [R1+0x21bc], R21 ;  /* 0x0021bc1501007387 */ /* 0x000fe20000100800 */
[----:B------:R-:W-:Y:S02]  /*5db80*/  IMAD.U32 R176, R179, 0x10000, R203 ;  /* 0x00010000b3b07824 */ /* 0x000fe400078e00cb */
[----:B------:R-:W-:Y:S01]  /*5db90*/  IMAD.U32 R175, R175, 0x10000, R177 ;  /* 0x00010000afaf7824 */ /* 0x000fe200078e00b1 */
[----:B------:R-:W2:Y:S01]  /*5dba0*/  LD.E.U8 R20, desc[UR36][R4.64+0x43] ;  /* 0x0000432404147980 */ /* 0x000ea2000c101100 */
[----:B------:R-:W-:Y:S02]  /*5dbb0*/  IMAD.U32 R0, R3, 0x10000, R0 ;  /* 0x0001000003007824 */ /* 0x000fe400078e0000 */
[----:B------:R-:W-:Y:S01]  /*5dbc0*/  IMAD R177, R11, 0x100, R10 ;  /* 0x000001000bb17824 */ /* 0x000fe200078e020a */
[----:B------:R0:W-:Y:S04]  /*5dbd0*/  STL [R1+0x2208], R176 ;  /* 0x002208b001007387 */ /* 0x0001e80000100800 */
[----:B------:R1:W-:Y:S04]  /*5dbe0*/  STL [R1+0x226c], R175 ;  /* 0x00226caf01007387 */ /* 0x0003e80000100800 */
[----:B------:R1:W-:Y:S01]  /*5dbf0*/  STL [R1+0x21dc], R0 ;  /* 0x0021dc0001007387 */ /* 0x0003e20000100800 */
[----:B0-----:R-:W-:-:S03]  /*5dc00*/  IMAD R176, R13, 0x100, R12 ;  /* 0x000001000db07824 */ /* 0x001fc600078e020c */
[----:B------:R-:W2:Y:S01]  /*5dc10*/  LD.E.U8 R21, desc[UR36][R4.64+0x42] ;  /* 0x0000422404157980 */ /* 0x000ea2000c101100 */
[----:B-1----:R-:W-:-:S03]  /*5dc20*/  IMAD R175, R15, 0x100, R14 ;  /* 0x000001000faf7824 */ /* 0x002fc600078e020e */
        /* <DEDUP_REMOVED lines=8> */
[----:B----4-:R-:W-:Y:S01]  /*5dcb0*/  LEA R173, R173, R174, 0x8 ;  /* 0x000000aeadad7211 */ /* 0x010fe200078e40ff */
[----:B---3--:R-:W-:-:S02]  /*5dcc0*/  IMAD R171, R171, 0x100, R172 ;  /* 0x00000100abab7824 */ /* 0x008fc400078e02ac */
[----:B-----5:R-:W-:Y:S02]  /*5dcd0*/  IMAD R83, R83, 0x100, R170 ;  /* 0x0000010053537824 */ /* 0x020fe400078e02aa */
[----:B------:R-:W-:Y:S02]  /*5dce0*/  IMAD.U32 R170, R175, 0x10000, R176 ;  /* 0x00010000afaa7824 */ /* 0x000fe400078e00b0 */
[----:B--2---:R-:W-:Y:S02]  /*5dcf0*/  IMAD R81, R81, 0x100, R82 ;  /* 0x0000010051517824 */ /* 0x004fe400078e0252 */
[----:B------:R-:W-:Y:S01]  /*5dd00*/  IMAD.U32 R82, R171, 0x10000, R173 ;  /* 0x00010000ab527824 */ /* 0x000fe200078e00ad */
[----:B------:R0:W-:Y:S01]  /*5dd10*/  STL [R1+0x21a4], R170 ;  /* 0x0021a4aa01007387 */ /* 0x0001e20000100800 */
[----:B------:R-:W-:-:S03]  /*5dd20*/  LEA R174, R37, R80, 0x8 ;  /* 0x0000005025ae7211 */ /* 0x000fc600078e40ff */
[----:B------:R-:W2:Y:S04]  /*5dd30*/  LD.E.U8 R80, desc[UR36][R4.64+0x50] ;  /* 0x0000502404507980 */ /* 0x000ea8000c101100 */
[----:B------:R-:W2:Y:S01]  /*5dd40*/  LD.E.U8 R37, desc[UR36][R4.64+0x51] ;  /* 0x0000512404257980 */ /* 0x000ea2000c101100 */
[----:B------:R-:W-:-:S03]  /*5dd50*/  IMAD R171, R7, 0x100, R6 ;  /* 0x0000010007ab7824 */ /* 0x000fc600078e0206 */
[----:B------:R-:W3:Y:S04]  /*5dd60*/  LD.E.U8 R6, desc[UR36][R4.64+0x56] ;  /* 0x0000562404067980 */ /* 0x000ee8000c101100 */
[----:B------:R-:W3:Y:S01]  /*5dd70*/  LD.E.U8 R7, desc[UR36][R4.64+0x57] ;  /* 0x0000572404077980 */ /* 0x000ee2000c101100 */
[----:B0-----:R-:W-:-:S03]  /*5dd80*/  LEA R170, R9, R8, 0x8 ;  /* 0x0000000809aa7211 */ /* 0x001fc600078e40ff */
[----:B------:R-:W4:Y:S04]  /*5dd90*/  LD.E.U8 R8, desc[UR36][R4.64+0x58] ;  /* 0x0000582404087980 */ /* 0x000f28000c101100 */
[----:B------:R-:W4:Y:S01]  /*5dda0*/  LD.E.U8 R9, desc[UR36][R4.64+0x59] ;  /* 0x0000592404097980 */ /* 0x000f22000c101100 */
[----:B------:R-:W-:Y:S01]  /*5ddb0*/  LEA R172, R177, R178, 0x10 ;  /* 0x000000b2b1ac7211 */ /* 0x000fe200078e80ff */
[----:B------:R-:W-:Y:S02]  /*5ddc0*/  IMAD.U32 R81, R81, 0x10000, R83 ;  /* 0x0001000051517824 */ /* 0x000fe400078e0053 */
[----:B------:R-:W-:Y:S04]  /*5ddd0*/  STL [R1+0x21a8], R82 ;  /* 0x0021a85201007387 */ /* 0x000fe80000100800 */
[----:B------:R0:W-:Y:S04]  /*5dde0*/  STL [R1+0x21a0], R172 ;  /* 0x0021a0ac01007387 */ /* 0x0001e80000100800 */
[----:B------:R1:W-:Y:S01]  /*5ddf0*/  STL [R1+0x21b0], R81 ;  /* 0x0021b05101007387 */ /* 0x0003e20000100800 */
[----:B------:R-:W-:-:S03]  /*5de00*/  IMAD R173, R20, 0x100, R21 ;  /* 0x0000010014ad7824 */ /* 0x000fc600078e0215 */
[----:B------:R-:W5:Y:S04]  /*5de10*/  LD.E.U8 R21, desc[UR36][R4.64+0x52] ;  /* 0x0000522404157980 */ /* 0x000f68000c101100 */
[----:B------:R-:W5:Y:S01]  /*5de20*/  LD.E.U8 R20, desc[UR36][R4.64+0x53] ;  /* 0x0000532404147980 */ /* 0x000f62000c101100 */
[----:B0-----:R-:W-:-:S03]  /*5de30*/  IMAD R172, R3, 0x100, R0 ;  /* 0x0000010003ac7824 */ /* 0x001fc600078e0200 */
        /* <DEDUP_REMOVED lines=8> */
[----:B-1----:R-:W-:-:S03]  /*5dec0*/  IMAD R81, R15, 0x100, R14 ;  /* 0x000001000f517824 */ /* 0x002fc600078e020e */
[----:B------:R-:W5:Y:S04]  /*5ded0*/  LD.E.U8 R14, desc[UR36][R4.64+0x5e] ;  /* 0x00005e24040e7980 */ /* 0x000f68000c101100 */
[----:B------:R-:W5:Y:S01]  /*5dee0*/  LD.E.U8 R15, desc[UR36][R4.64+0x5f] ;  /* 0x00005f24040f7980 */ /* 0x000f62000c101100 */
[----:B------:R-:W-:Y:S02]  /*5def0*/  IMAD.U32 R81, R81, 0x10000, R82 ;  /* 0x0001000051517824 */ /* 0x000fe400078e0052 */
[----:B------:R-:W-:-:S03]  /*5df00*/  IMAD.U32 R83, R83, 0x10000, R170 ;  /* 0x0001000053537824 */ /* 0x000fc600078e00aa */
[----:B------:R3:W-:Y:S01]  /*5df10*/  STL [R1+0x219c], R81 ;  /* 0x00219c5101007387 */ /* 0x0007e20000100800 */
[----:B--2---:R-:W-:Y:S01]  /*5df20*/  LEA R170, R37, R80, 0x8 ;  /* 0x0000005025aa7211 */ /* 0x004fe200078e40ff */
[----:B---3--:R-:W-:Y:S02]  /*5df30*/  IMAD R81, R7, 0x100, R6 ;  /* 0x0000010007517824 */ /* 0x008fe400078e0206 */
[----:B------:R-:W2:Y:S04]  /*5df40*/  LD.E.U8 R6, desc[UR36][R4.64+0x62] ;  /* 0x0000622404067980 */ /* 0x000ea8000c101100 */
[----:B------:R-:W2:Y:S01]  /*5df50*/  LD.E.U8 R7, desc[UR36][R4.64+0x63] ;  /* 0x0000632404077980 */ /* 0x000ea2000c101100 */
[----:B----4-:R-:W-:-:S03]  /*5df60*/  LEA R80, R9, R8, 0x8 ;  /* 0x0000000809507211 */ /* 0x010fc600078e40ff */
[----:B------:R-:W3:Y:S04]  /*5df70*/  LD.E.U8 R8, desc[UR36][R4.64+0x64] ;  /* 0x0000642404087980 */ /* 0x000ee8000c101100 */
[----:B------:R-:W3:Y:S04]  /*5df80*/  LD.E.U8 R9, desc[UR36][R4.64+0x65] ;  /* 0x0000652404097980 */ /* 0x000ee8000c101100 */
[----:B------:R5:W-:Y:S02]  /*5df90*/  STL [R1+0x2198], R83 ;  /* 0x0021985301007387 */ /* 0x000be40000100800 */
[----:B-----5:R-:W-:-:S02]  /*5dfa0*/  IMAD R83, R20, 0x100, R21 ;  /* 0x0000010014537824 */ /* 0x020fc400078e0215 */
[----:B------:R-:W-:Y:S02]  /*5dfb0*/  IMAD R82, R3, 0x100, R0 ;  /* 0x0000010003527824 */ /* 0x000fe400078e0200 */
[----:B------:R-:W4:Y:S04]  /*5dfc0*/  LD.E.U8 R0, desc[UR36][R4.64+0x60] ;  /* 0x0000602404007980 */ /* 0x000f28000c101100 */
        /* <DEDUP_REMOVED lines=8> */
[----:B------:R-:W-:-:S03]  /*5e050*/  IMAD R20, R15, 0x100, R14 ;  /* 0x000001000f147824 */ /* 0x000fc600078e020e */
[----:B------:R-:W5:Y:S04]  /*5e060*/  LD.E.U8 R14, desc[UR36][R4.64+0x6a] ;  /* 0x00006a24040e7980 */ /* 0x000f68000c101100 */
[----:B------:R-:W5:Y:S01]  /*5e070*/  LD.E.U8 R15, desc[UR36][R4.64+0x6b] ;  /* 0x00006b24040f7980 */ /* 0x000f62000c101100 */
[----:B------:R-:W-:-:S03]  /*5e080*/  IMAD.U32 R20, R20, 0x10000, R21 ;  /* 0x0001000014147824 */ /* 0x000fc600078e0015 */
[----:B------:R2:W-:Y:S02]  /*5e090*/  STL [R1+0x2188], R37 ;  /* 0x0021882501007387 */ /* 0x0005e40000100800 */
[----:B--2---:R-:W-:Y:S02]  /*5e0a0*/  IMAD R37, R7, 0x100, R6 ;  /* 0x0000010007257824 */ /* 0x004fe400078e0206 */
[----:B------:R-:W2:Y:S04]  /*5e0b0*/  LD.E.U8 R6, desc[UR36][R4.64+0x6c] ;  /* 0x00006c2404067980 */ /* 0x000ea8000c101100 */
[----:B------:R-:W2:Y:S01]  /*5e0c0*/  LD.E.U8 R7, desc[UR36][R4.64+0x6d] ;  /* 0x00006d2404077980 */ /* 0x000ea2000c101100 */
[----:B---3--:R-:W-:-:S03]  /*5e0d0*/  IMAD R21, R9, 0x100, R8 ;  /* 0x0000010009157824 */ /* 0x008fc600078e0208 */
[----:B------:R-:W3:Y:S04]  /*5e0e0*/  LD.E.U8 R8, desc[UR36][R4.64+0x6e] ;  /* 0x00006e2404087980 */ /* 0x000ee8000c101100 */
[----:B------:R-:W3:Y:S01]  /*5e0f0*/  LD.E.U8 R9, desc[UR36][R4.64+0x6f] ;  /* 0x00006f2404097980 */ /* 0x000ee2000c101100 */
[----:B------:R-:W-:-:S03]  /*5e100*/  LEA R173, R173, R174, 0x10 ;  /* 0x000000aeadad7211 */ /* 0x000fc600078e80ff */
[----:B------:R-:W3:Y:S04]  /*5e110*/  LDL.LU R174, [R1+0x2504] ;  /* 0x0025040001ae7983 */ /* 0x000ee80000300800 */
[----:B------:R-:W-:Y:S01]  /*5e120*/  STL [R1+0x218c], R20 ;  /* 0x00218c1401007387 */ /* 0x000fe20000100800 */
[----:B------:R-:W-:-:S03]  /*5e130*/  IMAD.U32 R81, R81, 0x10000, R82 ;  /* 0x0001000051517824 */ /* 0x000fc600078e0052 */
[----:B------:R-:W3:Y:S04]  /*5e140*/  LDL.LU R82, [R1+0x2280] ;  /* 0x0022800001527983 */ /* 0x000ee80000300800 */
[----:B------:R0:W-:Y:S04]  /*5e150*/  STL [R1+0x2184], R81 ;  /* 0x0021845101007387 */ /* 0x0001e80000100800 */
[----:B0-----:R-:W3:Y:S01]  /*5e160*/  LDL.LU R81, [R1+0x2508] ;  /* 0x0025080001517983 */ /* 0x001ee20000300800 */
[----:B----4-:R-:W-:Y:S01]  /*5e170*/  LEA R80, R3, R0, 0x8 ;  /* 0x0000000003507211 */ /* 0x010fe200078e40ff */
[----:B-----5:R-:W-:-:S02]  /*5e180*/  IMAD R20, R11, 0x100, R10 ;  /* 0x000001000b147824 */ /* 0x020fc400078e020a */
[----:B------:R-:W4:Y:S04]  /*5e190*/  LD.E.U8 R10, desc[UR36][R4.64+0x70] ;  /* 0x00007024040a7980 */ /* 0x000f28000c101100 */
[----:B------:R-:W4:Y:S01]  /*5e1a0*/  LD.E.U8 R11, desc[UR36][R4.64+0x71] ;  /* 0x00007124040b7980 */ /* 0x000f22000c101100 */
[----:B------:R-:W-:-:S03]  /*5e1b0*/  LEA R0, R13, R12, 0x8 ;  /* 0x0000000c0d007211 */ /* 0x000fc600078e40ff */
[----:B------:R-:W5:Y:S04]  /*5e1c0*/  LD.E.U8 R12, desc[UR36][R4.64+0x72] ;  /* 0x00007224040c7980 */ /* 0x000f68000c101100 */
[----:B------:R-:W5:Y:S01]  /*5e1d0*/  LD.E.U8 R13, desc[UR36][R4.64+0x73] ;  /* 0x00007324040d7980 */ /* 0x000f62000c101100 */
[----:B------:R-:W-:-:S03]  /*5e1e0*/  IMAD R3, R15, 0x100, R14 ;  /* 0x000001000f037824 */ /* 0x000fc600078e020e */
[----:B------:R-:W5:Y:S04]  /*5e1f0*/  LD.E.U8 R14, desc[UR36][R4.64+0x74] ;  /* 0x00007424040e7980 */ /* 0x000f68000c101100 */
[----:B------:R-:W5:Y:S04]  /*5e200*/  LD.E.U8 R15, desc[UR36][R4.64+0x75] ;  /* 0x00007524040f7980 */ /* 0x000f68000c101100 */
[----:B------:R0:W-:Y:S04]  /*5e210*/  STL [R1+0x2190], R173 ;  /* 0x002190ad01007387 */ /* 0x0001e80000100800 */
[----:B0-----:R-:W5:Y:S01]  /*5e220*/  LDL.LU R173, [R1+0x2250] ;  /* 0x0022500001ad7983 */ /* 0x001f620000300800 */
[----:B--2---:R-:W-:-:S02]  /*5e230*/  IMAD R6, R7, 0x100, R6 ;  /* 0x0000010007067824 */ /* 0x004fc400078e0206 */
[----:B---3--:R-:W-:Y:S01]  /*5e240*/  IMAD R7, R9, 0x100, R8 ;  /* 0x0000010009077824 */ /* 0x008fe200078e0208 */
[----:B------:R-:W-:Y:S02]  /*5e250*/  LEA R9, R37, R80, 0x10 ;  /* 0x0000005025097211 */ /* 0x000fe400078e80ff */
[----:B------:R-:W2:Y:S01]  /*5e260*/  LDL.LU R80, [R1+0x251c] ;  /* 0x00251c0001507983 */ /* 0x000ea20000300800 */
[----:B------:R-:W-:-:S03]  /*5e270*/  IMAD.U32 R8, R20, 0x10000, R21 ;  /* 0x0001000014087824 */ /* 0x000fc600078e0015 */
[----:B------:R-:W3:Y:S04]  /*5e280*/  LDL.LU R37, [R1+0x2260] ;  /* 0x0022600001257983 */ /* 0x000ee80000300800 */
[----:B------:R-:W3:Y:S01]  /*5e290*/  LDL.LU R21, [R1+0x2264] ;  /* 0x0022640001157983 */ /* 0x000ee20000300800 */
[----:B------:R-:W-:Y:S02]  /*5e2a0*/  IMAD.U32 R171, R171, 0x10000, R172 ;  /* 0x00010000abab7824 */ /* 0x000fe400078e00ac */
[----:B------:R-:W-:Y:S01]  /*5e2b0*/  IMAD.U32 R3, R3, 0x10000, R0 ;  /* 0x0001000003037824 */ /* 0x000fe200078e0000 */
[----:B------:R-:W3:Y:S01]  /*5e2c0*/  LDL.LU R172, [R1+0x2268] ;  /* 0x0022680001ac7983 */ /* 0x000ee20000300800 */
[----:B------:R-:W-:-:S03]  /*5e2d0*/  IMAD.U32 R0, R7, 0x10000, R6 ;  /* 0x0001000007007824 */ /* 0x000fc600078e0006 */
[----:B------:R0:W-:Y:S01]  /*5e2e0*/  STL [R1+0x2194], R171 ;  /* 0x002194ab01007387 */ /* 0x0001e20000100800 */
[----:B------:R-:W-:Y:S01]  /*5e2f0*/  IMAD.U32 R20, R174, -0x80000000, RZ ;  /* 0x80000000ae147824 */ /* 0x000fe200078e00ff */
[----:B------:R-:W-:Y:S02]  /*5e300*/  LEA R83, R83, R170, 0x10 ;  /* 0x000000aa53537211 */ /* 0x000fe400078e80ff */
[----:B------:R-:W-:Y:S04]  /*5e310*/  STL [R1+0x217c], R3 ;  /* 0x00217c0301007387 */ /* 0x000fe80000100800 */
[----:B------:R4:W-:Y:S04]  /*5e320*/  STL [R1+0x2170], R0 ;  /* 0x0021700001007387 */ /* 0x0009e80000100800 */
[----:B0-----:R-:W3:Y:S04]  /*5e330*/  LDL.LU R171, [R1+0x221c] ;  /* 0x00221c0001ab7983 */ /* 0x001ee80000300800 */
[----:B------:R0:W-:Y:S04]  /*5e340*/  STL [R1+0x2174], R9 ;  /* 0x0021740901007387 */ /* 0x0001e80000100800 */
[----:B------:R1:W-:Y:S01]  /*5e350*/  STL [R1+0x2178], R8 ;  /* 0x0021780801007387 */ /* 0x0003e20000100800 */
[----:B----4-:R-:W-:-:S03]  /*5e360*/  LEA R0, R11, R10, 0x8 ;  /* 0x0000000a0b007211 */ /* 0x010fc600078e40ff */
[----:B------:R-:W4:Y:S04]  /*5e370*/  LDL.LU R170, [R1+0x2220] ;  /* 0x0022200001aa7983 */ /* 0x000f280000300800 */
[----:B0-----:R-:W4:Y:S01]  /*5e380*/  LD.E.U8 R9, desc[UR36][R4.64+0x76] ;  /* 0x0000762404097980 */ /* 0x001f22000c101100 */
[----:B-----5:R-:W-:-:S03]  /*5e390*/  IMAD R3, R13, 0x100, R12 ;  /* 0x000001000d037824 */ /* 0x020fc600078e020c */
[----:B-1----:R-:W5:Y:S04]  /*5e3a0*/  LD.E.U8 R8, desc[UR36][R4.64+0x77] ;  /* 0x0000772404087980 */ /* 0x002f68000c101100 */
[----:B------:R-:W5:Y:S01]  /*5e3b0*/  LD.E.U8 R11, desc[UR36][R4.64+0x78] ;  /* 0x00007824040b7980 */ /* 0x000f62000c101100 */
[----:B------:R-:W-:-:S03]  /*5e3c0*/  IMAD R6, R15, 0x100, R14 ;  /* 0x000001000f067824 */ /* 0x000fc600078e020e */
[----:B------:R-:W5:Y:S04]  /*5e3d0*/  LD.E.U8 R15, desc[UR36][R4.64+0x79] ;  /* 0x00007924040f7980 */ /* 0x000f68000c101100 */
[----:B------:R-:W5:Y:S04]  /*5e3e0*/  LD.E.U8 R7, desc[UR36][R4.64+0x7a] ;  /* 0x00007a2404077980 */ /* 0x000f68000c101100 */
[----:B------:R-:W5:Y:S04]  /*5e3f0*/  LD.E.U8 R14, desc[UR36][R4.64+0x7b] ;  /* 0x00007b24040e7980 */ /* 0x000f68000c101100 */
[----:B------:R-:W5:Y:S04]  /*5e400*/  LD.E.U8 R10, desc[UR36][R4.64+0x7c] ;  /* 0x00007c24040a7980 */ /* 0x000f68000c101100 */
[----:B------:R-:W5:Y:S04]  /*5e410*/  LD.E.U8 R13, desc[UR36][R4.64+0x7d] ;  /* 0x00007d24040d7980 */ /* 0x000f68000c101100 */
[----:B------:R-:W5:Y:S04]  /*5e420*/  LD.E.U8 R12, desc[UR36][R4.64+0x7f] ;  /* 0x00007f24040c7980 */ /* 0x000f68000c101100 */
[----:B------:R0:W-:Y:S04]  /*5e430*/  STL [R1+0x2180], R83 ;  /* 0x0021805301007387 */ /* 0x0001e80000100800 */
[----:B------:R1:W5:Y:S04]  /*5e440*/  LD.E.U8 R4, desc[UR36][R4.64+0x7e] ;  /* 0x00007e2404047980 */ /* 0x000368000c101100 */
[----:B0-----:R-:W5:Y:S01]  /*5e450*/  LDL.LU R83, [R1+0x2224] ;  /* 0x0022240001537983 */ /* 0x001f620000300800 */
[----:B-1----:R-:W-:-:S03]  /*5e460*/  LEA R5, R82, R20, 0x1e ;  /* 0x0000001452057211 */ /* 0x002fc600078ef0ff */
[----:B------:R-:W5:Y:S02]  /*5e470*/  LDL.LU R82, [R1+0x2228] ;  /* 0x0022280001527983 */ /* 0x000f640000300800 */
[----:B------:R-:W-:Y:S02]  /*5e480*/  IMAD R5, R81, 0x20000000, R5 ;  /* 0x2000000051057824 */ /* 0x000fe400078e0205 */
[----:B------:R-:W5:Y:S02]  /*5e490*/  LDL.LU R81, [R1+0x220c] ;  /* 0x00220c0001517983 */ /* 0x000f640000300800 */
[----:B--2---:R-:W-:Y:S02]  /*5e4a0*/  IMAD R5, R80, 0x10000000, R5 ;  /* 0x1000000050057824 */ /* 0x004fe400078e0205 */
[----:B------:R-:W2:Y:S02]  /*5e4b0*/  LDL.LU R80, [R1+0x2210] ;  /* 0x0022100001507983 */ /* 0x000ea40000300800 */
[----:B------:R-:W-:-:S04]  /*5e4c0*/  IMAD R5, R173, 0x8000000, R5 ;  /* 0x08000000ad057824 */ /* 0x000fc800078e0205 */
[----:B---3--:R-:W-:Y:S02]  /*5e4d0*/  IMAD R5, R37, 0x4000000, R5 ;  /* 0x0400000025057824 */ /* 0x008fe400078e0205 */
[----:B------:R-:W3:Y:S02]  /*5e4e0*/  LDL.LU R37, [R1+0x2214] ;  /* 0x0022140001257983 */ /* 0x000ee40000300800 */
[----:B------:R-:W-:Y:S02]  /*5e4f0*/  IMAD R5, R21, 0x2000000, R5 ;  /* 0x0200000015057824 */ /* 0x000fe400078e0205 */
[----:B------:R-:W3:Y:S01]  /*5e500*/  LDL.LU R21, [R1+0x2218] ;  /* 0x0022180001157983 */ /* 0x000ee20000300800 */
[----:B------:R-:W-:-:S03]  /*5e510*/  IMAD.U32 R20, R69, -0x80000000, RZ ;  /* 0x8000000045147824 */ /* 0x000fc600078e00ff */
[----:B------:R-:W3:Y:S01]  /*5e520*/  LDL.LU R69, [R1+0x21f8] ;  /* 0x0021f80001457983 */ /* 0x000ee20000300800 */
[----:B------:R-:W-:-:S03]  /*5e530*/  IMAD R20, R68, 0x40000000, R20 ;  /* 0x4000000044147824 */ /* 0x000fc600078e0214 */
[----:B------:R-:W3:Y:S02]  /*5e540*/  LDL.LU R68, [R1+0x21fc] ;  /* 0x0021fc0001447983 */ /* 0x000ee40000300800 */
[----:B------:R-:W-:Y:S02]  /*5e550*/  LEA R20, R67, R20, 0x1d ;  /* 0x0000001443147211 */ /* 0x000fe400078ee8ff */
[----:B------:R-:W3:Y:S03]  /*5e560*/  LDL.LU R67, [R1+0x2200] ;  /* 0x0022000001437983 */ /* 0x000ee60000300800 */
[----:B------:R-:W-:Y:S02]  /*5e570*/  IMAD R20, R66, 0x10000000, R20 ;  /* 0x1000000042147824 */ /* 0x000fe400078e0214 */
[----:B------:R-:W3:Y:S03]  /*5e580*/  LDL.LU R66, [R1+0x2204] ;  /* 0x0022040001427983 */ /* 0x000ee60000300800 */
[----:B------:R-:W-:-:S02]  /*5e590*/  LEA R20, R65, R20, 0x1b ;  /* 0x0000001441147211 */ /* 0x000fc400078ed8ff */
[----:B------:R-:W3:Y:S03]  /*5e5a0*/  LDL.LU R65, [R1+0x21e0] ;  /* 0x0021e00001417983 */ /* 0x000ee60000300800 */
[----:B------:R-:W-:Y:S02]  /*5e5b0*/  IMAD R20, R64, 0x4000000, R20 ;  /* 0x0400000040147824 */ /* 0x000fe400078e0214 */
[----:B------:R-:W3:Y:S03]  /*5e5c0*/  LDL.LU R64, [R1+0x21e4] ;  /* 0x0021e40001407983 */ /* 0x000ee60000300800 */
[----:B------:R-:W-:Y:S02]  /*5e5d0*/  LEA R20, R63, R20, 0x19 ;  /* 0x000000143f147211 */ /* 0x000fe400078ec8ff */
[----:B------:R-:W3:Y:S03]  /*5e5e0*/  LDL.LU R63, [R1+0x21e8] ;  /* 0x0021e800013f7983 */ /* 0x000ee60000300800 */
[----:B------:R-:W-:-:S02]  /*5e5f0*/  IMAD R20, R62, 0x1000000, R20 ;  /* 0x010000003e147824 */ /* 0x000fc400078e0214 */
[----:B------:R-:W-:Y:S01]  /*5e600*/  IMAD R5, R172, 0x1000000, R5 ;  /* 0x01000000ac057824 */ /* 0x000fe200078e0205 */
[----:B------:R-:W3:Y:S02]  /*5e610*/  LDL.LU R62, [R1+0x21ec] ;  /* 0x0021ec00013e7983 */ /* 0x000ee40000300800 */
[----:B------:R-:W-:Y:S01]  /*5e620*/  LEA R20, R61, R20, 0x17 ;  /* 0x000000143d147211 */ /* 0x000fe200078eb8ff */
[----:B------:R-:W-:Y:S01]  /*5e630*/  IMAD R5, R171, 0x800000, R5 ;  /* 0x00800000ab057824 */ /* 0x000fe200078e0205 */
[----:B------:R-:W3:Y:S03]  /*5e640*/  LDL.LU R61, [R1+0x21cc] ;  /* 0x0021cc00013d7983 */ /* 0x000ee60000300800 */
[----:B------:R-:W-:Y:S02]  /*5e650*/  IMAD R20, R60, 0x400000, R20 ;  /* 0x004000003c147824 */ /* 0x000fe400078e0214 */
[----:B----4-:R-:W-:Y:S01]  /*5e660*/  IMAD R5, R170, 0x400000, R5 ;  /* 0x00400000aa057824 */ /* 0x010fe200078e0205 */
[----:B------:R-:W4:Y:S02]  /*5e670*/  LDL.LU R60, [R1+0x21d0] ;  /* 0x0021d000013c7983 */ /* 0x000f240000300800 */
[----:B------:R-:W-:-:S02]  /*5e680*/  LEA R20, R59, R20, 0x15 ;  /* 0x000000143b147211 */ /* 0x000fc400078ea8ff */
[----:B------:R-:W4:Y:S03]  /*5e690*/  LDL.LU R59, [R1+0x21d4] ;  /* 0x0021d400013b7983 */ /* 0x000f260000300800 */
[----:B------:R-:W-:Y:S02]  /*5e6a0*/  IMAD R20, R58, 0x100000, R20 ;  /* 0x001000003a147824 */ /* 0x000fe400078e0214 */
[----:B------:R-:W4:Y:S03]  /*5e6b0*/  LDL.LU R58, [R1+0x21d8] ;  /* 0x0021d800013a7983 */ /* 0x000f260000300800 */
[----:B------:R-:W-:Y:S02]  /*5e6c0*/  LEA R20, R57, R20, 0x13 ;  /* 0x0000001439147211 */ /* 0x000fe400078e98ff */
[----:B------:R-:W4:Y:S01]  /*5e6d0*/  LDL.LU R57, [R1+0x21ac] ;  /* 0x0021ac0001397983 */ /* 0x000f220000300800 */
[----:B-----5:R-:W-:-:S04]  /*5e6e0*/  IMAD R5, R83, 0x200000, R5 ;  /* 0x0020000053057824 */ /* 0x020fc800078e0205 */
[----:B------:R-:W-:-:S04]  /*5e6f0*/  IMAD R5, R82, 0x100000, R5 ;  /* 0x0010000052057824 */ /* 0x000fc800078e0205 */
[----:B------:R-:W-:Y:S02]  /*5e700*/  IMAD R5, R81, 0x80000, R5 ;  /* 0x0008000051057824 */ /* 0x000fe400078e0205 */
[----:B------:R-:W-:Y:S02]  /*5e710*/  IMAD R20, R56, 0x40000, R20 ;  /* 0x0004000038147824 */ /* 0x000fe400078e0214 */
[----:B------:R-:W5:Y:S01]  /*5e720*/  LDL.LU R56, [R1+0x21b4] ;  /* 0x0021b40001387983 */ /* 0x000f620000300800 */
[----:B--2---:R-:W-:-:S04]  /*5e730*/  IMAD R5, R80, 0x40000, R5 ;  /* 0x0004000050057824 */ /* 0x004fc800078e0205 */
[----:B---3--:R-:W-:Y:S02]  /*5e740*/  IMAD R5, R37, 0x20000, R5 ;  /* 0x0002000025057824 */ /* 0x008fe400078e0205 */
[----:B------:R-:W2:Y:S02]  /*5e750*/  LDL.LU R37, [R1+0x21b8] ;  /* 0x0021b80001257983 */ /* 0x000ea40000300800 */
[----:B------:R-:W-:Y:S02]  /*5e760*/  IMAD R5, R21, 0x10000, R5 ;  /* 0x0001000015057824 */ /* 0x000fe400078e0205 */
[----:B------:R-:W3:Y:S01]  /*5e770*/  LDL.LU R21, [R1+0x21c0] ;  /* 0x0021c00001157983 */ /* 0x000ee20000300800 */
[----:B------:R-:W-:-:S05]  /*5e780*/  LEA R20, R55, R20, 0x11 ;  /* 0x0000001437147211 */ /* 0x000fca00078e88ff */
[----:B------:R-:W-:-:S05]  /*5e790*/  IMAD R20, R54, 0x10000, R20 ;  /* 0x0001000036147824 */ /* 0x000fca00078e0214 */
[----:B------:R-:W-:-:S05]  /*5e7a0*/  LEA R20, R53, R20, 0xf ;  /* 0x0000001435147211 */ /* 0x000fca00078e78ff */
        /* <DEDUP_REMOVED lines=18> */
[----:B----4-:R-:W-:-:S03]  /*5e8d0*/  IMAD R5, R60, 0x40, R5 ;  /* 0x000000403c057824 */ /* 0x010fc600078e0205 */
[----:B------:R-:W-:Y:S01]  /*5e8e0*/  LEA R20, R43, R20, 0x5 ;  /* 0x000000142b147211 */ /* 0x000fe200078e28ff */
[----:B------:R-:W-:-:S04]  /*5e8f0*/  IMAD R5, R59, 0x20, R5 ;  /* 0x000000203b057824 */ /* 0x000fc800078e0205 */
[----:B------:R-:W-:Y:S02]  /*5e900*/  IMAD R20, R42, 0x10, R20 ;  /* 0x000000102a147824 */ /* 0x000fe400078e0214 */
[----:B------:R-:W-:Y:S01]  /*5e910*/  IMAD R5, R58, 0x10, R5 ;  /* 0x000000103a057824 */ /* 0x000fe200078e0205 */
[----:B------:R-:W-:Y:S01]  /*5e920*/  LEA R7, R14, R7, 0x8 ;  /* 0x000000070e077211 */ /* 0x000fe200078e40ff */
[----:B------:R-:W-:Y:S01]  /*5e930*/  IMAD.U32 R0, R3, 0x10000, R0 ;  /* 0x0001000003007824 */ /* 0x000fe200078e0000 */
[----:B------:R-:W-:Y:S01]  /*5e940*/  LEA R20, R41, R20, 0x3 ;  /* 0x0000001429147211 */ /* 0x000fe200078e18ff */
[----:B------:R-:W-:Y:S02]  /*5e950*/  IMAD R5, R57, 0x8, R5 ;  /* 0x0000000839057824 */ /* 0x000fe400078e0205 */
[----:B------:R-:W-:Y:S02]  /*5e960*/  IMAD R11, R15, 0x100, R11 ;  /* 0x000001000f0b7824 */ /* 0x000fe400078e020b */
[----:B------:R-:W-:-:S02]  /*5e970*/  IMAD R10, R13, 0x100, R10 ;  /* 0x000001000d0a7824 */ /* 0x000fc400078e020a */
[----:B------:R-:W-:Y:S01]  /*5e980*/  IMAD R4, R12, 0x100, R4 ;  /* 0x000001000c047824 */ /* 0x000fe200078e0204 */
[----:B------:R0:W-:Y:S01]  /*5e990*/  STL [R1+0x216c], R0 ;  /* 0x00216c0001007387 */ /* 0x0001e20000100800 */
[----:B------:R-:W-:Y:S01]  /*5e9a0*/  IMAD R20, R40, 0x4, R20 ;  /* 0x0000000428147824 */ /* 0x000fe200078e0214 */
[----:B------:R-:W-:Y:S01]  /*5e9b0*/  MOV R40, 0x8 ;  /* 0x0000000800287802 */ /* 0x000fe20000000f00 */
[----:B------:R-:W-:Y:S01]  /*5e9c0*/  IMAD.U32 R3, R7, 0x10000, R11 ;  /* 0x0001000007037824 */ /* 0x000fe200078e000b */
[----:B------:R-:W-:Y:S01]  /*5e9d0*/  LEA R180, R211, R212, 0x10 ;  /* 0x000000d4d3b47211 */ /* 0x000fe200078e80ff */
[----:B-----5:R-:W-:Y:S02]  /*5e9e0*/  IMAD R5, R56, 0x4, R5 ;  /* 0x0000000438057824 */ /* 0x020fe400078e0205 */
[----:B0-----:R-:W-:Y:S01]  /*5e9f0*/  IMAD.U32 R0, R4, 0x10000, R10 ;  /* 0x0001000004007824 */ /* 0x001fe200078e000a */
[----:B------:R-:W-:Y:S05]  /*5ea00*/  WARPSYNC.ALL ;  /* 0x0000000000007948 */ /* 0x000fea0003800000 */
[----:B------:R-:W-:Y:S01]  /*5ea10*/  STL [R1+0x21f0], R180 ;  /* 0x0021f0b401007387 */ /* 0x000fe20000100800 */
[----:B------:R-:W0:Y:S01]  /*5ea20*/  LDC.64 R40, c[0x4][R40] ;  /* 0x0100000028287b82 */ /* 0x000e220000000a00 */
[----:B------:R-:W-:-:S02]  /*5ea30*/  LEA R20, R39, R20, 0x1 ;  /* 0x0000001427147211 */ /* 0x000fc400078e08ff */
[----:B------:R-:W-:Y:S04]  /*5ea40*/  STL [R1+0x2164], R3 ;  /* 0x0021640301007387 */ /* 0x000fe80000100800 */
[----:B------:R-:W-:Y:S01]  /*5ea50*/  STL [R1+0x2168], R0 ;  /* 0x0021680001007387 */ /* 0x000fe20000100800 */
[----:B------:R-:W-:Y:S02]  /*5ea60*/  IMAD.MOV.U32 R4, RZ, RZ, 0x80 ;  /* 0x00000080ff047424 */ /* 0x000fe400078e00ff */
[----:B--2---:R-:W-:-:S04]  /*5ea70*/  IMAD R5, R37, 0x2, R5 ;  /* 0x0000000225057824 */ /* 0x004fc800078e0205 */
[----:B---3--:R-:W-:-:S05]  /*5ea80*/  IMAD.IADD R5, R5, 0x1, R21 ;  /* 0x0000000105057824 */ /* 0x008fca00078e0215 */
[----:B------:R-:W-:Y:S01]  /*5ea90*/  IADD3 R37, PT, PT, R5, R38, R20 ;  /* 0x0000002605257210 */ /* 0x000fe20007ffe014 */
[----:B------:R-:W-:-:S05]  /*5eaa0*/  IMAD R5, R8, 0x100, R9 ;  /* 0x0000010008057824 */ /* 0x000fca00078e0209 */
[----:B------:R-:W-:Y:S02]  /*5eab0*/  LEA R5, R5, R6, 0x10 ;  /* 0x0000000605057211 */ /* 0x000fe400078e80ff */
[----:B------:R-:W-:-:S03]  /*5eac0*/  CS2R R38, SRZ ;  /* 0x0000000000267805 */ /* 0x000fc6000001ff00 */
[----:B------:R1:W-:Y:S02]  /*5ead0*/  STL [R1+0x2160], R5 ;  /* 0x0021600501007387 */ /* 0x0003e40000100800 */
[----:B-1----:R-:W-:Y:S01]  /*5eae0*/  HFMA2 R5, -RZ, RZ, 0, 0 ;  /* 0x00000000ff057431 */ /* 0x002fe200000001ff */
[----:B0-----:R-:W-:Y:S06]  /*5eaf0*/  BAR.SYNC.DEFER_BLOCKING 0x0 ;  /* 0x0000000000007b1d */ /* 0x001fec0000010000 */
[----:B------:R-:W-:-:S07]  /*5eb00*/  LEPC R20, `(.L_x_468) ;  /* 0x000000001014794e */ /* 0x000fce0000000000 */
[----:B------:R-:W-:Y:S05]  /*5eb10*/  CALL.ABS.NOINC R40 ;  /* 0x0000000028007343 */ /* 0x000fea0003c00000 */
.L_x_468:
[----:B------:R-:W-:Y:S01]  /*5eb20*/  BSSY.RECONVERGENT B0, `(.L_x_469) ;  /* 0x000000b000007945 */ /* 0x000fe20003800200 */
.L_x_470:
        /* <DEDUP_REMOVED lines=11> */
.L_x_469:
        /* <DEDUP_REMOVED lines=15> */
.L_x_475:
        /* <DEDUP_REMOVED lines=29> */
.L_x_474:
[----:B------:R-:W-:Y:S05]  /*5eea0*/  BSYNC.RECONVERGENT B1 ;  /* 0x0000000000017941 */ /* 0x000fea0003800200 */
.L_x_473:
        /* <DEDUP_REMOVED lines=20> */
.L_x_477:
[----:B------:R-:W-:Y:S05]  /*5eff0*/  BSYNC.RECONVERGENT B1 ;  /* 0x0000000000017941 */ /* 0x000fea0003800200 */
.L_x_476:
        /* <DEDUP_REMOVED lines=16> */
.L_x_472:
[----:B------:R-:W-:Y:S05]  /*5f100*/  BSYNC.RECONVERGENT B0 ;  /* 0x0000000000007941 */ /* 0x000fea0003800200 */
.L_x_471:
[----:B------:R-:W3:Y:S04]  /*5f110*/  LD.E.U8 R0, desc[UR36][R4.64] ;  /* 0x0000002404007980 */ /* 0x000ee8000c101100 */
[----:B--2---:R-:W3:Y:S04]  /*5f120*/  LD.E.U8 R11, desc[UR36][R4.64+0x1] ;  /* 0x00000124040b7980 */ /* 0x004ee8000c101100 */
[----:B------:R-:W2:Y:S04]  /*5f130*/  LD.E.U8 R12, desc[UR36][R4.64+0x2] ;  /* 0x00000224040c7980 */ /* 0x000ea8000c101100 */
        /* <DEDUP_REMOVED lines=14> */
[----:B------:R-:W5:Y:S04]  /*5f220*/  LD.E.U8 R10, desc[UR36][R4.64+0x13] ;  /* 0x00001324040a7980 */ /* 0x000f68000c101100 */
        /* <DEDUP_REMOVED lines=18> */
[----:B---3--:R-:W-:Y:S01]  /*5f350*/  IMAD R0, R11, 0x100, R0 ;  /* 0x000001000b007824 */ /* 0x008fe200078e0200 */
[----:B--2---:R-:W-:-:S05]  /*5f360*/  LEA R11, R13, R12, 0x8 ;  /* 0x0000000c0d0b7211 */ /* 0x004fca00078e40ff */
[----:B------:R-:W-:Y:S02]  /*5f370*/  IMAD.U32 R11, R11, 0x10000, R0 ;  /* 0x000100000b0b7824 */ /* 0x000fe400078e0000 */
[----:B----4-:R-:W-:-:S03]  /*5f380*/  IMAD R12, R21, 0x100, R20 ;  /* 0x00000100150c7824 */ /* 0x010fc600078e0214 */
[----:B------:R0:W-:Y:S01]  /*5f390*/  STL [R1+0x2504], R11 ;  /* 0x0025040b01007387 */ /* 0x0001e20000100800 */
[----:B-----5:R-:W-:Y:S02]  /*5f3a0*/  IMAD R14, R15, 0x100, R14 ;  /* 0x000001000f0e7824 */ /* 0x020fe400078e020e */
[----:B------:R-:W-:-:S03]  /*5f3b0*/  IMAD R20, R42, 0x100, R41 ;  /* 0x000001002a147824 */ /* 0x000fc600078e0229 */
[----:B------:R-:W-:Y:S01]  /*5f3c0*/  LEA R0, R12, R14, 0x10 ;  /* 0x0000000e0c007211 */ /* 0x000fe200078e80ff */
[----:B------:R-:W2:Y:S04]  /*5f3d0*/  LD.E.U8 R41, desc[UR36][R4.64+0x26] ;  /* 0x0000262404297980 */ /* 0x000ea8000c101100 */
[----:B------:R-:W3:Y:S01]  /*5f3e0*/  LD.E.U8 R14, desc[UR36][R4.64+0x1e] ;  /* 0x00001e24040e7980 */ /* 0x000ee2000c101100 */
[----:B------:R-:W-:Y:S01]  /*5f3f0*/  IMAD R21, R44, 0x100, R43 ;  /* 0x000001002c157824 */ /* 0x000fe200078e022b */
[----:B------:R-:W-:-:S03]  /*5f400*/  LEA R15, R40, R39, 0x8 ;  /* 0x00000027280f7211 */ /* 0x000fc600078e40ff */
[----:B0-----:R-:W-:Y:S02]  /*5f410*/  IMAD.U32 R11, R21, 0x10000, R20 ;  /* 0x00010000150b7824 */ /* 0x001fe400078e0014 */
[----:B------:R-:W-:-:S03]  /*5f420*/  IMAD R13, R38, 0x100, R37 ;  /* 0x00000100260d7824 */ /* 0x000fc600078e0225 */
[----:B------:R0:W-:Y:S01]  /*5f430*/  STL [R1+0x251c], R11 ;  /* 0x00251c0b01007387 */ /* 0x0001e20000100800 */
[----:B------:R-:W-:-:S03]  /*5f440*/  IMAD.U32 R12, R15, 0x10000, R13 ;  /* 0x000100000f0c7824 */ /* 0x000fc600078e000d */
[----:B------:R-:W4:Y:S01]  /*5f450*/  LD.E.U8 R37, desc[UR36][R4.64+0x22] ;  /* 0x0000222404257980 */ /* 0x000f22000c101100 */
[----:B------:R-:W-:-:S03]  /*5f460*/  LEA R3, R10, R3, 0x8 ;  /* 0x000000030a037211 */ /* 0x000fc600078e40ff */
[----:B------:R1:W-:Y:S04]  /*5f470*/  STL [R1+0x2508], R12 ;  /* 0x0025080c01007387 */ /* 0x0003e80000100800 */
[----:B------:R-:W5:Y:S01]  /*5f480*/  LD.E.U8 R10, desc[UR36][R4.64+0x1a] ;  /* 0x00001a24040a7980 */ /* 0x000f62000c101100 */
[----:B------:R-:W-:-:S03]  /*5f490*/  IMAD R6, R9, 0x100, R6 ;  /* 0x0000010009067824 */ /* 0x000fc600078e0206 */
[----:B0-----:R-:W5:Y:S04]  /*5f4a0*/  LD.E.U8 R11, desc[UR36][R4.64+0x1b] ;  /* 0x00001b24040b7980 */ /* 0x001f68000c101100 */
[----:B------:R-:W2:Y:S01]  /*5f4b0*/  LD.E.U8 R9, desc[UR36][R4.64+0x19] ;  /* 0x0000192404097980 */ /* 0x000ea2000c101100 */
[----:B------:R-:W-:-:S03]  /*5f4c0*/  IMAD R7, R8, 0x100, R7 ;  /* 0x0000010008077824 */ /* 0x000fc600078e0207 */
[----:B-1----:R-:W3:Y:S04]  /*5f4d0*/  LD.E.U8 R12, desc[UR36][R4.64+0x1c] ;  /* 0x00001c24040c7980 */ /* 0x002ee8000c101100 */
[----:B------:R-:W2:Y:S04]  /*5f4e0*/  LD.E.U8 R8, desc[UR36][R4.64+0x18] ;  /* 0x0000182404087980 */ /* 0x000ea8000c101100 */
[----:B------:R-:W3:Y:S04]  /*5f4f0*/  LD.E.U8 R13, desc[UR36][R4.64+0x1d] ;  /* 0x00001d24040d7980 */ /* 0x000ee8000c101100 */
[----:B------:R-:W4:Y:S04]  /*5f500*/  LD.E.U8 R15, desc[UR36][R4.64+0x1f] ;  /* 0x00001f24040f7980 */ /* 0x000f28000c101100 */
[----:B------:R-:W4:Y:S04]  /*5f510*/  LD.E.U8 R38, desc[UR36][R4.64+0x23] ;  /* 0x0000232404267980 */ /* 0x000f28000c101100 */
[----:B------:R0:W-:Y:S04]  /*5f520*/  STL [R1+0x2280], R0 ;  /* 0x0022800001007387 */ /* 0x0001e80000100800 */
[----:B------:R-:W4:Y:S04]  /*5f530*/  LD.E.U8 R20, desc[UR36][R4.64+0x20] ;  /* 0x0000202404147980 */ /* 0x000f28000c101100 */
[----:B------:R-:W4:Y:S01]  /*5f540*/  LD.E.U8 R21, desc[UR36][R4.64+0x21] ;  /* 0x0000212404157980 */ /* 0x000f22000c101100 */
[----:B0-----:R-:W-:-:S03]  /*5f550*/  IMAD R0, R46, 0x100, R45 ;  /* 0x000001002e007824 */ /* 0x001fc600078e022d */
[----:B------:R-:W4:Y:S04]  /*5f560*/  LD.E.U8 R39, desc[UR36][R4.64+0x24] ;  /* 0x0000242404277980 */ /* 0x000f28000c101100 */
[----:B------:R-:W4:Y:S04]  /*5f570*/  LD.E.U8 R40, desc[UR36][R4.64+0x25] ;  /* 0x0000252404287980 */ /* 0x000f28000c101100 */
[----:B------:R-:W4:Y:S04]  /*5f580*/  LD.E.U8 R42, desc[UR36][R4.64+0x27] ;  /* 0x00002724042a7980 */ /* 0x000f28000c101100 */
[----:B------:R-:W4:Y:S04]  /*5f590*/  LD.E.U8 R43, desc[UR36][R4.64+0x28] ;  /* 0x00002824042b7980 */ /* 0x000f28000c101100 */
[----:B------:R-:W4:Y:S04]  /*5f5a0*/  LD.E.U8 R44, desc[UR36][R4.64+0x29] ;  /* 0x00002924042c7980 */ /* 0x000f28000c101100 */
[----:B------:R-:W4:Y:S04]  /*5f5b0*/  LD.E.U8 R45, desc[UR36][R4.64+0x2a] ;  /* 0x00002a24042d7980 */ /* 0x000f28000c101100 */
[----:B------:R-:W4:Y:S01]  /*5f5c0*/  LD.E.U8 R46, desc[UR36][R4.64+0x2b] ;  /* 0x00002b24042e7980 */ /* 0x000f22000c101100 */
[----:B-----5:R-:W-:Y:S01]  /*5f5d0*/  LEA R10, R11, R10, 0x8 ;  /* 0x0000000a0b0a7211 */ /* 0x020fe200078e40ff */
[----:B--2---:R-:W-:-:S02]  /*5f5e0*/  IMAD R8, R9, 0x100, R8 ;  /* 0x0000010009087824 */ /* 0x004fc400078e0208 */
[----:B---3--:R-:W-:Y:S02]  /*5f5f0*/  IMAD R9, R13, 0x100, R12 ;  /* 0x000001000d097824 */ /* 0x008fe400078e020c */
[----:B------:R-:W-:Y:S02]  /*5f600*/  IMAD.U32 R12, R3, 0x10000, R0 ;  /* 0x00010000030c7824 */ /* 0x000fe400078e0000 */
[----:B----4-:R-:W-:Y:S01]  /*5f610*/  IMAD R11, R15, 0x100, R14 ;  /* 0x000001000f0b7824 */ /* 0x010fe200078e020e */
[----:B------:R-:W-:Y:S01]  /*5f620*/  LEA R0, R7, R6, 0x10 ;  /* 0x0000000607007211 */ /* 0x000fe200078e80ff */
[----:B------:R-:W-:Y:S01]  /*5f630*/  IMAD.U32 R3, R10, 0x10000, R8 ;  /* 0x000100000a037824 */ /* 0x000fe200078e0008 */
[----:B------:R-:W-:Y:S01]  /*5f640*/  STL [R1+0x2250], R12 ;  /* 0x0022500c01007387 */ /* 0x000fe20000100800 */
[----:B------:R-:W-:-:S03]  /*5f650*/  IMAD.U32 R6, R11, 0x10000, R9 ;  /* 0x000100000b067824 */ /* 0x000fc600078e0009 */
[----:B------:R0:W-:Y:S01]  /*5f660*/  STL [R1+0x2264], R3 ;  /* 0x0022640301007387 */ /* 0x0001e20000100800 */
[----:B------:R-:W-:-:S03]  /*5f670*/  IMAD R10, R48, 0x100, R47 ;  /* 0x00000100300a7824 */ /* 0x000fc600078e022f */
[----:B------:R1:W-:Y:S01]  /*5f680*/  STL [R1+0x2260], R0 ;  /* 0x0022600001007387 */ /* 0x0003e20000100800 */
[----:B------:R-:W-:-:S03]  /*5f690*/  IMAD R11, R50, 0x100, R49 ;  /* 0x00000100320b7824 */ /* 0x000fc600078e0231 */
[----:B------:R2:W-:Y:S01]  /*5f6a0*/  STL [R1+0x2268], R6 ;  /* 0x0022680601007387 */ /* 0x0005e20000100800 */
[----:B0-----:R-:W-:-:S03]  /*5f6b0*/  LEA R3, R38, R37, 0x8 ;  /* 0x0000002526037211 */ /* 0x001fc600078e40ff */
[----:B------:R-:W3:Y:S01]  /*5f6c0*/  LD.E.U8 R13, desc[UR36][R4.64+0x3d] ;  /* 0x00003d24040d7980 */ /* 0x000ee2000c101100 */
[----:B-1----:R-:W-:-:S03]  /*5f6d0*/  IMAD R0, R21, 0x100, R20 ;  /* 0x0000010015007824 */ /* 0x002fc600078e0214 */
[----:B------:R-:W4:Y:S01]  /*5f6e0*/  LD.E.U8 R14, desc[UR36][R4.64+0x3e] ;  /* 0x00003e24040e7980 */ /* 0x000f22000c101100 */
[----:B--2---:R-:W-:-:S03]  /*5f6f0*/  IMAD R6, R40, 0x100, R39 ;  /* 0x0000010028067824 */ /* 0x004fc600078e0227 */
[----:B------:R-:W4:Y:S01]  /*5f700*/  LD.E.U8 R15, desc[UR36][R4.64+0x3f] ;  /* 0x00003f24040f7980 */ /* 0x000f22000c101100 */
[----:B------:R-:W-:Y:S02]  /*5f710*/  IMAD R7, R42, 0x100, R41 ;  /* 0x000001002a077824 */ /* 0x000fe400078e0229 */
[----:B------:R-:W-:Y:S01]  /*5f720*/  IMAD.U32 R12, R3, 0x10000, R0 ;  /* 0x00010000030c7824 */ /* 0x000fe200078e0000 */
[----:B------:R-:W2:Y:S02]  /*5f730*/  LD.E.U8 R37, desc[UR36][R4.64+0x42] ;  /* 0x0000422404257980 */ /* 0x000ea4000c101100 */
[----:B------:R-:W-:Y:S01]  /*5f740*/  LEA R0, R7, R6, 0x10 ;  /* 0x0000000607007211 */ /* 0x000fe200078e80ff */
[----:B------:R-:W-:Y:S01]  /*5f750*/  IMAD R8, R44, 0x100, R43 ;  /* 0x000001002c087824 */ /* 0x000fe200078e022b */
[----:B------:R-:W2:Y:S01]  /*5f760*/  LD.E.U8 R38, desc[UR36][R4.64+0x43] ;  /* 0x0000432404267980 */ /* 0x000ea2000c101100 */
[----:B------:R-:W-:-:S03]  /*5f770*/  IMAD.U32 R6, R11, 0x10000, R10 ;  /* 0x000100000b067824 */ /* 0x000fc600078e000a */
[----:B------:R-:W5:Y:S01]  /*5f780*/  LD.E.U8 R10, desc[UR36][R4.64+0x3a] ;  /* 0x00003a24040a7980 */ /* 0x000f62000c101100 */
[----:B------:R-:W-:-:S03]  /*5f790*/  LEA R9, R46, R45, 0x8 ;  /* 0x0000002d2e097211 */ /* 0x000fc600078e40ff */
[----:B------:R-:W5:Y:S02]  /*5f7a0*/  LD.E.U8 R11, desc[UR36][R4.64+0x3b] ;  /* 0x00003b24040b7980 */ /* 0x000f64000c101100 */
[----:B------:R-:W-:Y:S02]  /*5f7b0*/  IMAD.U32 R3, R9, 0x10000, R8 ;  /* 0x0001000009037824 */ /* 0x000fe400078e0008 */
[----:B------:R0:W-:Y:S04]  /*5f7c0*/  STL [R1+0x221c], R12 ;  /* 0x00221c0c01007387 */ /* 0x0001e80000100800 */
[----:B------:R-:W3:Y:S04]  /*5f7d0*/  LD.E.U8 R8, desc[UR36][R4.64+0x38] ;  /* 0x0000382404087980 */ /* 0x000ee8000c101100 */
[----:B------:R-:W3:Y:S04]  /*5f7e0*/  LD.E.U8 R9, desc[UR36][R4.64+0x39] ;  /* 0x0000392404097980 */ /* 0x000ee8000c101100 */
[----:B0-----:R-:W2:Y:S04]  /*5f7f0*/  LD.E.U8 R12, desc[UR36][R4.64+0x3c] ;  /* 0x00003c24040c7980 */ /* 0x001ea8000c101100 */
[----:B------:R-:W2:Y:S04]  /*5f800*/  LD.E.U8 R20, desc[UR36][R4.64+0x40] ;  /* 0x0000402404147980 */ /* 0x000ea8000c101100 */
[----:B------:R-:W2:Y:S04]  /*5f810*/  LD.E.U8 R21, desc[UR36][R4.64+0x41] ;  /* 0x0000412404157980 */ /* 0x000ea8000c101100 */
[----:B------:R0:W-:Y:S04]  /*5f820*/  STL [R1+0x2224], R3 ;  /* 0x0022240301007387 */ /* 0x0001e80000100800 */
[----:B------:R1:W-:Y:S04]  /*5f830*/  STL [R1+0x2220], R0 ;  /* 0x0022200001007387 */ /* 0x0003e80000100800 */
[----:B------:R-:W2:Y:S01]  /*5f840*/  LD.E.U8 R41, desc[UR36][R4.64+0x46] ;  /* 0x0000462404297980 */ /* 0x000ea2000c101100 */
[----:B0-----:R-:W-:-:S03]  /*5f850*/  LEA R3, R54, R53, 0x8 ;  /* 0x0000003536037211 */ /* 0x001fc600078e40ff */
        /* <DEDUP_REMOVED lines=10> */
[----:B------:R-:W-:-:S03]  /*5f900*/  IMAD R7, R58, 0x100, R57 ;  /* 0x000001003a077824 */ /* 0x000fc600078e0239 */
[----:B------:R0:W-:Y:S04]  /*5f910*/  STL [R1+0x2228], R6 ;  /* 0x0022280601007387 */ /* 0x0001e80000100800 */
[----:B------:R-:W2:Y:S04]  /*5f920*/  LD.E.U8 R49, desc[UR36][R4.64+0x4e] ;  /* 0x00004e2404317980 */ /* 0x000ea8000c101100 */
[----:B------:R-:W2:Y:S01]  /*5f930*/  LD.E.U8 R50, desc[UR36][R4.64+0x4f] ;  /* 0x00004f2404327980 */ /* 0x000ea2000c101100 */
[----:B0-----:R-:W-:-:S03]  /*5f940*/  IMAD R6, R56, 0x100, R55 ;  /* 0x0000010038067824 */ /* 0x001fc600078e0237 */
[----:B------:R-:W2:Y:S01]  /*5f950*/  LDL.LU R51, [R1+0x2270] ;  /* 0x0022700001337983 */ /* 0x000ea20000300800 */
[----:B-----5:R-:W-:Y:S01]  /*5f960*/  LEA R10, R11, R10, 0x8 ;  /* 0x0000000a0b0a7211 */ /* 0x020fe200078e40ff */
[----:B----4-:R-:W-:Y:S02]  /*5f970*/  IMAD R11, R15, 0x100, R14 ;  /* 0x000001000f0b7824 */ /* 0x010fe400078e020e */
[----:B------:R-:W4:Y:S04]  /*5f980*/  LD.E.U8 R14, desc[UR36][R4.64+0x52] ;  /* 0x00005224040e7980 */ /* 0x000f28000c101100 */
[----:B------:R-:W4:Y:S01]  /*5f990*/  LD.E.U8 R15, desc[UR36][R4.64+0x53] ;  /* 0x00005324040f7980 */ /* 0x000f22000c101100 */
[----:B---3--:R-:W-:Y:S02]  /*5f9a0*/  IMAD R8, R9, 0x100, R8 ;  /* 0x0000010009087824 */ /* 0x008fe400078e0208 */
[----:B--2---:R-:W-:-:S02]  /*5f9b0*/  IMAD R9, R13, 0x100, R12 ;  /* 0x000001000d097824 */ /* 0x004fc400078e020c */
[----:B------:R-:W-:Y:S01]  /*5f9c0*/  IMAD.U32 R12, R3, 0x10000, R0 ;  /* 0x00010000030c7824 */ /* 0x000fe200078e0000 */
[----:B------:R-:W2:Y:S01]  /*5f9d0*/  LD.E.U8 R13, desc[UR36][R4.64+0x51] ;  /* 0x00005124040d7980 */ /* 0x000ea2000c101100 */
[----:B------:R-:W-:-:S05]  /*5f9e0*/  IMAD.U32 R3, R10, 0x10000, R8 ;  /* 0x000100000a037824 */ /* 0x000fca00078e0008 */
[----:B------:R0:W-:Y:S01]  /*5f9f0*/  STL [R1+0x2214], R3 ;  /* 0x0022140301007387 */ /* 0x0001e20000100800 */
[----:B------:R-:W-:Y:S02]  /*5fa00*/  LEA R0, R7, R6, 0x10 ;  /* 0x0000000607007211 */ /* 0x000fe400078e80ff */
[----:B0-----:R-:W-:Y:S02]  /*5fa10*/  LEA R3, R38, R37, 0x8 ;  /* 0x0000002526037211 */ /* 0x001fe400078e40ff */
[----:B------:R-:W3:Y:S04]  /*5fa20*/  LD.E.U8 R37, desc[UR36][R4.64+0x56] ;  /* 0x0000562404257980 */ /* 0x000ee8000c101100 */
[----:B------:R-:W3:Y:S04]  /*5fa30*/  LD.E.U8 R38, desc[UR36][R4.64+0x57] ;  /* 0x0000572404267980 */ /* 0x000ee8000c101100 */
[----:B------:R0:W-:Y:S02]  /*5fa40*/  STL [R1+0x2210], R0 ;  /* 0x0022100001007387 */ /* 0x0001e40000100800 */
[----:B0-----:R-:W-:-:S02]  /*5fa50*/  IMAD R0, R21, 0x100, R20 ;  /* 0x0000010015007824 */ /* 0x001fc400078e0214 */
[----:B------:R-:W5:Y:S04]  /*5fa60*/  LD.E.U8 R20, desc[UR36][R4.64+0x54] ;  /* 0x0000542404147980 */ /* 0x000f68000c101100 */
[----:B------:R-:W5:Y:S01]  /*5fa70*/  LD.E.U8 R21, desc[UR36][R4.64+0x55] ;  /* 0x0000552404157980 */ /* 0x000f62000c101100 */
[----:B------:R-:W-:Y:S01]  /*5fa80*/  IMAD.U32 R6, R11, 0x10000, R9 ;  /* 0x000100000b067824 */ /* 0x000fe200078e0009 */
[----:B------:R-:W-:Y:S01]  /*5fa90*/  LEA R9, R46, R45, 0x8 ;  /* 0x0000002d2e097211 */ /* 0x000fe200078e40ff */
[----:B------:R-:W-:Y:S01]  /*5faa0*/  IMAD R7, R42, 0x100, R41 ;  /* 0x000001002a077824 */ /* 0x000fe200078e0229 */
[----:B------:R0:W-:Y:S01]  /*5fab0*/  STL [R1+0x220c], R12 ;  /* 0x00220c0c01007387 */ /* 0x0001e20000100800 */
[----:B------:R-:W-:-:S03]  /*5fac0*/  IMAD R8, R44, 0x100, R43 ;  /* 0x000001002c087824 */ /* 0x000fc600078e022b */
[----:B------:R1:W-:Y:S04]  /*5fad0*/  STL [R1+0x2218], R6 ;  /* 0x0022180601007387 */ /* 0x0003e80000100800 */
[----:B------:R-:W2:Y:S01]  /*5fae0*/  LD.E.U8 R41, desc[UR36][R4.64+0x5a] ;  /* 0x00005a2404297980 */ /* 0x000ea2000c101100 */
[----:B------:R-:W-:-:S03]  /*5faf0*/  IMAD R10, R48, 0x100, R47 ;  /* 0x00000100300a7824 */ /* 0x000fc600078e022f */
[----:B0-----:R-:W2:Y:S01]  /*5fb00*/  LD.E.U8 R12, desc[UR36][R4.64+0x50] ;  /* 0x00005024040c7980 */ /* 0x001ea2000c101100 */
[----:B-1----:R-:W-:-:S03]  /*5fb10*/  IMAD R6, R40, 0x100, R39 ;  /* 0x0000010028067824 */ /* 0x002fc600078e0227 */
[----:B------:R-:W2:Y:S01]  /*5fb20*/  LD.E.U8 R42, desc[UR36][R4.64+0x5b] ;  /* 0x00005b24042a7980 */ /* 0x000ea2000c101100 */
[----:B------:R-:W-:-:S03]  /*5fb30*/  IMAD.U32 R47, R3, 0x10000, R0 ;  /* 0x00010000032f7824 */ /* 0x000fc600078e0000 */
[----:B------:R-:W2:Y:S01]  /*5fb40*/  LD.E.U8 R39, desc[UR36][R4.64+0x58] ;  /* 0x0000582404277980 */ /* 0x000ea2000c101100 */
[----:B------:R-:W-:-:S03]  /*5fb50*/  IMAD.U32 R3, R9, 0x10000, R8 ;  /* 0x0001000009037824 */ /* 0x000fc600078e0008 */
[----:B------:R-:W2:Y:S01]  /*5fb60*/  LD.E.U8 R40, desc[UR36][R4.64+0x59] ;  /* 0x0000592404287980 */ /* 0x000ea2000c101100 */
[----:B------:R-:W-:-:S03]  /*5fb70*/  LEA R0, R7, R6, 0x10 ;  /* 0x0000000607007211 */ /* 0x000fc600078e80ff */
[----:B------:R-:W2:Y:S04]  /*5fb80*/  LD.E.U8 R43, desc[UR36][R4.64+0x5c] ;  /* 0x00005c24042b7980 */ /* 0x000ea8000c101100 */
[----:B------:R-:W2:Y:S04]  /*5fb90*/  LD.E.U8 R44, desc[UR36][R4.64+0x5d] ;  /* 0x00005d24042c7980 */ /* 0x000ea8000c101100 */
[----:B------:R-:W2:Y:S04]  /*5fba0*/  LD.E.U8 R45, desc[UR36][R4.64+0x5e] ;  /* 0x00005e24042d7980 */ /* 0x000ea8000c101100 */
[----:B------:R-:W2:Y:S01]  /*5fbb0*/  LD.E.U8 R46, desc[UR36][R4.64+0x5f] ;  /* 0x00005f24042e7980 */ /* 0x000ea2000c101100 */
[----:B------:R-:W-:-:S03]  /*5fbc0*/  IMAD R11, R50, 0x100, R49 ;  /* 0x00000100320b7824 */ /* 0x000fc600078e0231 */
[----:B------:R4:W-:Y:S01]  /*5fbd0*/  STL [R1+0x2200], R3 ;  /* 0x0022000301007387 */ /* 0x0009e20000100800 */
[----:B------:R-:W-:-:S03]  /*5fbe0*/  IMAD.U32 R6, R11, 0x10000, R10 ;  /* 0x000100000b067824 */ /* 0x000fc600078e000a */
[----:B------:R-:W2:Y:S04]  /*5fbf0*/  LDL.LU R48, [R1+0x22f8] ;  /* 0x0022f80001307983 */ /* 0x000ea80000300800 */
[----:B------:R5:W-:Y:S01]  /*5fc00*/  STL [R1+0x2204], R6 ;  /* 0x0022040601007387 */ /* 0x000be20000100800 */
[----:B---3--:R-:W-:Y:S01]  /*5fc10*/  IMAD R7, R38, 0x100, R37 ;  /* 0x0000010026077824 */ /* 0x008fe200078e0225 */
[----:B----4-:R-:W-:Y:S02]  /*5fc20*/  LEA R3, R15, R14, 0x8 ;  /* 0x0000000e0f037211 */ /* 0x010fe400078e40ff */
[----:B------:R-:W3:Y:S04]  /*5fc30*/  LD.E.U8 R37, desc[UR36][R4.64+0x66] ;  /* 0x0000662404257980 */ /* 0x000ee8000c101100 */
[----:B------:R-:W4:Y:S04]  /*5fc40*/  LD.E.U8 R14, desc[UR36][R4.64+0x62] ;  /* 0x00006224040e7980 */ /* 0x000f28000c101100 */
[----:B------:R-:W4:Y:S04]  /*5fc50*/  LD.E.U8 R15, desc[UR36][R4.64+0x63] ;  /* 0x00006324040f7980 */ /* 0x000f28000c101100 */
[----:B------:R-:W3:Y:S04]  /*5fc60*/  LD.E.U8 R38, desc[UR36][R4.64+0x67] ;  /* 0x0000672404267980 */ /* 0x000ee8000c101100 */
[----:B------:R2:W-:Y:S01]  /*5fc70*/  STL [R1+0x21fc], R0 ;  /* 0x0021fc0001007387 */ /* 0x0005e20000100800 */
[----:B-----5:R-:W-:-:S03]  /*5fc80*/  IMAD R6, R21, 0x100, R20 ;  /* 0x0000010015067824 */ /* 0x020fc600078e0214 */
[----:B------:R-:W5:Y:S04]  /*5fc90*/  LD.E.U8 R20, desc[UR36][R4.64+0x64] ;  /* 0x0000642404147980 */ /* 0x000f68000c101100 */
[----:B------:R-:W5:Y:S04]  /*5fca0*/  LD.E.U8 R21, desc[UR36][R4.64+0x65] ;  /* 0x0000652404157980 */ /* 0x000f68000c101100 */
[----:B------:R-:W-:Y:S04]  /*5fcb0*/  STL [R1+0x21f8], R47 ;  /* 0x0021f82f01007387 */ /* 0x000fe80000100800 */
[----:B------:R-:W5:Y:S01]  /*5fcc0*/  LDL.LU R50, [R1+0x2274] ;  /* 0x0022740001327983 */ /* 0x000f620000300800 */
[----:B--2---:R-:W-:-:S03]  /*5fcd0*/  IMAD R0, R13, 0x100, R12 ;  /* 0x000001000d007824 */ /* 0x004fc600078e020c */
[----:B------:R-:W2:Y:S01]  /*5fce0*/  LD.E.U8 R12, desc[UR36][R4.64+0x60] ;  /* 0x00006024040c7980 */ /* 0x000ea2000c101100 */
[----:B------:R-:W-:-:S03]  /*5fcf0*/  LEA R9, R42, R41, 0x8 ;  /* 0x000000292a097211 */ /* 0x000fc600078e40ff */
[----:B------:R-:W2:Y:S01]  /*5fd00*/  LD.E.U8 R13, desc[UR36][R4.64+0x61] ;  /* 0x00006124040d7980 */ /* 0x000ea2000c101100 */
[----:B------:R-:W-:Y:S02]  /*5fd10*/  IMAD.U32 R0, R3, 0x10000, R0 ;  /* 0x0001000003007824 */ /* 0x000fe400078e0000 */
[----:B------:R-:W-:-:S03]  /*5fd20*/  IMAD R8, R40, 0x100, R39 ;  /* 0x0000010028087824 */ /* 0x000fc600078e0227 */
[----:B------:R0:W-:Y:S01]  /*5fd30*/  STL [R1+0x21e0], R0 ;  /* 0x0021e00001007387 */ /* 0x0001e20000100800 */
[----:B------:R-:W-:-:S03]  /*5fd40*/  IMAD.U32 R3, R9, 0x10000, R8 ;  /* 0x0001000009037824 */ /* 0x000fc600078e0008 */
[----:B------:R-:W2:Y:S01]  /*5fd50*/  LDL.LU R49, [R1+0x2278] ;  /* 0x0022780001317983 */ /* 0x000ea20000300800 */
[----:B------:R-:W-:-:S03]  /*5fd60*/  IMAD R10, R44, 0x100, R43 ;  /* 0x000001002c0a7824 */ /* 0x000fc600078e022b */
[----:B------:R4:W-:Y:S01]  /*5fd70*/  STL [R1+0x21e8], R3 ;  /* 0x0021e80301007387 */ /* 0x0009e20000100800 */
[----:B------:R-:W-:Y:S01]  /*5fd80*/  IMAD R11, R46, 0x100, R45 ;  /* 0x000001002e0b7824 */ /* 0x000fe200078e022d */
[----:B------:R-:W-:Y:S02]  /*5fd90*/  LEA R6, R7, R6, 0x10 ;  /* 0x0000000607067211 */ /* 0x000fe400078e80ff */
[----:B------:R-:W2:Y:S01]  /*5fda0*/  LD.E.U8 R41, desc[UR36][R4.64+0x6a] ;  /* 0x00006a2404297980 */ /* 0x000ea2000c101100 */
[----:B0-----:R-:W-:-:S03]  /*5fdb0*/  IMAD.U32 R0, R11, 0x10000, R10 ;  /* 0x000100000b007824 */ /* 0x001fc600078e000a */
[----:B------:R5:W-:Y:S04]  /*5fdc0*/  STL [R1+0x21e4], R6 ;  /* 0x0021e40601007387 */ /* 0x000be80000100800 */
[----:B------:R-:W2:Y:S04]  /*5fdd0*/  LD.E.U8 R42, desc[UR36][R4.64+0x6b] ;  /* 0x00006b24042a7980 */ /* 0x000ea8000c101100 */
[----:B------:R-:W2:Y:S04]  /*5fde0*/  LD.E.U8 R39, desc[UR36][R4.64+0x68] ;  /* 0x0000682404277980 */ /* 0x000ea8000c101100 */
[----:B------:R-:W2:Y:S04]  /*5fdf0*/  LD.E.U8 R40, desc[UR36][R4.64+0x69] ;  /* 0x0000692404287980 */ /* 0x000ea8000c101100 */
[----:B------:R-:W2:Y:S04]  /*5fe00*/  LD.E.U8 R9, desc[UR36][R4.64+0x72] ;  /* 0x0000722404097980 */ /* 0x000ea8000c101100 */
[----:B------:R-:W2:Y:S04]  /*5fe10*/  LD.E.U8 R10, desc[UR36][R4.64+0x73] ;  /* 0x00007324040a7980 */ /* 0x000ea8000c101100 */
[----:B------:R-:W2:Y:S04]  /*5fe20*/  LD.E.U8 R7, desc[UR36][R4.64+0x74] ;  /* 0x0000742404077980 */ /* 0x000ea8000c101100 */
[----:B------:R-:W2:Y:S04]  /*5fe30*/  LD.E.U8 R8, desc[UR36][R4.64+0x75] ;  /* 0x0000752404087980 */ /* 0x000ea8000c101100 */
[----:B------:R-:W2:Y:S04]  /*5fe40*/  LDL.LU R47, [R1+0x22f0] ;  /* 0x0022f000012f7983 */ /* 0x000ea80000300800 */
[----:B------:R-:W2:Y:S04]  /*5fe50*/  LDL.LU R46, [R1+0x22fc] ;  /* 0x0022fc00012e7983 */ /* 0x000ea80000300800 */
[----:B------:R-:W2:Y:S04]  /*5fe60*/  LDL.LU R45, [R1+0x22a4] ;  /* 0x0022a400012d7983 */ /* 0x000ea80000300800 */
[----:B------:R-:W2:Y:S04]  /*5fe70*/  LDL.LU R44, [R1+0x22e0] ;  /* 0x0022e000012c7983 */ /* 0x000ea80000300800 */
[----:B------:R-:W2:Y:S01]  /*5fe80*/  LDL.LU R43, [R1+0x2294] ;  /* 0x00229400012b7983 */ /* 0x000ea20000300800 */
[----:B----4-:R-:W-:-:S03]  /*5fe90*/  LEA R3, R15, R14, 0x8 ;  /* 0x0000000e0f037211 */ /* 0x010fc600078e40ff */
[----:B------:R-:W4:Y:S01]  /*5fea0*/  LD.E.U8 R15, desc[UR36][R4.64+0x6c] ;  /* 0x00006c24040f7980 */ /* 0x000f22000c101100 */
[----:B---3--:R-:W-:-:S03]  /*5feb0*/  IMAD R11, R38, 0x100, R37 ;  /* 0x00000100260b7824 */ /* 0x008fc600078e0225 */
[----:B------:R-:W4:Y:S04]  /*5fec0*/  LD.E.U8 R38, desc[UR36][R4.64+0x6d] ;  /* 0x00006d2404267980 */ /* 0x000f28000c101100 */
[----:B------:R-:W3:Y:S04]  /*5fed0*/  LD.E.U8 R37, desc[UR36][R4.64+0x6f] ;  /* 0x00006f2404257980 */ /* 0x000ee8000c101100 */
[----:B------:R2:W-:Y:S01]  /*5fee0*/  STL [R1+0x21ec], R0 ;  /* 0x0021ec0001007387 */ /* 0x0005e20000100800 */
[----:B-----5:R-:W-:-:S03]  /*5fef0*/  IMAD R6, R21, 0x100, R20 ;  /* 0x0000010015067824 */ /* 0x020fc600078e0214 */
[----:B------:R-:W3:Y:S04]  /*5ff00*/  LD.E.U8 R20, desc[UR36][R4.64+0x6e] ;  /* 0x00006e2404147980 */ /* 0x000ee8000c101100 */
[----:B------:R-:W5:Y:S01]  /*5ff10*/  LD.E.U8 R14, desc[UR36][R4.64+0x71] ;  /* 0x00007124040e7980 */ /* 0x000f62000c101100 */
[----:B--2---:R-:W-:-:S03]  /*5ff20*/  IMAD R0, R13, 0x100, R12 ;  /* 0x000001000d007824 */ /* 0x004fc600078e020c */
[----:B------:R-:W5:Y:S01]  /*5ff30*/  LD.E.U8 R12, desc[UR36][R4.64+0x70] ;  /* 0x00007024040c7980 */ /* 0x000f62000c101100 */
[----:B------:R-:W-:-:S05]  /*5ff40*/  IMAD.U32 R3, R3, 0x10000, R0 ;  /* 0x0001000003037824 */ /* 0x000fca00078e0000 */
[----:B------:R0:W-:Y:S01]  /*5ff50*/  STL [R1+0x21cc], R3 ;  /* 0x0021cc0301007387 */ /* 0x0001e20000100800 */
[----:B------:R-:W-:Y:S01]  /*5ff60*/  LEA R21, R42, R41, 0x8 ;  /* 0x000000292a157211 */ /* 0x000fe200078e40ff */
[----:B------:R-:W-:Y:S02]  /*5ff70*/  IMAD R13, R40, 0x100, R39 ;  /* 0x00000100280d7824 */ /* 0x000fe400078e0227 */
[----:B----4-:R-:W-:Y:S02]  /*5ff80*/  IMAD R15, R38, 0x100, R15 ;  /* 0x00000100260f7824 */ /* 0x010fe400078e020f */
[----:B---3--:R-:W-:Y:S01]  /*5ff90*/  IMAD R20, R37, 0x100, R20 ;  /* 0x0000010025147824 */ /* 0x008fe200078e0214 */
[----:B------:R-:W2:Y:S04]  /*5ffa0*/  LDL.LU R38, [R1+0x2460] ;  /* 0x0024600001267983 */ /* 0x000ea80000300800 */
[----:B------:R-:W3:Y:S01]  /*5ffb0*/  LDL.LU R37, [R1+0x22a8] ;  /* 0x0022a80001257983 */ /* 0x000ee20000300800 */
[----:B0-----:R-:W-:-:S03]  /*5ffc0*/  IMAD.U32 R3, R21, 0x10000, R13 ;  /* 0x0001000015037824 */ /* 0x001fc600078e000d */
[----:B------:R-:W4:Y:S01]  /*5ffd0*/  LDL.LU R21, [R1+0x22d8] ;  /* 0x0022d80001157983 */ /* 0x000f220000300800 */
[----:B------:R-:W-:-:S03]  /*5ffe0*/  LEA R0, R11, R6, 0x10 ;  /* 0x000000060b007211 */ /* 0x000fc600078e80ff */
[----:B------:R-:W4:Y:S04]  /*5fff0*/  LDL.LU R42, [R1+0x2298] ;  /* 0x00229800012a7983 */ /* 0x000f280000300800 */
[----:B------:R0:W-:Y:S01]  /*60000*/  STL [R1+0x21d0], R0 ;  /* 0x0021d00001007387 */ /* 0x0001e20000100800 */
[----:B------:R-:W-:-:S03]  /*60010*/  LEA R6, R10, R9, 0x8 ;  /* 0x000000090a067211 */ /* 0x000fc600078e40ff */
[----:B------:R5:W-:Y:S04]  /*60020*/  STL [R1+0x21d4], R3 ;  /* 0x0021d40301007387 */ /* 0x000be80000100800 */
[----:B------:R-:W4:Y:S01]  /*60030*/  LD.E.U8 R9, desc[UR36][R4.64+0x78] ;  /* 0x0000782404097980 */ /* 0x000f22000c101100 */
[----:B0-----:R-:W-:Y:S02]  /*60040*/  IMAD.U32 R0, R20, 0x10000, R15 ;  /* 0x0001000014007824 */ /* 0x001fe400078e000f */
[----:B------:R-:W-:Y:S01]  /*60050*/  IMAD.U32 R20, R48, -0x80000000, RZ ;  /* 0x8000000030147824 */ /* 0x000fe200078e00ff */
[----:B------:R-:W4:Y:S01]  /*60060*/  LD.E.U8 R10, desc[UR36][R4.64+0x79] ;  /* 0x00007924040a7980 */ /* 0x000f22000c101100 */
[----:B-----5:R-:W-:-:S03]  /*60070*/  IMAD R3, R14, 0x100, R12 ;  /* 0x000001000e037824 */ /* 0x020fc600078e020c */
[----:B------:R0:W-:Y:S04]  /*60080*/  STL [R1+0x21d8], R0 ;  /* 0x0021d80001007387 */ /* 0x0001e80000100800 */
[----:B------:R-:W5:Y:S04]  /*60090*/  LD.E.U8 R11, desc[UR36][R4.64+0x7a] ;  /* 0x00007a24040b7980 */ /* 0x000f68000c101100 */
[----:B------:R-:W5:Y:S01]  /*600a0*/  LD.E.U8 R12, desc[UR36][R4.64+0x7b] ;  /* 0x00007b24040c7980 */ /* 0x000f62000c101100 */
[----:B0-----:R-:W-:-:S03]  /*600b0*/  IMAD R0, R8, 0x100, R7 ;  /* 0x0000010008007824 */ /* 0x001fc600078e0207 */
[----:B------:R-:W5:Y:S04]  /*600c0*/  LD.E.U8 R7, desc[UR36][R4.64+0x76] ;  /* 0x0000762404077980 */ /* 0x000f68000c101100 */
[----:B------:R-:W5:Y:S04]  /*600d0*/  LD.E.U8 R8, desc[UR36][R4.64+0x77] ;  /* 0x0000772404087980 */ /* 0x000f68000c101100 */
[----:B------:R-:W5:Y:S04]  /*600e0*/  LD.E.U8 R13, desc[UR36][R4.64+0x7c] ;  /* 0x00007c24040d7980 */ /* 0x000f68000c101100 */
[----:B------:R-:W5:Y:S04]  /*600f0*/  LD.E.U8 R14, desc[UR36][R4.64+0x7d] ;  /* 0x00007d24040e7980 */ /* 0x000f68000c101100 */
[----:B------:R-:W5:Y:S04]  /*60100*/  LD.E.U8 R15, desc[UR36][R4.64+0x7f] ;  /* 0x00007f24040f7980 */ /* 0x000f68000c101100 */
[----:B------:R-:W5:Y:S04]  /*60110*/  LDL.LU R41, [R1+0x229c] ;  /* 0x00229c0001297983 */ /* 0x000f680000300800 */
[----:B------:R-:W5:Y:S04]  /*60120*/  LDL.LU R40, [R1+0x22a0] ;  /* 0x0022a00001287983 */ /* 0x000f680000300800 */
[----:B------:R0:W5:Y:S04]  /*60130*/  LD.E.U8 R4, desc[UR36][R4.64+0x7e] ;  /* 0x00007e2404047980 */ /* 0x000168000c101100 */
[----:B------:R-:W5:Y:S04]  /*60140*/  LDL.LU R39, [R1+0x2284] ;  /* 0x0022840001277983 */ /* 0x000f680000300800 */
[----:B------:R-:W5:Y:S01]  /*60150*/  LDL.LU R48, [R1+0x227c] ;  /* 0x00227c0001307983 */ /* 0x000f620000300800 */
[----:B0-----:R-:W-:-:S03]  /*60160*/  IMAD R5, R47, 0x40000000, R20 ;  /* 0x400000002f057824 */ /* 0x001fc600078e0214 */
[----:B------:R-:W5:Y:S01]  /*60170*/  LDL.LU R47, [R1+0x223c] ;  /* 0x00223c00012f7983 */ /* 0x000f620000300800 */
[----:B------:R-:W-:-:S03]  /*60180*/  IMAD R5, R46, 0x20000000, R5 ;  /* 0x200000002e057824 */ /* 0x000fc600078e0205 */
[----:B------:R-:W5:Y:S02]  /*60190*/  LDL.LU R46, [R1+0x2240] ;  /* 0x00224000012e7983 */ /* 0x000f640000300800 */
[----:B--2---:R-:W-:Y:S02]  /*601a0*/  LEA R5, R38, R5, 0x1c ;  /* 0x0000000526057211 */ /* 0x004fe400078ee0ff */
[----:B------:R-:W2:Y:S03]  /*601b0*/  LDL.LU R38, [R1+0x2288] ;  /* 0x0022880001267983 */ /* 0x000ea60000300800 */
[----:B------:R-:W-:Y:S02]  /*601c0*/  IMAD R5, R45, 0x8000000, R5 ;  /* 0x080000002d057824 */ /* 0x000fe400078e0205 */
[----:B------:R-:W2:Y:S03]  /*601d0*/  LDL.LU R45, [R1+0x2244] ;  /* 0x00224400012d7983 */ /* 0x000ea60000300800 */
[----:B---3--:R-:W-:-:S02]  /*601e0*/  LEA R5, R37, R5, 0x1a ;  /* 0x0000000525057211 */ /* 0x008fc400078ed0ff */
[----:B------:R-:W3:Y:S03]  /*601f0*/  LDL.LU R37, [R1+0x228c] ;  /* 0x00228c0001257983 */ /* 0x000ee60000300800 */
[----:B----4-:R-:W-:Y:S02]  /*60200*/  IMAD R5, R21, 0x2000000, R5 ;  /* 0x0200000015057824 */ /* 0x010fe400078e0205 */
[----:B------:R-:W4:Y:S03]  /*60210*/  LDL.LU R21, [R1+0x2290] ;  /* 0x0022900001157983 */ /* 0x000f260000300800 */
[----:B------:R-:W-:Y:S02]  /*60220*/  LEA R5, R44, R5, 0x18 ;  /* 0x000000052c057211 */ /* 0x000fe400078ec0ff */
[----:B------:R-:W4:Y:S03]  /*60230*/  LDL.LU R44, [R1+0x2248] ;  /* 0x00224800012c7983 */ /* 0x000f260000300800 */
[----:B------:R-:W-:-:S02]  /*60240*/  IMAD R5, R43, 0x800000, R5 ;  /* 0x008000002b057824 */ /* 0x000fc400078e0205 */
[----:B------:R-:W4:Y:S03]  /*60250*/  LDL.LU R43, [R1+0x224c] ;  /* 0x00224c00012b7983 */ /* 0x000f260000300800 */
[----:B------:R-:W-:Y:S02]  /*60260*/  LEA R5, R42, R5, 0x16 ;  /* 0x000000052a057211 */ /* 0x000fe400078eb0ff */
[----:B------:R-:W4:Y:S03]  /*60270*/  LDL.LU R42, [R1+0x2254] ;  /* 0x00225400012a7983 */ /* 0x000f260000300800 */
[----:B-----5:R-:W-:Y:S02]  /*60280*/  IMAD R5, R41, 0x200000, R5 ;  /* 0x0020000029057824 */ /* 0x020fe400078e0205 */
[----:B------:R-:W5:Y:S03]  /*60290*/  LDL.LU R41, [R1+0x2258] ;  /* 0x0022580001297983 */ /* 0x000f660000300800 */
[----:B------:R-:W-:-:S02]  /*602a0*/  LEA R5, R40, R5, 0x14 ;  /* 0x0000000528057211 */ /* 0x000fc400078ea0ff */
[----:B------:R-:W5:Y:S03]  /*602b0*/  LDL.LU R40, [R1+0x225c] ;  /* 0x00225c0001287983 */ /* 0x000f660000300800 */
[----:B------:R-:W-:Y:S02]  /*602c0*/  IMAD R5, R39, 0x80000, R5 ;  /* 0x0008000027057824 */ /* 0x000fe400078e0205 */
[----:B------:R-:W5:Y:S01]  /*602d0*/  LDL.LU R39, [R1+0x222c] ;  /* 0x00222c0001277983 */ /* 0x000f620000300800 */
[----:B------:R-:W-:-:S05]  /*602e0*/  SHF.L.U32 R20, R74, 0x1f, RZ ;  /* 0x0000001f4a147819 */ /* 0x000fca00000006ff */
[----:B------:R-:W-:-:S04]  /*602f0*/  IMAD R20, R73, 0x40000000, R20 ;  /* 0x4000000049147824 */ /* 0x000fc800078e0214 */
[----:B------:R-:W-:-:S04]  /*60300*/  IMAD R20, R72, 0x20000000, R20 ;  /* 0x2000000048147824 */ /* 0x000fc800078e0214 */
[----:B------:R-:W-:Y:S01]  /*60310*/  IMAD R20, R71, 0x10000000, R20 ;  /* 0x1000000047147824 */ /* 0x000fe200078e0214 */
[----:B--2---:R-:W-:Y:S02]  /*60320*/  LEA R5, R38, R5, 0x12 ;  /* 0x0000000526057211 */ /* 0x004fe400078e90ff */
[----:B------:R-:W2:Y:S03]  /*60330*/  LDL.LU R38, [R1+0x2230] ;  /* 0x0022300001267983 */ /* 0x000ea60000300800 */
[----:B---3--:R-:W-:Y:S02]  /*60340*/  IMAD R5, R37, 0x20000, R5 ;  /* 0x0002000025057824 */ /* 0x008fe400078e0205 */
[----:B------:R-:W3:Y:S03]  /*60350*/  LDL.LU R37, [R1+0x2234] ;  /* 0x0022340001257983 */ /* 0x000ee60000300800 */
[----:B----4-:R-:W-:-:S02]  /*60360*/  LEA R5, R21, R5, 0x10 ;  /* 0x0000000515057211 */ /* 0x010fc400078e80ff */
[----:B------:R-:W4:Y:S01]  /*60370*/  LDL.LU R21, [R1+0x2238] ;  /* 0x0022380001157983 */ /* 0x000f220000300800 */
[----:B------:R-:W-:-:S04]  /*60380*/  IMAD R20, R70, 0x8000000, R20 ;  /* 0x0800000046147824 */ /* 0x000fc800078e0214 */
[----:B------:R-:W-:-:S04]  /*60390*/  IMAD R20, R143, 0x4000000, R20 ;  /* 0x040000008f147824 */ /* 0x000fc800078e0214 */
[----:B------:R-:W-:-:S04]  /*603a0*/  IMAD R20, R144, 0x2000000, R20 ;  /* 0x0200000090147824 */ /* 0x000fc800078e0214 */
[----:B------:R-:W-:-:S04]  /*603b0*/  IMAD R20, R145, 0x1000000, R20 ;  /* 0x0100000091147824 */ /* 0x000fc800078e0214 */
[----:B------:R-:W-:-:S04]  /*603c0*/  IMAD R20, R146, 0x800000, R20 ;  /* 0x0080000092147824 */ /* 0x000fc800078e0214 */
[----:B------:R-:W-:-:S04]  /*603d0*/  IMAD R20, R147, 0x400000, R20 ;  /* 0x0040000093147824 */ /* 0x000fc800078e0214 */
[----:B------:R-:W-:Y:S02]  /*603e0*/  IMAD R20, R148, 0x200000, R20 ;  /* 0x0020000094147824 */ /* 0x000fe400078e0214 */
[----:B------:R-:W-:Y:S02]  /*603f0*/  IMAD R5, R51, 0x8000, R5 ;  /* 0x0000800033057824 */ /* 0x000fe400078e0205 */
[----:B------:R-:W-:-:S04]  /*60400*/  IMAD R20, R149, 0x100000, R20 ;  /* 0x0010000095147824 */ /* 0x000fc800078e0214 */
[----:B------:R-:W-:Y:S01]  /*60410*/  IMAD R20, R150, 0x80000, R20 ;  /* 0x0008000096147824 */ /* 0x000fe200078e0214 */
[----:B------:R-:W-:-:S03]  /*60420*/  LEA R5, R50, R5, 0xe ;  /* 0x0000000532057211 */ /* 0x000fc600078e70ff */
[----:B------:R-:W-:Y:S02]  /*60430*/  IMAD R20, R151, 0x40000, R20 ;  /* 0x0004000097147824 */ /* 0x000fe400078e0214 */
        /* <DEDUP_REMOVED lines=19> */
[----:B-----5:R-:W-:Y:S02]  /*60570*/  IMAD R5, R41, 0x20, R5 ;  /* 0x0000002029057824 */ /* 0x020fe400078e0205 */
[----:B------:R-:W-:-:S03]  /*60580*/  IMAD R20, R163, 0x40, R20 ;  /* 0x00000040a3147824 */ /* 0x000fc600078e0214 */
[----:B------:R-:W-:Y:S01]  /*60590*/  LEA R5, R40, R5, 0x4 ;  /* 0x0000000528057211 */ /* 0x000fe200078e20ff */
[----:B------:R-:W-:-:S04]  /*605a0*/  IMAD R20, R164, 0x20, R20 ;  /* 0x00000020a4147824 */ /* 0x000fc800078e0214 */
[----:B------:R-:W-:Y:S02]  /*605b0*/  IMAD R5, R39, 0x8, R5 ;  /* 0x0000000827057824 */ /* 0x000fe400078e0205 */
[----:B------:R-:W-:-:S04]  /*605c0*/  IMAD R20, R165, 0x10, R20 ;  /* 0x00000010a5147824 */ /* 0x000fc800078e0214 */
[----:B------:R-:W-:-:S04]  /*605d0*/  IMAD R20, R166, 0x8, R20 ;  /* 0x00000008a6147824 */ /* 0x000fc800078e0214 */
[----:B------:R-:W-:-:S04]  /*605e0*/  IMAD R20, R167, 0x4, R20 ;  /* 0x00000004a7147824 */ /* 0x000fc800078e0214 */
[----:B------:R-:W-:Y:S02]  /*605f0*/  IMAD R20, R168, 0x2, R20 ;  /* 0x00000002a8147824 */ /* 0x000fe400078e0214 */
[----:B------:R-:W-:Y:S01]  /*60600*/  IMAD R7, R8, 0x100, R7 ;  /* 0x0000010008077824 */ /* 0x000fe200078e0207 */
[----:B------:R-:W-:Y:S01]  /*60610*/  LEA R8, R14, R13, 0x8 ;  /* 0x0000000d0e087211 */ /* 0x000fe200078e40ff */
[----:B------:R-:W-:Y:S02]  /*60620*/  IMAD R11, R12, 0x100, R11 ;  /* 0x000001000c0b7824 */ /* 0x000fe400078e020b */
[----:B------:R-:W-:Y:S01]  /*60630*/  IMAD R4, R15, 0x100, R4 ;  /* 0x000001000f047824 */ /* 0x000fe200078e0204 */
[----:B------:R-:W-:Y:S01]  /*60640*/  MOV R40, 0x8 ;  /* 0x0000000800287802 */ /* 0x000fe20000000f00 */
[----:B------:R-:W-:Y:S05]  /*60650*/  WARPSYNC.ALL ;  /* 0x0000000000007948 */ /* 0x000fea0003800000 */
[----:B------:R-:W0:Y:S01]  /*60660*/  LDC.64 R40, c[0x4][R40] ;  /* 0x0100000028287b82 */ /* 0x000e220000000a00 */
[----:B--2---:R-:W-:-:S05]  /*60670*/  LEA R5, R38, R5, 0x2 ;  /* 0x0000000526057211 */ /* 0x004fca00078e10ff */
[----:B---3--:R-:W-:-:S05]  /*60680*/  IMAD R5, R37, 0x2, R5 ;  /* 0x0000000225057824 */ /* 0x008fca00078e0205 */
[----:B----4-:R-:W-:-:S04]  /*60690*/  IADD3 R5, PT, PT, R5, R21, RZ ;  /* 0x0000001505057210 */ /* 0x010fc80007ffe0ff */
[----:B------:R-:W-:Y:S01]  /*606a0*/  IADD3 R37, PT, PT, R5, R169, R20 ;  /* 0x000000a905257210 */ /* 0x000fe20007ffe014 */
[----:B------:R-:W-:Y:S02]  /*606b0*/  IMAD R5, R10, 0x100, R9 ;  /* 0x000001000a057824 */ /* 0x000fe400078e0209 */
[----:B------:R-:W-:Y:S02]  /*606c0*/  IMAD.U32 R9, R6, 0x10000, R3 ;  /* 0x0001000006097824 */ /* 0x000fe400078e0003 */
[----:B------:R-:W-:Y:S01]  /*606d0*/  IMAD.U32 R6, R7, 0x10000, R0 ;  /* 0x0001000007067824 */ /* 0x000fe200078e0000 */
[----:B------:R-:W-:Y:S01]  /*606e0*/  LEA R3, R11, R5, 0x10 ;  /* 0x000000050b037211 */ /* 0x000fe200078e80ff */
[----:B------:R-:W-:Y:S01]  /*606f0*/  IMAD.U32 R0, R4, 0x10000, R8 ;  /* 0x0001000004007824 */ /* 0x000fe200078e0008 */
[----:B------:R1:W-:Y:S04]  /*60700*/  STL [R1+0x21ac], R9 ;  /* 0x0021ac0901007387 */ /* 0x0003e80000100800 */
[----:B------:R1:W-:Y:S04]  /*60710*/  STL [R1+0x21b4], R6 ;  /* 0x0021b40601007387 */ /* 0x0003e80000100800 */
[----:B------:R1:W-:Y:S04]  /*60720*/  STL [R1+0x21b8], R3 ;  /* 0x0021b80301007387 */ /* 0x0003e80000100800 */
[----:B------:R1:W-:Y:S01]  /*60730*/  STL [R1+0x21c0], R0 ;  /* 0x0021c00001007387 */ /* 0x0003e20000100800 */
[----:B------:R-:W-:Y:S01]  /*60740*/  IMAD.MOV.U32 R4, RZ, RZ, 0x80 ;  /* 0x00000080ff047424 */ /* 0x000fe200078e00ff */
[----:B------:R-:W-:Y:S01]  /*60750*/  CS2R R38, SRZ ;  /* 0x0000000000267805 */ /* 0x000fe2000001ff00 */
[----:B------:R-:W-:Y:S01]  /*60760*/  IMAD.MOV.U32 R5, RZ, RZ, RZ ;  /* 0x000000ffff057224 */ /* 0x000fe200078e00ff */
[----:B0-----:R-:W-:Y:S06]  /*60770*/  BAR.SYNC.DEFER_BLOCKING 0x0 ;  /* 0x0000000000007b1d */ /* 0x001fec0000010000 */
[----:B------:R-:W-:-:S07]  /*60780*/  LEPC R20, `(.L_x_478) ;  /* 0x000000001014794e */ /* 0x000fce0000000000 */
[----:B-1----:R-:W-:Y:S05]  /*60790*/  CALL.ABS.NOINC R40 ;  /* 0x0000000028007343 */ /* 0x002fea0003c00000 */
.L_x_478:
[----:B------:R-:W-:Y:S01]  /*607a0*/  BSSY.RECONVERGENT B0, `(.L_x_479) ;  /* 0x000000b000007945 */ /* 0x000fe20003800200 */
.L_x_480:
        /* <DEDUP_REMOVED lines=11> */
.L_x_479:
        /* <DEDUP_REMOVED lines=12> */
[----:B------:R-:W-:Y:S02]  /*60920*/  HFMA2 R9, -RZ, RZ, 0, 0 ;  /* 0x00000000ff097431 */ /* 0x000fe400000001ff */
[----:B------:R-:W-:Y:S01]  /*60930*/  IMAD.MOV.U32 R0, RZ, RZ, 0x1f ;  /* 0x0000001fff007424 */ /* 0x000fe200078e00ff */
[----:B------:R-:W-:-:S07]  /*60940*/  LOP3.LUT R8, R3, 0x38, RZ, 0xc0, !PT ;  /* 0x0000003803087812 */ /* 0x000fce00078ec0ff */
.L_x_485:
        /* <DEDUP_REMOVED lines=29> */
.L_x_484:
[----:B------:R-:W-:Y:S05]  /*60b20*/  BSYNC.RECONVERGENT B1 ;  /* 0x0000000000017941 */ /* 0x000fea0003800200 */
.L_x_483:
        /* <DEDUP_REMOVED lines=20> */
.L_x_487:
[----:B------:R-:W-:Y:S05]  /*60c70*/  BSYNC.RECONVERGENT B1 ;  /* 0x0000000000017941 */ /* 0x000fea0003800200 */
.L_x_486:
        /* <DEDUP_REMOVED lines=16> */
.L_x_482:
[----:B------:R-:W-:Y:S05]  /*60d80*/  BSYNC.RECONVERGENT B0 ;  /* 0x0000000000007941 */ /* 0x000fea0003800200 */
.L_x_481:
        /* <DEDUP_REMOVED lines=37> */
[----:B--2---:R-:W-:-:S04]  /*60fe0*/  IMAD R11, R13, 0x100, R12 ;  /* 0x000001000d0b7824 */ /* 0x004fc800078e020c */
[----:B------:R-:W-:Y:S02]  /*60ff0*/  IMAD.U32 R11, R11, 0x10000, R0 ;  /* 0x000100000b0b7824 */ /* 0x000fe400078e0000 */
[----:B----4-:R-:W-:-:S03]  /*61000*/  IMAD R12, R21, 0x100, R20 ;  /* 0x00000100150c7824 */ /* 0x010fc600078e0214 */
[----:B------:R0:W-:Y:S01]  /*61010*/  STL [R1+0x22f8], R11 ;  /* 0x0022f80b01007387 */ /* 0x0001e20000100800 */
[----:B-----5:R-:W-:-:S03]  /*61020*/  LEA R20, R42, R41, 0x8 ;  /* 0x000000292a147211 */ /* 0x020fc600078e40ff */
[----:B------:R-:W2:Y:S04]  /*61030*/  LD.E.U8 R41, desc[UR36][R4.64+0x26] ;  /* 0x0000262404297980 */ /* 0x000ea8000c101100 */
[----:B------:R-:W2:Y:S01]  /*61040*/  LD.E.U8 R42, desc[UR36][R4.64+0x27] ;  /* 0x00002724042a7980 */ /* 0x000ea2000c101100 */
[----:B------:R-:W-:-:S03]  /*61050*/  IMAD R21, R44, 0x100, R43 ;  /* 0x000001002c157824 */ /* 0x000fc600078e022b */
[----:B------:R-:W3:Y:S01]  /*61060*/  LD.E.U8 R43, desc[UR36][R4.64+0x28] ;  /* 0x00002824042b7980 */ /* 0x000ee2000c101100 */
[----:B0-----:R-:W-:-:S03]  /*61070*/  IMAD.U32 R11, R21, 0x10000, R20 ;  /* 0x00010000150b7824 */ /* 0x001fc600078e0014 */
[----:B------:R-:W4:Y:S01]  /*61080*/  LD.E.U8 R20, desc[UR36][R4.64+0x20] ;  /* 0x0000202404147980 */ /* 0x000f22000c101100 */
[----:B------:R-:W-:Y:S01]  /*61090*/  LEA R14, R15, R14, 0x8 ;  /* 0x0000000e0f0e7211 */ /* 0x000fe200078e40ff */
[----:B------:R-:W-:Y:S02]  /*610a0*/  IMAD R13, R38, 0x100, R37 ;  /* 0x00000100260d7824 */ /* 0x000fe400078e0225 */
[----:B------:R-:W4:Y:S02]  /*610b0*/  LD.E.U8 R21, desc[UR36][R4.64+0x21] ;  /* 0x0000212404157980 */ /* 0x000f24000c101100 */
[----:B------:R-:W-:Y:S02]  /*610c0*/  IMAD.U32 R0, R12, 0x10000, R14 ;  /* 0x000100000c007824 */ /* 0x000fe400078e000e */
[----:B------:R0:W-:Y:S01]  /*610d0*/  STL [R1+0x2460], R11 ;  /* 0x0024600b01007387 */ /* 0x0001e20000100800 */
[----:B------:R-:W-:-:S03]  /*610e0*/  IMAD R15, R40, 0x100, R39 ;  /* 0x00000100280f7824 */ /* 0x000fc600078e0227 */
[----:B------:R-:W5:Y:S02]  /*610f0*/  LD.E.U8 R14, desc[UR36][R4.64+0x1e] ;  /* 0x00001e24040e7980 */ /* 0x000f64000c101100 */
[----:B------:R-:W-:Y:S02]  /*61100*/  LEA R12, R15, R13, 0x10 ;  /* 0x0000000d0f0c7211 */ /* 0x000fe400078e80ff */
[----:B------:R-:W3:Y:S01]  /*61110*/  LD.E.U8 R37, desc[UR36][R4.64+0x22] ;  /* 0x0000222404257980 */ /* 0x000ee2000c101100 */
[----:B------:R-:W-:-:S03]  /*61120*/  IMAD R3, R10, 0x100, R3 ;  /* 0x000001000a037824 */ /* 0x000fc600078e0203 */
[----:B------:R-:W2:Y:S04]  /*61130*/  LD.E.U8 R10, desc[UR36][R4.64+0x1a] ;  /* 0x00001a24040a7980 */ /* 0x000ea8000c101100 */
[----:B0-----:R-:W2:Y:S01]  /*61140*/  LD.E.U8 R11, desc[UR36][R4.64+0x1b] ;  /* 0x00001b24040b7980 */ /* 0x001ea2000c101100 */
[----:B------:R-:W-:-:S03]  /*61150*/  LEA R6, R9, R6, 0x8 ;  /* 0x0000000609067211 */ /* 0x000fc600078e40ff */
[----:B------:R-:W4:Y:S01]  /*61160*/  LD.E.U8 R9, desc[UR36][R4.64+0x19] ;  /* 0x0000192404097980 */ /* 0x000f22000c101100 */
[----:B------:R-:W-:-:S03]  /*61170*/  IMAD R7, R8, 0x100, R7 ;  /* 0x0000010008077824 */ /* 0x000fc600078e0207 */
[----:B------:R-:W3:Y:S04]  /*61180*/  LD.E.U8 R13, desc[UR36][R4.64+0x1d] ;  /* 0x00001d24040d7980 */ /* 0x000ee8000c101100 */
[----:B------:R-:W4:Y:S04]  /*61190*/  LD.E.U8 R8, desc[UR36][R4.64+0x18] ;  /* 0x0000182404087980 */ /* 0x000f28000c101100 */
[----:B------:R0:W-:Y:S04]  /*611a0*/  STL [R1+0x22fc], R12 ;  /* 0x0022fc0c01007387 */ /* 0x0001e80000100800 */
[----:B------:R-:W5:Y:S04]  /*611b0*/  LD.E.U8 R15, desc[UR36][R4.64+0x1f] ;  /* 0x00001f24040f7980 */ /* 0x000f68000c101100 */
[----:B------:R-:W3:Y:S04]  /*611c0*/  LD.E.U8 R38, desc[UR36][R4.64+0x23] ;  /* 0x0000232404267980 */ /* 0x000ee8000c101100 */
[----:B0-----:R-:W3:Y:S04]  /*611d0*/  LD.E.U8 R12, desc[UR36][R4.64+0x1c] ;  /* 0x00001c24040c7980 */ /* 0x001ee8000c101100 */
[----:B------:R0:W-:Y:S04]  /*611e0*/  STL [R1+0x22f0], R0 ;  /* 0x0022f00001007387 */ /* 0x0001e80000100800 */
[----:B------:R-:W3:Y:S04]  /*611f0*/  LD.E.U8 R39, desc[UR36][R4.64+0x24] ;  /* 0x0000242404277980 */ /* 0x000ee8000c101100 */
[----:B------:R-:W3:Y:S01]  /*61200*/  LD.E.U8 R40, desc[UR36][R4.64+0x25] ;  /* 0x0000252404287980 */ /* 0x000ee2000c101100 */
[----:B0-----:R-:W-:-:S03]  /*61210*/  IMAD R0, R46, 0x100, R45 ;  /* 0x000001002e007824 */ /* 0x001fc600078e022d */
[----:B------:R-:W3:Y:S04]  /*61220*/  LD.E.U8 R44, desc[UR36][R4.64+0x29] ;  /* 0x00002924042c7980 */ /* 0x000ee8000c101100 */
[----:B------:R-:W3:Y:S04]  /*61230*/  LD.E.U8 R45, desc[UR36][R4.64+0x2a] ;  /* 0x00002a24042d7980 */ /* 0x000ee8000c101100 */
[----:B------:R-:W3:Y:S01]  /*61240*/  LD.E.U8 R46, desc[UR36][R4.64+0x2b] ;  /* 0x00002b24042e7980 */ /* 0x000ee2000c101100 */
[----:B--2---:R-:W-:Y:S02]  /*61250*/  IMAD R10, R11, 0x100, R10 ;  /* 0x000001000b0a7824 */ /* 0x004fe400078e020a */
[----:B----4-:R-:W-:-:S02]  /*61260*/  IMAD R8, R9, 0x100, R8 ;  /* 0x0000010009087824 */ /* 0x010fc400078e0208 */
[----:B-----5:R-:W-:Y:S02]  /*61270*/  IMAD R11, R15, 0x100, R14 ;  /* 0x000001000f0b7824 */ /* 0x020fe400078e020e */
[----:B------:R-:W2:Y:S04]  /*61280*/  LD.E.U8 R14, desc[UR36][R4.64+0x3e] ;  /* 0x00003e24040e7980 */ /* 0x000ea8000c101100 */
[----:B------:R-:W2:Y:S01]  /*61290*/  LD.E.U8 R15, desc[UR36][R4.64+0x3f] ;  /* 0x00003f24040f7980 */ /* 0x000ea2000c101100 */
[----:B---3--:R-:W-:Y:S01]  /*612a0*/  LEA R9, R13, R12, 0x8 ;  /* 0x0000000c0d097211 */ /* 0x008fe200078e40ff */
[----:B------:R-:W-:Y:S01]  /*612b0*/  IMAD.U32 R12, R3, 0x10000, R0 ;  /* 0x00010000030c7824 */ /* 0x000fe200078e0000 */
[----:B------:R-:W-:Y:S01]  /*612c0*/  LEA R3, R10, R8, 0x10 ;  /* 0x000000080a037211 */ /* 0x000fe200078e80ff */
[----:B------:R-:W-:Y:S01]  /*612d0*/  IMAD.U32 R0, R7, 0x10000, R6 ;  /* 0x0001000007007824 */ /* 0x000fe200078e0006 */
[----:B------:R-:W3:Y:S01]  /*612e0*/  LD.E.U8 R13, desc[UR36][R4.64+0x3d] ;  /* 0x00003d24040d7980 */ /* 0x000ee2000c101100 */
[----:B------:R-:W-:-:S03]  /*612f0*/  IMAD.U32 R6, R11, 0x10000, R9 ;  /* 0x000100000b067824 */ /* 0x000fc600078e0009 */
[----:B------:R0:W-:Y:S04]  /*61300*/  STL [R1+0x22a8], R0 ;  /* 0x0022a80001007387 */ /* 0x0001e80000100800 */
[----:B------:R1:W-:Y:S01]  /*61310*/  STL [R1+0x22d8], R3 ;  /* 0x0022d80301007387 */ /* 0x0003e20000100800 */
[----:B------:R-:W-:Y:S01]  /*61320*/  IMAD R7, R42, 0x100, R41 ;  /* 0x000001002a077824 */ /* 0x000fe200078e0229 */
[----:B------:R-:W-:Y:S02]  /*61330*/  LEA R10, R48, R47, 0x8 ;  /* 0x0000002f300a7211 */ /* 0x000fe400078e40ff */
[----:B------:R4:W-:Y:S01]  /*61340*/  STL [R1+0x22e0], R6 ;  /* 0x0022e00601007387 */ /* 0x0009e20000100800 */
[----:B0-----:R-:W-:-:S03]  /*61350*/  IMAD R0, R21, 0x100, R20 ;  /* 0x0000010015007824 */ /* 0x001fc600078e0214 */
[----:B------:R0:W-:Y:S01]  /*61360*/  STL [R1+0x22a4], R12 ;  /* 0x0022a40c01007387 */ /* 0x0001e20000100800 */
[----:B-1----:R-:W-:Y:S02]  /*61370*/  IMAD R3, R38, 0x100, R37 ;  /* 0x0000010026037824 */ /* 0x002fe400078e0225 */
[----:B------:R-:W-:Y:S01]  /*61380*/  IMAD R8, R44, 0x100, R43 ;  /* 0x000001002c087824 */ /* 0x000fe200078e022b */
[----:B------:R-:W5:Y:S01]  /*61390*/  LD.E.U8 R20, desc[UR36][R4.64+0x40] ;  /* 0x0000402404147980 */ /* 0x000f62000c101100 */
[----:B----4-:R-:W-:Y:S01]  /*613a0*/  LEA R6, R40, R39, 0x8 ;  /* 0x0000002728067211 */ /* 0x010fe200078e40ff */
[----:B------:R-:W-:Y:S02]  /*613b0*/  IMAD R9, R46, 0x100, R45 ;  /* 0x000001002e097824 */ /* 0x000fe400078e022d */
[----:B------:R-:W-:Y:S01]  /*613c0*/  IMAD R11, R50, 0x100, R49 ;  /* 0x00000100320b7824 */ /* 0x000fe200078e0231 */
[----:B------:R-:W5:Y:S01]  /*613d0*/  LD.E.U8 R21, desc[UR36][R4.64+0x41] ;  /* 0x0000412404157980 */ /* 0x000f62000c101100 */
[----:B0-----:R-:W-:Y:S01]  /*613e0*/  IMAD.U32 R12, R3, 0x10000, R0 ;  /* 0x00010000030c7824 */ /* 0x001fe200078e0000 */
[----:B------:R-:W-:Y:S01]  /*613f0*/  LEA R3, R9, R8, 0x10 ;  /* 0x0000000809037211 */ /* 0x000fe200078e80ff */
[----:B------:R-:W-:Y:S01]  /*61400*/  IMAD.U32 R0, R7, 0x10000, R6 ;  /* 0x0001000007007824 */ /* 0x000fe200078e0006 */
[----:B------:R-:W4:Y:S01]  /*61410*/  LD.E.U8 R8, desc[UR36][R4.64+0x38] ;  /* 0x0000382404087980 */ /* 0x000f22000c101100 */
[----:B------:R-:W-:-:S03]  /*61420*/  IMAD.U32 R6, R11, 0x10000, R10 ;  /* 0x000100000b067824 */ /* 0x000fc600078e000a */
[----:B------:R0:W-:Y:S04]  /*61430*/  STL [R1+0x2294], R12 ;  /* 0x0022940c01007387 */ /* 0x0001e80000100800 */
[----:B------:R-:W4:Y:S04]  /*61440*/  LD.E.U8 R9, desc[UR36][R4.64+0x39] ;  /* 0x0000392404097980 */ /* 0x000f28000c101100 */
[----:B------:R-:W2:Y:S04]  /*61450*/  LD.E.U8 R10, desc[UR36][R4.64+0x3a] ;  /* 0x00003a24040a7980 */ /* 0x000ea8000c101100 */
[----:B------:R-:W2:Y:S04]  /*61460*/  LD.E.U8 R11, desc[UR36][R4.64+0x3b] ;  /* 0x00003b24040b7980 */ /* 0x000ea8000c101100 */
[----:B0-----:R-:W3:Y:S04]  /*61470*/  LD.E.U8 R12, desc[UR36][R4.64+0x3c] ;  /* 0x00003c24040c7980 */ /* 0x001ee8000c101100 */
[----:B------:R-:W5:Y:S04]  /*61480*/  LD.E.U8 R37, desc[UR36][R4.64+0x42] ;  /* 0x0000422404257980 */ /* 0x000f68000c101100 */
[----:B------:R-:W5:Y:S04]  /*61490*/  LD.E.U8 R38, desc[UR36][R4.64+0x43] ;  /* 0x0000432404267980 */ /* 0x000f68000c101100 */
[----:B------:R-:W5:Y:S04]  /*614a0*/  LD.E.U8 R39, desc[UR36][R4.64+0x44] ;  /* 0x0000442404277980 */ /* 0x000f68000c101100 */
[----:B------:R-:W5:Y:S01]  /*614b0*/  LD.E.U8 R40, desc[UR36][R4.64+0x45] ;  /* 0x0000452404287980 */ /* 0x000f62000c101100 */
[----:B------:R-:W-:-:S03]  /*614c0*/  IMAD R7, R58, 0x100, R57 ;  /* 0x000001003a077824 */ /* 0x000fc600078e0239 */
[----:B------:R0:W-:Y:S04]  /*614d0*/  STL [R1+0x2298], R0 ;  /* 0x0022980001007387 */ /* 0x0001e80000100800 */
[----:B------:R1:W-:Y:S04]  /*614e0*/  STL [R1+0x229c], R3 ;  /* 0x00229c0301007387 */ /* 0x0003e80000100800 */
[----:B------:R1:W-:Y:S01]  /*614f0*/  STL [R1+0x22a0], R6 ;  /* 0x0022a00601007387 */ /* 0x0003e20000100800 */
[----:B0-----:R-:W-:-:S03]  /*61500*/  IMAD R0, R52, 0x100, R51 ;  /* 0x0000010034007824 */ /* 0x001fc600078e0233 */
[----:B------:R-:W5:Y:S01]  /*61510*/  LD.E.U8 R41, desc[UR36][R4.64+0x46] ;  /* 0x0000462404297980 */ /* 0x000f62000c101100 */
[----:B-1----:R-:W-:-:S03]  /*61520*/  IMAD R3, R54, 0x100, R53 ;  /* 0x0000010036037824 */ /* 0x002fc600078e0235 */
        /* <DEDUP_REMOVED lines=10> */
[----:B------:R-:W5:Y:S01]  /*615d0*/  LDL.LU R51, [R1+0x22e4] ;  /* 0x0022e40001337983 */ /* 0x000f620000300800 */
[----:B----4-:R-:W-:-:S02]  /*615e0*/  IMAD R8, R9, 0x100, R8 ;  /* 0x0000010009087824 */ /* 0x010fc400078e0208 */
[----:B--2---:R-:W-:Y:S02]  /*615f0*/  IMAD R10, R11, 0x100, R10 ;  /* 0x000001000b0a7824 */ /* 0x004fe400078e020a */
[----:B------:R-:W-:Y:S01]  /*61600*/  IMAD R11, R15, 0x100, R14 ;  /* 0x000001000f0b7824 */ /* 0x000fe200078e020e */
[----:B---3--:R-:W-:Y:S01]  /*61610*/  LEA R9, R13, R12, 0x8 ;  /* 0x0000000c0d097211 */ /* 0x008fe200078e40ff */
[----:B------:R-:W-:Y:S01]  /*61620*/  IMAD.U32 R12, R3, 0x10000, R0 ;  /* 0x00010000030c7824 */ /* 0x000fe200078e0000 */
[----:B------:R-:W-:Y:S01]  /*61630*/  LEA R3, R10, R8, 0x10 ;  /* 0x000000080a037211 */ /* 0x000fe200078e80ff */
[----:B------:R-:W-:Y:S01]  /*61640*/  IMAD.U32 R0, R7, 0x10000, R6 ;  /* 0x0001000007007824 */ /* 0x000fe200078e0006 */
[----:B------:R-:W2:Y:S01]  /*61650*/  LD.E.U8 R13, desc[UR36][R4.64+0x51] ;  /* 0x00005124040d7980 */ /* 0x000ea2000c101100 */
[----:B------:R-:W-:-:S03]  /*61660*/  IMAD.U32 R6, R11, 0x10000, R9 ;  /* 0x000100000b067824 */ /* 0x000fc600078e0009 */
[----:B------:R-:W-:Y:S04]  /*61670*/  STL [R1+0x2284], R12 ;  /* 0x0022840c01007387 */ /* 0x000fe80000100800 */
[----:B------:R5:W-:Y:S04]  /*61680*/  STL [R1+0x2288], R0 ;  /* 0x0022880001007387 */ /* 0x000be80000100800 */
[----:B------:R0:W-:Y:S04]  /*61690*/  STL [R1+0x228c], R3 ;  /* 0x00228c0301007387 */ /* 0x0001e80000100800 */
[----:B------:R1:W-:Y:S01]  /*616a0*/  STL [R1+0x2290], R6 ;  /* 0x0022900601007387 */ /* 0x0003e20000100800 */
[----:B-----5:R-:W-:-:S03]  /*616b0*/  IMAD R0, R21, 0x100, R20 ;  /* 0x0000010015007824 */ /* 0x020fc600078e0214 */
[----:B------:R-:W2:Y:S01]  /*616c0*/  LD.E.U8 R12, desc[UR36][R4.64+0x50] ;  /* 0x00005024040c7980 */ /* 0x000ea2000c101100 */
[----:B0-----:R-:W-:-:S03]  /*616d0*/  IMAD R3, R38, 0x100, R37 ;  /* 0x0000010026037824 */ /* 0x001fc600078e0225 */
[----:B------:R-:W3:Y:S01]  /*616e0*/  LD.E.U8 R14, desc[UR36][R4.64+0x52] ;  /* 0x00005224040e7980 */ /* 0x000ee2000c101100 */
[----:B-1----:R-:W-:-:S03]  /*616f0*/  LEA R6, R40, R39, 0x8 ;  /* 0x0000002728067211 */ /* 0x002fc600078e40ff */
[----:B------:R-:W3:Y:S04]  /*61700*/  LD.E.U8 R15, desc[UR36][R4.64+0x53] ;  /* 0x00005324040f7980 */ /* 0x000ee8000c101100 */
[----:B------:R-:W4:Y:S04]  /*61710*/  LD.E.U8 R20, desc[UR36][R4.64+0x54] ;  /* 0x0000542404147980 */ /* 0x000f28000c101100 */
[----:B------:R-:W4:Y:S04]  /*61720*/  LD.E.U8 R21, desc[UR36][R4.64+0x55] ;  /* 0x0000552404157980 */ /* 0x000f28000c101100 */
[----:B------:R-:W5:Y:S04]  /*61730*/  LD.E.U8 R37, desc[UR36][R4.64+0x56] ;  /* 0x0000562404257980 */ /* 0x000f68000c101100 */
[----:B------:R-:W5:Y:S04]  /*61740*/  LD.E.U8 R38, desc[UR36][R4.64+0x57] ;  /* 0x0000572404267980 */ /* 0x000f68000c101100 */
[----:B------:R-:W5:Y:S04]  /*61750*/  LD.E.U8 R39, desc[UR36][R4.64+0x58] ;  /* 0x0000582404277980 */ /* 0x000f68000c101100 */
[----:B------:R-:W5:Y:S01]  /*61760*/  LD.E.U8 R40, desc[UR36][R4.64+0x59] ;  /* 0x0000592404287980 */ /* 0x000f62000c101100 */
[----:B------:R-:W-:-:S02]  /*61770*/  IMAD R7, R42, 0x100, R41 ;  /* 0x000001002a077824 */ /* 0x000fc400078e0229 */
[----:B------:R-:W-:Y:S01]  /*61780*/  IMAD R8, R44, 0x100, R43 ;  /* 0x000001002c087824 */ /* 0x000fe200078e022b */
[----:B------:R-:W-:Y:S01]  /*61790*/  LEA R10, R48, R47, 0x8 ;  /* 0x0000002f300a7211 */ /* 0x000fe200078e40ff */
[----:B------:R-:W-:Y:S01]  /*617a0*/  IMAD R9, R46, 0x100, R45 ;  /* 0x000001002e097824 */ /* 0x000fe200078e022d */
[----:B------:R-:W5:Y:S01]  /*617b0*/  LD.E.U8 R41, desc[UR36][R4.64+0x5a] ;  /* 0x00005a2404297980 */ /* 0x000f62000c101100 */
[----:B------:R-:W-:-:S03]  /*617c0*/  IMAD.U32 R47, R3, 0x10000, R0 ;  /* 0x00010000032f7824 */ /* 0x000fc600078e0000 */
[----:B------:R-:W5:Y:S01]  /*617d0*/  LD.E.U8 R42, desc[UR36][R4.64+0x5b] ;  /* 0x00005b24042a7980 */ /* 0x000f62000c101100 */
[----:B------:R-:W-:Y:S01]  /*617e0*/  IMAD R11, R50, 0x100, R49 ;  /* 0x00000100320b7824 */ /* 0x000fe200078e0231 */
[----:B------:R-:W-:Y:S01]  /*617f0*/  LEA R3, R9, R8, 0x10 ;  /* 0x0000000809037211 */ /* 0x000fe200078e80ff */
[----:B------:R-:W-:Y:S01]  /*61800*/  IMAD.U32 R0, R7, 0x10000, R6 ;  /* 0x0001000007007824 */ /* 0x000fe200078e0006 */
[----:B------:R-:W5:Y:S01]  /*61810*/  LD.E.U8 R43, desc[UR36][R4.64+0x5c] ;  /* 0x00005c24042b7980 */ /* 0x000f62000c101100 */
[----:B------:R-:W-:-:S03]  /*61820*/  IMAD.U32 R6, R11, 0x10000, R10 ;  /* 0x000100000b067824 */ /* 0x000fc600078e000a */
[----:B------:R-:W5:Y:S04]  /*61830*/  LD.E.U8 R44, desc[UR36][R4.64+0x5d] ;  /* 0x00005d24042c7980 */ /* 0x000f68000c101100 */
[----:B------:R-:W5:Y:S04]  /*61840*/  LD.E.U8 R45, desc[UR36][R4.64+0x5e] ;  /* 0x00005e24042d7980 */ /* 0x000f68000c101100 */
[----:B------:R-:W5:Y:S04]  /*61850*/  LD.E.U8 R46, desc[UR36][R4.64+0x5f] ;  /* 0x00005f24042e7980 */ /* 0x000f68000c101100 */
[----:B------:R-:W-:Y:S04]  /*61860*/  STL [R1+0x2274], R0 ;  /* 0x0022740001007387 */ /* 0x000fe80000100800 */
[----:B------:R-:W-:Y:S04]  /*61870*/  STL [R1+0x2278], R3 ;  /* 0x0022780301007387 */ /* 0x000fe80000100800 */
[----:B------:R-:W-:Y:S04]  /*61880*/  STL [R1+0x227c], R6 ;  /* 0x00227c0601007387 */ /* 0x000fe80000100800 */
[----:B------:R-:W5:Y:S04]  /*61890*/  LD.E.U8 R11, desc[UR36][R4.64+0x60] ;  /* 0x00006024040b7980 */ /* 0x000f68000c101100 */
[----:B------:R-:W5:Y:S04]  /*618a0*/  LDL.LU R48, [R1+0x2374] ;  /* 0x0023740001307983 */ /* 0x000f680000300800 */
[----:B------:R0:W-:Y:S04]  /*618b0*/  STL [R1+0x2270], R47 ;  /* 0x0022702f01007387 */ /* 0x0001e80000100800 */
[----:B------:R-:W5:Y:S04]  /*618c0*/  LDL.LU R50, [R1+0x22e8] ;  /* 0x0022e80001327983 */ /* 0x000f680000300800 */
[----:B------:R-:W5:Y:S04]  /*618d0*/  LDL.LU R49, [R1+0x22ec] ;  /* 0x0022ec0001317983 */ /* 0x000f680000300800 */
[----:B0-----:R-:W5:Y:S01]  /*618e0*/  LDL.LU R47, [R1+0x236c] ;  /* 0x00236c00012f7983 */ /* 0x001f620000300800 */
[----:B--2---:R-:W-:-:S03]  /*618f0*/  IMAD R0, R13, 0x100, R12 ;  /* 0x000001000d007824 */ /* 0x004fc600078e020c */
[----:B------:R-:W2:Y:S04]  /*61900*/  LD.E.U8 R13, desc[UR36][R4.64+0x62] ;  /* 0x00006224040d7980 */ /* 0x000ea8000c101100 */
[----:B------:R-:W2:Y:S01]  /*61910*/  LD.E.U8 R12, desc[UR36][R4.64+0x61] ;  /* 0x00006124040c7980 */ /* 0x000ea2000c101100 */
[----:B---3--:R-:W-:-:S03]  /*61920*/  IMAD R3, R15, 0x100, R14 ;  /* 0x000001000f037824 */ /* 0x008fc600078e020e */
[----:B------:R-:W2:Y:S04]  /*61930*/  LD.E.U8 R14, desc[UR36][R4.64+0x63] ;  /* 0x00006324040e7980 */ /* 0x000ea8000c101100 */
[----:B------:R-:W3:Y:S01]  /*61940*/  LD.E.U8 R15, desc[UR36][R4.64+0x64] ;  /* 0x00006424040f7980 */ /* 0x000ee2000c101100 */
[----:B----4-:R-:W-:-:S03]  /*61950*/  LEA R6, R21, R20, 0x8 ;  /* 0x0000001415067211 */ /* 0x010fc600078e40ff */
[----:B------:R-:W3:Y:S04]  /*61960*/  LD.E.U8 R20, desc[UR36][R4.64+0x65] ;  /* 0x0000652404147980 */ /* 0x000ee8000c101100 */
[----:B------:R-:W4:Y:S01]  /*61970*/  LD.E.U8 R21, desc[UR36][R4.64+0x66] ;  /* 0x0000662404157980 */ /* 0x000f22000c101100 */
[----:B-----5:R-:W-:-:S03]  /*61980*/  IMAD R7, R38, 0x100, R37 ;  /* 0x0000010026077824 */ /* 0x020fc600078e0225 */
[----:B------:R-:W5:Y:S04]  /*61990*/  LD.E.U8 R38, desc[UR36][R4.64+0x68] ;  /* 0x0000682404267980 */ /* 0x000f68000c101100 */
[----:B------:R-:W4:Y:S01]  /*619a0*/  LD.E.U8 R37, desc[UR36][R4.64+0x67] ;  /* 0x0000672404257980 */ /* 0x000f22000c101100 */
[----:B------:R-:W-:-:S03]  /*619b0*/  IMAD R8, R40, 0x100, R39 ;  /* 0x0000010028087824 */ /* 0x000fc600078e0227 */
[----:B------:R-:W5:Y:S01]  /*619c0*/  LD.E.U8 R39, desc[UR36][R4.64+0x69] ;  /* 0x0000692404277980 */ /* 0x000f62000c101100 */
[----:B------:R-:W-:Y:S02]  /*619d0*/  IMAD.U32 R0, R3, 0x10000, R0 ;  /* 0x0001000003007824 */ /* 0x000fe400078e0000 */
[----:B------:R-:W-:Y:S02]  /*619e0*/  IMAD R9, R42, 0x100, R41 ;  /* 0x000001002a097824 */ /* 0x000fe400078e0229 */
[----:B------:R-:W-:Y:S01]  /*619f0*/  IMAD.U32 R6, R7, 0x10000, R6 ;  /* 0x0001000007067824 */ /* 0x000fe200078e0006 */
[----:B------:R0:W-:Y:S02]  /*61a00*/  STL [R1+0x223c], R0 ;  /* 0x00223c0001007387 */ /* 0x0001e40000100800 */
[----:B------:R-:W-:Y:S02]  /*61a10*/  LEA R3, R9, R8, 0x10 ;  /* 0x0000000809037211 */ /* 0x000fe400078e80ff */
[----:B------:R-:W-:-:S03]  /*61a20*/  LEA R10, R44, R43, 0x8 ;  /* 0x0000002b2c0a7211 */ /* 0x000fc600078e40ff */
[----:B------:R2:W-:Y:S04]  /*61a30*/  STL [R1+0x2244], R3 ;  /* 0x0022440301007387 */ /* 0x0005e80000100800 */
[----:B------:R3:W-:Y:S01]  /*61a40*/  STL [R1+0x2240], R6 ;  /* 0x0022400601007387 */ /* 0x0007e20000100800 */
[----:B------:R-:W-:-:S03]  /*61a50*/  IMAD R42, R46, 0x100, R45 ;  /* 0x000001002e2a7824 */ /* 0x000fc600078e022d */
[----:B------:R-:W4:Y:S01]  /*61a60*/  LD.E.U8 R40, desc[UR36][R4.64+0x6a] ;  /* 0x00006a2404287980 */ /* 0x000f22000c101100 */
[----:B0-----:R-:W-:-:S03]  /*61a70*/  IMAD.U32 R0, R42, 0x10000, R10 ;  /* 0x000100002a007824 */ /* 0x001fc600078e000a */
[----:B------:R-:W4:Y:S04]  /*61a80*/  LD.E.U8 R41, desc[UR36][R4.64+0x6b] ;  /* 0x00006b2404297980 */ /* 0x000f28000c101100 */
[----:B------:R0:W-:Y:S04]  /*61a90*/  STL [R1+0x2248], R0 ;  /* 0x0022480001007387 */ /* 0x0001e80000100800 */
[----:B------:R-:W4:Y:S04]  /*61aa0*/  LD.E.U8 R9, desc[UR36][R4.64+0x72] ;  /* 0x0000722404097980 */ /* 0x000f28000c101100 */
[----:B------:R-:W4:Y:S04]  /*61ab0*/  LD.E.U8 R10, desc[UR36][R4.64+0x73] ;  /* 0x00007324040a7980 */ /* 0x000f28000c101100 */
[----:B------:R-:W4:Y:S04]  /*61ac0*/  LD.E.U8 R7, desc[UR36][R4.64+0x74] ;  /* 0x0000742404077980 */ /* 0x000f28000c101100 */
[----:B------:R-:W4:Y:S04]  /*61ad0*/  LD.E.U8 R8, desc[UR36][R4.64+0x75] ;  /* 0x0000752404087980 */ /* 0x000f28000c101100 */
[----:B------:R-:W4:Y:S04]  /*61ae0*/  LDL.LU R46, [R1+0x2378] ;  /* 0x00237800012e7983 */ /* 0x000f280000300800 */
[----:B------:R-:W4:Y:S04]  /*61af0*/  LDL.LU R45, [R1+0x2320] ;  /* 0x00232000012d7983 */ /* 0x000f280000300800 */
[----:B------:R-:W4:Y:S04]  /*61b00*/  LDL.LU R44, [R1+0x235c] ;  /* 0x00235c00012c7983 */ /* 0x000f280000300800 */
[----:B------:R-:W4:Y:S04]  /*61b10*/  LDL.LU R43, [R1+0x2310] ;  /* 0x00231000012b7983 */ /* 0x000f280000300800 */
[----:B------:R-:W4:Y:S01]  /*61b20*/  LDL.LU R42, [R1+0x2314] ;  /* 0x00231400012a7983 */ /* 0x000f220000300800 */
[----:B--2---:R-:W-:Y:S01]  /*61b30*/  IMAD R3, R14, 0x100, R13 ;  /* 0x000001000e037824 */ /* 0x004fe200078e020d */
[----:B---3--:R-:W-:Y:S01]  /*61b40*/  LEA R6, R20, R15, 0x8 ;  /* 0x0000000f14067211 */ /* 0x008fe200078e40ff */
[----:B0-----:R-:W-:Y:S01]  /*61b50*/  IMAD R0, R12, 0x100, R11 ;  /* 0x000001000c007824 */ /* 0x001fe200078e020b */
[----:B------:R-:W2:Y:S04]  /*61b60*/  LD.E.U8 R15, desc[UR36][R4.64+0x6c] ;  /* 0x00006c24040f7980 */ /* 0x000ea8000c101100 */
[----:B------:R-:W3:Y:S04]  /*61b70*/  LD.E.U8 R20, desc[UR36][R4.64+0x6e] ;  /* 0x00006e2404147980 */ /* 0x000ee8000c101100 */
[----:B------:R-:W3:Y:S04]  /*61b80*/  LD.E.U8 R12, desc[UR36][R4.64+0x70] ;  /* 0x00007024040c7980 */ /* 0x000ee8000c101100 */
[----:B------:R-:W3:Y:S01]  /*61b90*/  LD.E.U8 R14, desc[UR36][R4.64+0x71] ;  /* 0x00007124040e7980 */ /* 0x000ee2000c101100 */
[----:B-----5:R-:W-:-:S03]  /*61ba0*/  IMAD R13, R39, 0x100, R38 ;  /* 0x00000100270d7824 */ /* 0x020fc600078e0226 */
[----:B------:R-:W2:Y:S01]  /*61bb0*/  LD.E.U8 R38, desc[UR36][R4.64+0x6d] ;  /* 0x00006d2404267980 */ /* 0x000ea2000c101100 */
[----:B----4-:R-:W-:-:S03]  /*61bc0*/  IMAD R11, R37, 0x100, R21 ;  /* 0x00000100250b7824 */ /* 0x010fc600078e0215 */
[----:B------:R-:W3:Y:S01]  /*61bd0*/  LD.E.U8 R37, desc[UR36][R4.64+0x6f] ;  /* 0x00006f2404257980 */ /* 0x000ee2000c101100 */
[----:B------:R-:W-:-:S03]  /*61be0*/  IMAD.U32 R3, R3, 0x10000, R0 ;  /* 0x0001000003037824 */ /* 0x000fc600078e0000 */
[----:B------:R-:W4:Y:S04]  /*61bf0*/  LDL.LU R39, [R1+0x2300] ;  /* 0x0023000001277983 */ /* 0x000f280000300800 */
[----:B------:R0:W-:Y:S01]  /*61c00*/  STL [R1+0x224c], R3 ;  /* 0x00224c0301007387 */ /* 0x0001e20000100800 */
[----:B------:R-:W-:Y:S01]  /*61c10*/  IMAD R21, R41, 0x100, R40 ;  /* 0x0000010029157824 */ /* 0x000fe200078e0228 */
[----:B--2---:R-:W-:Y:S01]  /*61c20*/  LEA R15, R38, R15, 0x8 ;  /* 0x0000000f260f7211 */ /* 0x004fe200078e40ff */
[----:B---3--:R-:W-:Y:S01]  /*61c30*/  IMAD R20, R37, 0x100, R20 ;  /* 0x0000010025147824 */ /* 0x008fe200078e0214 */
[----:B------:R-:W2:Y:S02]  /*61c40*/  LDL.LU R38, [R1+0x237c] ;  /* 0x00237c0001267983 */ /* 0x000ea40000300800 */
[----:B0-----:R-:W-:-:S02]  /*61c50*/  LEA R3, R21, R13, 0x10 ;  /* 0x0000000d15037211 */ /* 0x001fc400078e80ff */
[----:B------:R-:W3:Y:S04]  /*61c60*/  LDL.LU R37, [R1+0x2324] ;  /* 0x0023240001257983 */ /* 0x000ee80000300800 */
[----:B------:R-:W5:Y:S01]  /*61c70*/  LDL.LU R21, [R1+0x2328] ;  /* 0x0023280001157983 */ /* 0x000f620000300800 */
[----:B------:R-:W-:-:S03]  /*61c80*/  IMAD.U32 R0, R11, 0x10000, R6 ;  /* 0x000100000b007824 */ /* 0x000fc600078e0006 */
[----:B------:R0:W-:Y:S04]  /*61c90*/  STL [R1+0x2258], R3 ;  /* 0x0022580301007387 */ /* 0x0001e80000100800 */
[----:B------:R1:W-:Y:S01]  /*61ca0*/  STL [R1+0x2254], R0 ;  /* 0x0022540001007387 */ /* 0x0003e20000100800 */
[----:B------:R-:W-:-:S03]  /*61cb0*/  IMAD R6, R10, 0x100, R9 ;  /* 0x000001000a067824 */ /* 0x000fc600078e0209 */
[----:B------:R-:W4:Y:S01]  /*61cc0*/  LD.E.U8 R9, desc[UR36][R4.64+0x78] ;  /* 0x0000782404097980 */ /* 0x000f22000c101100 */
[----:B0-----:R-:W-:-:S03]  /*61cd0*/  IMAD R3, R14, 0x100, R12 ;  /* 0x000001000e037824 */ /* 0x001fc600078e020c */
[----:B------:R-:W4:Y:S01]  /*61ce0*/  LD.E.U8 R10, desc[UR36][R4.64+0x79] ;  /* 0x00007924040a7980 */ /* 0x000f22000c101100 */
[----:B-1----:R-:W-:Y:S02]  /*61cf0*/  IMAD.U32 R0, R20, 0x10000, R15 ;  /* 0x0001000014007824 */ /* 0x002fe400078e000f */
[----:B------:R-:W-:Y:S01]  /*61d00*/  IMAD.U32 R20, R48, -0x80000000, RZ ;  /* 0x8000000030147824 */ /* 0x000fe200078e00ff */
[----:B------:R-:W4:Y:S04]  /*61d10*/  LD.E.U8 R11, desc[UR36][R4.64+0x7a] ;  /* 0x00007a24040b7980 */ /* 0x000f28000c101100 */
[----:B------:R0:W-:Y:S04]  /*61d20*/  STL [R1+0x225c], R0 ;  /* 0x00225c0001007387 */ /* 0x0001e80000100800 */
[----:B------:R-:W4:Y:S04]  /*61d30*/  LD.E.U8 R12, desc[UR36][R4.64+0x7b] ;  /* 0x00007b24040c7980 */ /* 0x000f28000c101100 */
[----:B------:R-:W4:Y:S01]  /*61d40*/  LD.E.U8 R13, desc[UR36][R4.64+0x7c] ;  /* 0x00007c24040d7980 */ /* 0x000f22000c101100 */
[----:B0-----:R-:W-:-:S03]  /*61d50*/  LEA R0, R8, R7, 0x8 ;  /* 0x0000000708007211 */ /* 0x001fc600078e40ff */
[----:B------:R-:W4:Y:S04]  /*61d60*/  LD.E.U8 R7, desc[UR36][R4.64+0x76] ;  /* 0x0000762404077980 */ /* 0x000f28000c101100 */
[----:B------:R-:W4:Y:S04]  /*61d70*/  LD.E.U8 R8, desc[UR36][R4.64+0x77] ;  /* 0x0000772404087980 */ /* 0x000f28000c101100 */
[----:B------:R-:W4:Y:S04]  /*61d80*/  LD.E.U8 R14, desc[UR36][R4.64+0x7d] ;  /* 0x00007d24040e7980 */ /* 0x000f28000c101100 */
[----:B------:R-:W4:Y:S04]  /*61d90*/  LD.E.U8 R15, desc[UR36][R4.64+0x7f] ;  /* 0x00007f24040f7980 */ /* 0x000f28000c101100 */
[----:B------:R-:W4:Y:S04]  /*61da0*/  LDL.LU R41, [R1+0x2318] ;  /* 0x0023180001297983 */ /* 0x000f280000300800 */
[----:B------:R-:W4:Y:S04]  /*61db0*/  LDL.LU R40, [R1+0x231c] ;  /* 0x00231c0001287983 */ /* 0x000f280000300800 */
[----:B------:R0:W4:Y:S04]  /*61dc0*/  LD.E.U8 R4, desc[UR36][R4.64+0x7e] ;  /* 0x00007e2404047980 */ /* 0x000128000c101100 */
[----:B------:R-:W4:Y:S01]  /*61dd0*/  LDL.LU R48, [R1+0x22f4] ;  /* 0x0022f40001307983 */ /* 0x000f220000300800 */
[----:B0-----:R-:W-:-:S03]  /*61de0*/  IMAD R5, R47, 0x40000000, R20 ;  /* 0x400000002f057824 */ /* 0x001fc600078e0214 */
[----:B------:R-:W4:Y:S01]  /*61df0*/  LDL.LU R47, [R1+0x22bc] ;  /* 0x0022bc00012f7983 */ /* 0x000f220000300800 */
[----:B------:R-:W-:-:S03]  /*61e00*/  IMAD R5, R46, 0x20000000, R5 ;  /* 0x200000002e057824 */ /* 0x000fc600078e0205 */
[----:B------:R-:W4:Y:S01]  /*61e10*/  LDL.LU R46, [R1+0x22c0] ;  /* 0x0022c000012e7983 */ /* 0x000f220000300800 */
[----:B--2---:R-:W-:-:S03]  /*61e20*/  IMAD R5, R38, 0x10000000, R5 ;  /* 0x1000000026057824 */ /* 0x004fc600078e0205 */
[----:B------:R-:W2:Y:S01]  /*61e30*/  LDL.LU R38, [R1+0x2304] ;  /* 0x0023040001267983 */ /* 0x000ea20000300800 */
[----:B------:R-:W-:-:S03]  /*61e40*/  IMAD R5, R45, 0x8000000, R5 ;  /* 0x080000002d057824 */ /* 0x000fc600078e0205 */
[----:B------:R-:W2:Y:S01]  /*61e50*/  LDL.LU R45, [R1+0x22c4] ;  /* 0x0022c400012d7983 */ /* 0x000ea20000300800 */
[----:B---3--:R-:W-:-:S03]  /*61e60*/  IMAD R5, R37, 0x4000000, R5 ;  /* 0x0400000025057824 */ /* 0x008fc600078e0205 */
[----:B------:R-:W3:Y:S01]  /*61e70*/  LDL.LU R37, [R1+0x2308] ;  /* 0x0023080001257983 */ /* 0x000ee20000300800 */
[----:B-----5:R-:W-:-:S03]  /*61e80*/  IMAD R5, R21, 0x2000000, R5 ;  /* 0x0200000015057824 */ /* 0x020fc600078e0205 */
[----:B------:R-:W5:Y:S01]  /*61e90*/  LDL.LU R21, [R1+0x230c] ;  /* 0x00230c0001157983 */ /* 0x000f620000300800 */
[----:B------:R-:W-:-:S03]  /*61ea0*/  IMAD R5, R44, 0x1000000, R5 ;  /* 0x010000002c057824 */ /* 0x000fc600078e0205 */
[----:B------:R-:W5:Y:S01]  /*61eb0*/  LDL.LU R44, [R1+0x22c8] ;  /* 0x0022c800012c7983 */ /* 0x000f620000300800 */
[----:B------:R-:W-:-:S03]  /*61ec0*/  IMAD R5, R43, 0x800000, R5 ;  /* 0x008000002b057824 */ /* 0x000fc600078e0205 */
[----:B------:R-:W5:Y:S01]  /*61ed0*/  LDL.LU R43, [R1+0x22cc] ;  /* 0x0022cc00012b7983 */ /* 0x000f620000300800 */
[----:B------:R-:W-:-:S03]  /*61ee0*/  IMAD R5, R42, 0x400000, R5 ;  /* 0x004000002a057824 */ /* 0x000fc600078e0205 */
[----:B------:R-:W5:Y:S01]  /*61ef0*/  LDL.LU R42, [R1+0x22d0] ;  /* 0x0022d000012a7983 */ /* 0x000f620000300800 */
[----:B----4-:R-:W-:-:S03]  /*61f00*/  IMAD R5, R41, 0x200000, R5 ;  /* 0x0020000029057824 */ /* 0x010fc600078e0205 */
[----:B------:R-:W4:Y:S01]  /*61f10*/  LDL.LU R41, [R1+0x22d4] ;  /* 0x0022d40001297983 */ /* 0x000f220000300800 */
[----:B------:R-:W-:-:S03]  /*61f20*/  IMAD R5, R40, 0x100000, R5 ;  /* 0x0010000028057824 */ /* 0x000fc600078e0205 */
[----:B------:R-:W4:Y:S01]  /*61f30*/  LDL.LU R40, [R1+0x22dc] ;  /* 0x0022dc0001287983 */ /* 0x000f220000300800 */
[----:B------:R-:W-:-:S03]  /*61f40*/  IMAD R5, R39, 0x80000, R5 ;  /* 0x0008000027057824 */ /* 0x000fc600078e0205 */
[----:B------:R-:W4:Y:S01]  /*61f50*/  LDL.LU R39, [R1+0x22ac] ;  /* 0x0022ac0001277983 */ /* 0x000f220000300800 */
[----:B------:R-:W-:-:S05]  /*61f60*/  IMAD.U32 R20, R110, -0x80000000, RZ ;  /* 0x800000006e147824 */ /* 0x000fca00078e00ff */
[----:B------:R-:W-:-:S05]  /*61f70*/  LEA R20, R109, R20, 0x1e ;  /* 0x000000146d147211 */ /* 0x000fca00078ef0ff */
[----:B------:R-:W-:-:S05]  /*61f80*/  IMAD R20, R108, 0x20000000, R20 ;  /* 0x200000006c147824 */ /* 0x000fca00078e0214 */
[----:B------:R-:W-:-:S05]  /*61f90*/  LEA R20, R107, R20, 0x1c ;  /* 0x000000146b147211 */ /* 0x000fca00078ee0ff */
[----:B------:R-:W-:-:S05]  /*61fa0*/  IMAD R20, R106, 0x8000000, R20 ;  /* 0x080000006a147824 */ /* 0x000fca00078e0214 */
[----:B------:R-:W-:-:S05]  /*61fb0*/  LEA R20, R105, R20, 0x1a ;  /* 0x0000001469147211 */ /* 0x000fca00078ed0ff */
[----:B------:R-:W-:-:S05]  /*61fc0*/  IMAD R20, R104, 0x2000000, R20 ;  /* 0x0200000068147824 */ /* 0x000fca00078e0214 */
[----:B------:R-:W-:Y:S01]  /*61fd0*/  LEA R20, R103, R20, 0x18 ;  /* 0x0000001467147211 */ /* 0x000fe200078ec0ff */
[----:B--2---:R-:W-:Y:S02]  /*61fe0*/  IMAD R5, R38, 0x40000, R5 ;  /* 0x0004000026057824 */ /* 0x004fe400078e0205 */
[----:B------:R-:W2:Y:S02]  /*61ff0*/  LDL.LU R38, [R1+0x22b0] ;  /* 0x0022b00001267983 */ /* 0x000ea40000300800 */
[----:B---3--:R-:W-:Y:S02]  /*62000*/  IMAD R5, R37, 0x20000, R5 ;  /* 0x0002000025057824 */ /* 0x008fe400078e0205 */
[----:B------:R-:W3:Y:S02]  /*62010*/  LDL.LU R37, [R1+0x22b4] ;  /* 0x0022b40001257983 */ /* 0x000ee40000300800 */
[----:B-----5:R-:W-:Y:S02]  /*62020*/  IMAD R5, R21, 0x10000, R5 ;  /* 0x0001000015057824 */ /* 0x020fe400078e0205 */
[----:B------:R-:W5:Y:S01]  /*62030*/  LDL.LU R21, [R1+0x22b8] ;  /* 0x0022b80001157983 */ /* 0x000f620000300800 */
[----:B------:R-:W-:-:S05]  /*62040*/  IMAD R20, R102, 0x800000, R20 ;  /* 0x0080000066147824 */ /* 0x000fca00078e0214 */
[----:B------:R-:W-:-:S05]  /*62050*/  LEA R20, R101, R20, 0x16 ;  /* 0x0000001465147211 */ /* 0x000fca00078eb0ff */
[----:B------:R-:W-:-:S05]  /*62060*/  IMAD R20, R100, 0x200000, R20 ;  /* 0x0020000064147824 */ /* 0x000fca00078e0214 */
[----:B------:R-:W-:-:S05]  /*62070*/  LEA R20, R99, R20, 0x14 ;  /* 0x0000001463147211 */ /* 0x000fca00078ea0ff */
[----:B------:R-:W-:-:S05]  /*62080*/  IMAD R20, R98, 0x80000, R20 ;  /* 0x0008000062147824 */ /* 0x000fca00078e0214 */
[----:B------:R-:W-:-:S05]  /*62090*/  LEA R20, R97, R20, 0x12 ;  /* 0x0000001461147211 */ /* 0x000fca00078e90ff */
[----:B------:R-:W-:-:S05]  /*620a0*/  IMAD R20, R96, 0x20000, R20 ;  /* 0x0002000060147824 */ /* 0x000fca00078e0214 */
[----:B------:R-:W-:-:S05]  /*620b0*/  LEA R20, R95, R20, 0x10 ;  /* 0x000000145f147211 */ /* 0x000fca00078e80ff */
[----:B------:R-:W-:-:S05]  /*620c0*/  IMAD R20, R94, 0x8000, R20 ;  /* 0x000080005e147824 */ /* 0x000fca00078e0214 */
        /* <DEDUP_REMOVED lines=19> */
[----:B----4-:R-:W-:Y:S02]  /*62200*/  IMAD R5, R41, 0x20, R5 ;  /* 0x0000002029057824 */ /* 0x010fe400078e0205 */
[----:B------:R-:W-:Y:S02]  /*62210*/  IMAD R20, R84, 0x20, R20 ;  /* 0x0000002054147824 */ /* 0x000fe400078e0214 */
[----:B------:R-:W-:-:S03]  /*62220*/  IMAD R5, R40, 0x10, R5 ;  /* 0x0000001028057824 */ /* 0x000fc600078e0205 */
[----:B------:R-:W-:Y:S01]  /*62230*/  LEA R20, R79, R20, 0x4 ;  /* 0x000000144f147211 */ /* 0x000fe200078e20ff */
[----:B------:R-:W-:-:S04]  /*62240*/  IMAD R5, R39, 0x8, R5 ;  /* 0x0000000827057824 */ /* 0x000fc800078e0205 */
[----:B------:R-:W-:-:S05]  /*62250*/  IMAD R20, R78, 0x8, R20 ;  /* 0x000000084e147824 */ /* 0x000fca00078e0214 */
[----:B------:R-:W-:-:S05]  /*62260*/  LEA R20, R77, R20, 0x2 ;  /* 0x000000144d147211 */ /* 0x000fca00078e10ff */
[----:B------:R-:W-:Y:S01]  /*62270*/  IMAD R20, R76, 0x2, R20 ;  /* 0x000000024c147824 */ /* 0x000fe200078e0214 */
[----:B------:R-:W-:Y:S01]  /*62280*/  LEA R7, R8, R7, 0x8 ;  /* 0x0000000708077211 */ /* 0x000fe200078e40ff */
[----:B------:R-:W-:Y:S01]  /*62290*/  IMAD R8, R14, 0x100, R13 ;  /* 0x000001000e087824 */ /* 0x000fe200078e020d */
[----:B------:R-:W-:Y:S01]  /*622a0*/  LEA R4, R15, R4, 0x8 ;  /* 0x000000040f047211 */ /* 0x000fe200078e40ff */
[----:B------:R-:W-:Y:S01]  /*622b0*/  IMAD R11, R12, 0x100, R11 ;  /* 0x000001000c0b7824 */ /* 0x000fe200078e020b */
[----:B------:R-:W-:Y:S01]  /*622c0*/  MOV R40, 0x8 ;  /* 0x0000000800287802 */ /* 0x000fe20000000f00 */
[----:B------:R-:W-:Y:S05]  /*622d0*/  WARPSYNC.ALL ;  /* 0x0000000000007948 */ /* 0x000fea0003800000 */
[----:B------:R-:W0:Y:S01]  /*622e0*/  LDC.64 R40, c[0x4][R40] ;  /* 0x0100000028287b82 */ /* 0x000e220000000a00 */
[----:B--2---:R-:W-:-:S04]  /*622f0*/  IMAD R5, R38, 0x4, R5 ;  /* 0x0000000426057824 */ /* 0x004fc800078e0205 */
[----:B---3--:R-:W-:-:S04]  /*62300*/  IMAD R5, R37, 0x2, R5 ;  /* 0x0000000225057824 */ /* 0x008fc800078e0205 */
[----:B-----5:R-:W-:-:S05]  /*62310*/  IMAD.IADD R5, R5, 0x1, R21 ;  /* 0x0000000105057824 */ /* 0x020fca00078e0215 */
        /* <DEDUP_REMOVED lines=16> */
.L_x_488:
[----:B------:R-:W-:Y:S01]  /*62420*/  BSSY.RECONVERGENT B0, `(.L_x_489) ;  /* 0x000000b000007945 */ /* 0x000fe20003800200 */
.L_x_490:
        /* <DEDUP_REMOVED lines=11> */
.L_x_489:
        /* <DEDUP_REMOVED lines=15> */
.L_x_495:
        /* <DEDUP_REMOVED lines=29> */
.L_x_494:
[----:B------:R-:W-:Y:S05]  /*627a0*/  BSYNC.RECONVERGENT B1 ;  /* 0x0000000000017941 */ /* 0x000fea0003800200 */
.L_x_493:
        /* <DEDUP_REMOVED lines=20> */
.L_x_497:
[----:B------:R-:W-:Y:S05]  /*628f0*/  BSYNC.RECONVERGENT B1 ;  /* 0x0000000000017941 */ /* 0x000fea0003800200 */
.L_x_496:
        /* <DEDUP_REMOVED lines=16> */
.L_x_492:
[----:B------:R-:W-:Y:S05]  /*62a00*/  BSYNC.RECONVERGENT B0 ;  /* 0x0000000000007941 */ /* 0x000fea0003800200 */
.L_x_491:
        /* <DEDUP_REMOVED lines=38> */
[----:B------:R-:W-:Y:S01]  /*62c70*/  IMAD.U32 R11, R11, 0x10000, R0 ;  /* 0x000100000b0b7824 */ /* 0x000fe200078e0000 */
[----:B----4-:R-:W-:-:S04]  /*62c80*/  LEA R12, R21, R20, 0x8 ;  /* 0x00000014150c7211 */ /* 0x010fc800078e40ff */
[----:B------:R0:W-:Y:S01]  /*62c90*/  STL [R1+0x2374], R11 ;  /* 0x0023740b01007387 */ /* 0x0001e20000100800 */
[----:B-----5:R-:W-:-:S03]  /*62ca0*/  IMAD R20, R42, 0x100, R41 ;  /* 0x000001002a147824 */ /* 0x020fc600078e0229 */
[----:B------:R-:W2:Y:S04]  /*62cb0*/  LD.E.U8 R41, desc[UR36][R4.64+0x26] ;  /* 0x0000262404297980 */ /* 0x000ea8000c101100 */
[----:B------:R-:W2:Y:S01]  /*62cc0*/  LD.E.U8 R42, desc[UR36][R4.64+0x27] ;  /* 0x00002724042a7980 */ /* 0x000ea2000c101100 */
[----:B------:R-:W-:-:S03]  /*62cd0*/  LEA R21, R44, R43, 0x8 ;  /* 0x0000002b2c157211 */ /* 0x000fc600078e40ff */
[----:B------:R-:W3:Y:S01]  /*62ce0*/  LD.E.U8 R43, desc[UR36][R4.64+0x28] ;  /* 0x00002824042b7980 */ /* 0x000ee2000c101100 */
[----:B0-----:R-:W-:-:S03]  /*62cf0*/  LEA R11, R21, R20, 0x10 ;  /* 0x00000014150b7211 */ /* 0x001fc600078e80ff */
[----:B------:R-:W4:Y:S01]  /*62d00*/  LD.E.U8 R20, desc[UR36][R4.64+0x20] ;  /* 0x0000202404147980 */ /* 0x000f22000c101100 */
[----:B------:R-:W-:-:S03]  /*62d10*/  IMAD R14, R15, 0x100, R14 ;  /* 0x000001000f0e7824 */ /* 0x000fc600078e020e */
[----:B------:R-:W4:Y:S01]  /*62d20*/  LD.E.U8 R21, desc[UR36][R4.64+0x21] ;  /* 0x0000212404157980 */ /* 0x000f22000c101100 */
[----:B------:R-:W-:Y:S02]  /*62d30*/  IMAD.U32 R0, R12, 0x10000, R14 ;  /* 0x000100000c007824 */ /* 0x000fe400078e000e */
[----:B------:R-:W-:Y:S01]  /*62d40*/  IMAD R13, R38, 0x100, R37 ;  /* 0x00000100260d7824 */ /* 0x000fe200078e0225 */
[----:B------:R0:W-:Y:S04]  /*62d50*/  STL [R1+0x237c], R11 ;  /* 0x00237c0b01007387 */ /* 0x0001e80000100800 */
[----:B------:R-:W5:Y:S01]  /*62d60*/  LD.E.U8 R14, desc[UR36][R4.64+0x1e] ;  /* 0x00001e24040e7980 */ /* 0x000f62000c101100 */
[----:B------:R-:W-:-:S03]  /*62d70*/  IMAD R15, R40, 0x100, R39 ;  /* 0x00000100280f7824 */ /* 0x000fc600078e0227 */
[----:B------:R-:W4:Y:S01]  /*62d80*/  LD.E.U8 R37, desc[UR36][R4.64+0x22] ;  /* 0x0000222404257980 */ /* 0x000f22000c101100 */
[----:B------:R-:W-:-:S03]  /*62d90*/  IMAD.U32 R12, R15, 0x10000, R13 ;  /* 0x000100000f0c7824 */ /* 0x000fc600078e000d */
[----:B0-----:R-:W2:Y:S01]  /*62da0*/  LD.E.U8 R11, desc[UR36][R4.64+0x1b] ;  /* 0x00001b24040b7980 */ /* 0x001ea2000c101100 */
[----:B------:R-:W-:-:S03]  /*62db0*/  IMAD R3, R10, 0x100, R3 ;  /* 0x000001000a037824 */ /* 0x000fc600078e0203 */
[----:B------:R0:W-:Y:S04]  /*62dc0*/  STL [R1+0x2378], R12 ;  /* 0x0023780c01007387 */ /* 0x0001e80000100800 */
[----:B------:R-:W2:Y:S01]  /*62dd0*/  LD.E.U8 R10, desc[UR36][R4.64+0x1a] ;  /* 0x00001a24040a7980 */ /* 0x000ea2000c101100 */
[----:B------:R-:W-:-:S03]  /*62de0*/  IMAD R6, R9, 0x100, R6 ;  /* 0x0000010009067824 */ /* 0x000fc600078e0206 */
[----:B------:R-:W3:Y:S04]  /*62df0*/  LD.E.U8 R13, desc[UR36][R4.64+0x1d] ;  /* 0x00001d24040d7980 */ /* 0x000ee8000c101100 */
[----:B------:R-:W5:Y:S01]  /*62e00*/  LD.E.U8 R9, desc[UR36][R4.64+0x19] ;  /* 0x0000192404097980 */ /* 0x000f62000c101100 */
[----:B------:R-:W-:-:S03]  /*62e10*/  LEA R7, R8, R7, 0x8 ;  /* 0x0000000708077211 */ /* 0x000fc600078e40ff */
[----:B0-----:R-:W3:Y:S04]  /*62e20*/  LD.E.U8 R12, desc[UR36][R4.64+0x1c] ;  /* 0x00001c24040c7980 */ /* 0x001ee8000c101100 */
[----:B------:R-:W5:Y:S04]  /*62e30*/  LD.E.U8 R8, desc[UR36][R4.64+0x18] ;  /* 0x0000182404087980 */ /* 0x000f68000c101100 */
        /* <DEDUP_REMOVED lines=8> */
[----:B------:R-:W4:Y:S01]  /*62ec0*/  LD.E.U8 R40, desc[UR36][R4.64+0x25] ;  /* 0x0000252404287980 */ /* 0x000f22000c101100 */
[----:B--2---:R-:W-:Y:S02]  /*62ed0*/  IMAD R10, R11, 0x100, R10 ;  /* 0x000001000b0a7824 */ /* 0x004fe400078e020a */
[----:B-----5:R-:W-:-:S02]  /*62ee0*/  IMAD R8, R9, 0x100, R8 ;  /* 0x0000010009087824 */ /* 0x020fc400078e0208 */
[----:B---3--:R-:W-:Y:S02]  /*62ef0*/  IMAD R9, R13, 0x100, R12 ;  /* 0x000001000d097824 */ /* 0x008fe400078e020c */
[----:B------:R-:W-:Y:S01]  /*62f00*/  IMAD.U32 R12, R3, 0x10000, R0 ;  /* 0x00010000030c7824 */ /* 0x000fe200078e0000 */
[----:B----4-:R-:W-:Y:S01]  /*62f10*/  LEA R11, R15, R14, 0x8 ;  /* 0x0000000e0f0b7211 */ /* 0x010fe200078e40ff */
[----:B------:R-:W-:Y:S01]  /*62f20*/  IMAD.U32 R0, R7, 0x10000, R6 ;  /* 0x0001000007007824 */ /* 0x000fe200078e0006 */
[----:B------:R-:W2:Y:S01]  /*62f30*/  LD.E.U8 R13, desc[UR36][R4.64+0x3d] ;  /* 0x00003d24040d7980 */ /* 0x000ea2000c101100 */
[----:B------:R-:W-:Y:S01]  /*62f40*/  IMAD.U32 R3, R10, 0x10000, R8 ;  /* 0x000100000a037824 */ /* 0x000fe200078e0008 */
[----:B------:R-:W-:Y:S02]  /*62f50*/  LEA R6, R11, R9, 0x10 ;  /* 0x000000090b067211 */ /* 0x000fe400078e80ff */
[----:B------:R0:W-:Y:S04]  /*62f60*/  STL [R1+0x2324], R0 ;  /* 0x0023240001007387 */ /* 0x0001e80000100800 */
[----:B------:R1:W-:Y:S01]  /*62f70*/  STL [R1+0x2328], R3 ;  /* 0x0023280301007387 */ /* 0x0003e20000100800 */
[----:B------:R-:W-:Y:S01]  /*62f80*/  LEA R7, R42, R41, 0x8 ;  /* 0x000000292a077211 */ /* 0x000fe200078e40ff */
[----:B------:R-:W-:Y:S01]  /*62f90*/  IMAD R8, R44, 0x100, R43 ;  /* 0x000001002c087824 */ /* 0x000fe200078e022b */
[----:B------:R-:W-:Y:S01]  /*62fa0*/  LEA R11, R50, R49, 0x8 ;  /* 0x00000031320b7211 */ /* 0x000fe200078e40ff */
[----:B------:R3:W-:Y:S01]  /*62fb0*/  STL [R1+0x2320], R12 ;  /* 0x0023200c01007387 */ /* 0x0007e20000100800 */
[----:B0-----:R-:W-:-:S03]  /*62fc0*/  IMAD R0, R21, 0x100, R20 ;  /* 0x0000010015007824 */ /* 0x001fc600078e0214 */
[----:B------:R0:W-:Y:S01]  /*62fd0*/  STL [R1+0x235c], R6 ;  /* 0x00235c0601007387 */ /* 0x0001e20000100800 */
[----:B-1----:R-:W-:Y:S02]  /*62fe0*/  IMAD R3, R38, 0x100, R37 ;  /* 0x0000010026037824 */ /* 0x002fe400078e0225 */
[----:B------:R-:W-:Y:S01]  /*62ff0*/  IMAD R10, R48, 0x100, R47 ;  /* 0x00000100300a7824 */ /* 0x000fe200078e022f */
[----:B------:R-:W4:Y:S01]  /*63000*/  LD.E.U8 R14, desc[UR36][R4.64+0x3e] ;  /* 0x00003e24040e7980 */ /* 0x000f22000c101100 */
[----:B------:R-:W-:Y:S02]  /*63010*/  IMAD R9, R46, 0x100, R45 ;  /* 0x000001002e097824 */ /* 0x000fe400078e022d */
[----:B---3--:R-:W-:Y:S01]  /*63020*/  IMAD.U32 R12, R3, 0x10000, R0 ;  /* 0x00010000030c7824 */ /* 0x008fe200078e0000 */
[----:B------:R-:W4:Y:S01]  /*63030*/  LD.E.U8 R15, desc[UR36][R4.64+0x3f] ;  /* 0x00003f24040f7980 */ /* 0x000f22000c101100 */
[----:B0-----:R-:W-:Y:S02]  /*63040*/  IMAD R6, R40, 0x100, R39 ;  /* 0x0000010028067824 */ /* 0x001fe400078e0227 */
[----:B------:R-:W-:Y:S01]  /*63050*/  IMAD.U32 R3, R9, 0x10000, R8 ;  /* 0x0001000009037824 */ /* 0x000fe200078e0008 */
[----:B------:R0:W-:Y:S01]  /*63060*/  STL [R1+0x2310], R12 ;  /* 0x0023100c01007387 */ /* 0x0001e20000100800 */
[----:B------:R-:W-:Y:S01]  /*63070*/  IMAD.U32 R0, R7, 0x10000, R6 ;  /* 0x0001000007007824 */ /* 0x000fe200078e0006 */
[----:B------:R-:W-:-:S02]  /*63080*/  LEA R6, R11, R10, 0x10 ;  /* 0x0000000a0b067211 */ /* 0x000fc400078e80ff */
[----:B------:R-:W3:Y:S04]  /*63090*/  LD.E.U8 R8, desc[UR36][R4.64+0x38] ;  /* 0x0000382404087980 */ /* 0x000ee8000c101100 */
[----:B------:R-:W3:Y:S04]  /*630a0*/  LD.E.U8 R9, desc[UR36][R4.64+0x39] ;  /* 0x0000392404097980 */ /* 0x000ee8000c101100 */
[----:B------:R-:W5:Y:S04]  /*630b0*/  LD.E.U8 R10, desc[UR36][R4.64+0x3a] ;  /* 0x00003a24040a7980 */ /* 0x000f68000c101100 */
[----:B------:R-:W5:Y:S04]  /*630c0*/  LD.E.U8 R11, desc[UR36][R4.64+0x3b] ;  /* 0x00003b24040b7980 */ /* 0x000f68000c101100 */
[----:B0-----:R-:W2:Y:S04]  /*630d0*/  LD.E.U8 R12, desc[UR36][R4.64+0x3c] ;  /* 0x00003c24040c7980 */ /* 0x001ea8000c101100 */
[----:B------:R-:W2:Y:S04]  /*630e0*/  LD.E.U8 R20, desc[UR36][R4.64+0x40] ;  /* 0x0000402404147980 */ /* 0x000ea8000c101100 */
[----:B------:R-:W2:Y:S04]  /*630f0*/  LD.E.U8 R21, desc[UR36][R4.64+0x41] ;  /* 0x0000412404157980 */ /* 0x000ea8000c101100 */
[----:B------:R-:W2:Y:S04]  /*63100*/  LD.E.U8 R37, desc[UR36][R4.64+0x42] ;  /* 0x0000422404257980 */ /* 0x000ea8000c101100 */
[----:B------:R-:W2:Y:S04]  /*63110*/  LD.E.U8 R38, desc[UR36][R4.64+0x43] ;  /* 0x0000432404267980 */ /* 0x000ea8000c101100 */
[----:B------:R-:W2:Y:S04]  /*63120*/  LD.E.U8 R39, desc[UR36][R4.64+0x44] ;  /* 0x0000442404277980 */ /* 0x000ea8000c101100 */
[----:B------:R-:W2:Y:S01]  /*63130*/  LD.E.U8 R40, desc[UR36][R4.64+0x45] ;  /* 0x0000452404287980 */ /* 0x000ea2000c101100 */
[----:B------:R-:W-:-:S03]  /*63140*/  LEA R7, R58, R57, 0x8 ;  /* 0x000000393a077211 */ /* 0x000fc600078e40ff */
[----:B------:R-:W2:Y:S04]  /*63150*/  LD.E.U8 R41, desc[UR36][R4.64+0x46] ;  /* 0x0000462404297980 */ /* 0x000ea8000c101100 */
[----:B------:R-:W2:Y:S04]  /*63160*/  LD.E.U8 R42, desc[UR36][R4.64+0x47] ;  /* 0x00004724042a7980 */ /* 0x000ea8000c101100 */
[----:B------:R0:W-:Y:S04]  /*63170*/  STL [R1+0x2314], R0 ;  /* 0x0023140001007387 */ /* 0x0001e80000100800 */
[----:B------:R1:W-:Y:S04]  /*63180*/  STL [R1+0x2318], R3 ;  /* 0x0023180301007387 */ /* 0x0003e80000100800 */
[----:B------:R1:W-:Y:S01]  /*63190*/  STL [R1+0x231c], R6 ;  /* 0x00231c0601007387 */ /* 0x0003e20000100800 */
[----:B0-----:R-:W-:-:S03]  /*631a0*/  IMAD R0, R52, 0x100, R51 ;  /* 0x0000010034007824 */ /* 0x001fc600078e0233 */
[----:B------:R-:W2:Y:S01]  /*631b0*/  LD.E.U8 R43, desc[UR36][R4.64+0x48] ;  /* 0x00004824042b7980 */ /* 0x000ea2000c101100 */
[----:B-1----:R-:W-:-:S03]  /*631c0*/  IMAD R3, R54, 0x100, R53 ;  /* 0x0000010036037824 */ /* 0x002fc600078e0235 */
[----:B------:R-:W2:Y:S01]  /*631d0*/  LD.E.U8 R44, desc[UR36][R4.64+0x49] ;  /* 0x00004924042c7980 */ /* 0x000ea2000c101100 */
[----:B------:R-:W-:-:S03]  /*631e0*/  IMAD R6, R56, 0x100, R55 ;  /* 0x0000010038067824 */ /* 0x000fc600078e0237 */
[----:B------:R-:W2:Y:S04]  /*631f0*/  LD.E.U8 R45, desc[UR36][R4.64+0x4a] ;  /* 0x00004a24042d7980 */ /* 0x000ea8000c101100 */
[----:B------:R-:W2:Y:S04]  /*63200*/  LD.E.U8 R46, desc[UR36][R4.64+0x4b] ;  /* 0x00004b24042e7980 */ /* 0x000ea8000c101100 */
[----:B------:R-:W2:Y:S04]  /*63210*/  LD.E.U8 R47, desc[UR36][R4.64+0x4c] ;  /* 0x00004c24042f7980 */ /* 0x000ea8000c101100 */
[----:B------:R-:W2:Y:S04]  /*63220*/  LD.E.U8 R48, desc[UR36][R4.64+0x4d] ;  /* 0x00004d2404307980 */ /* 0x000ea8000c101100 */
[----:B------:R-:W2:Y:S04]  /*63230*/  LD.E.U8 R49, desc[UR36][R4.64+0x4e] ;  /* 0x00004e2404317980 */ /* 0x000ea8000c101100 */
[----:B------:R-:W2:Y:S01]  /*63240*/  LD.E.U8 R50, desc[UR36][R4.64+0x4f] ;  /* 0x00004f2404327980 */ /* 0x000ea2000c101100 */
[----:B---3--:R-:W-:-:S02]  /*63250*/  IMAD R8, R9, 0x100, R8 ;  /* 0x0000010009087824 */ /* 0x008fc400078e0208 */
[----:B-----5:R-:W-:Y:S01]  /*63260*/  IMAD R10, R11, 0x100, R10 ;  /* 0x000001000b0a7824 */ /* 0x020fe200078e020a */
[----:B----4-:R-:W-:Y:S02]  /*63270*/  LEA R11, R15, R14, 0x8 ;  /* 0x0000000e0f0b7211 */ /* 0x010fe400078e40ff */
[----:B------:R-:W3:Y:S01]  /*63280*/  LD.E.U8 R14, desc[UR36][R4.64+0x52] ;  /* 0x00005224040e7980 */ /* 0x000ee2000c101100 */
[----:B--2---:R-:W-:Y:S02]  /*63290*/  IMAD R9, R13, 0x100, R12 ;  /* 0x000001000d097824 */ /* 0x004fe400078e020c */
[----:B------:R-:W-:Y:S01]  /*632a0*/  IMAD.U32 R12, R3, 0x10000, R0 ;  /* 0x00010000030c7824 */ /* 0x000fe200078e0000 */
[----:B------:R-:W2:Y:S01]  /*632b0*/  LD.E.U8 R13, desc[UR36][R4.64+0x51] ;  /* 0x00005124040d7980 */ /* 0x000ea2000c101100 */
[----:B------:R-:W-:Y:S01]  /*632c0*/  IMAD.U32 R0, R7, 0x10000, R6 ;  /* 0x0001000007007824 */ /* 0x000fe200078e0006 */
[----:B------:R-:W-:Y:S01]  /*632d0*/  LEA R6, R11, R9, 0x10 ;  /* 0x000000090b067211 */ /* 0x000fe200078e80ff */
[----:B------:R-:W-:Y:S01]  /*632e0*/  IMAD.U32 R3, R10, 0x10000, R8 ;  /* 0x000100000a037824 */ /* 0x000fe200078e0008 */
[----:B------:R-:W-:Y:S04]  /*632f0*/  STL [R1+0x2300], R12 ;  /* 0x0023000c01007387 */ /* 0x000fe80000100800 */
[----:B------:R0:W-:Y:S04]  /*63300*/  STL [R1+0x2304], R0 ;  /* 0x0023040001007387 */ /* 0x0001e80000100800 */
[----:B------:R1:W-:Y:S04]  /*63310*/  STL [R1+0x2308], R3 ;  /* 0x0023080301007387 */ /* 0x0003e80000100800 */
[----:B------:R4:W-:Y:S01]  /*63320*/  STL [R1+0x230c], R6 ;  /* 0x00230c0601007387 */ /* 0x0009e20000100800 */
[----:B0-----:R-:W-:-:S03]  /*63330*/  IMAD R0, R21, 0x100, R20 ;  /* 0x0000010015007824 */ /* 0x001fc600078e0214 */
[----:B------:R-:W2:Y:S01]  /*63340*/  LD.E.U8 R12, desc[UR36][R4.64+0x50] ;  /* 0x00005024040c7980 */ /* 0x000ea2000c101100 */
[----:B-1----:R-:W-:-:S03]  /*63350*/  IMAD R3, R38, 0x100, R37 ;  /* 0x0000010026037824 */ /* 0x002fc600078e0225 */
[----:B------:R-:W3:Y:S01]  /*63360*/  LD.E.U8 R15, desc[UR36][R4.64+0x53] ;  /* 0x00005324040f7980 */ /* 0x000ee2000c101100 */
[----:B----4-:R-:W-:-:S03]  /*63370*/  IMAD R6, R40, 0x100, R39 ;  /* 0x0000010028067824 */ /* 0x010fc600078e0227 */
[----:B------:R-:W4:Y:S04]  /*63380*/  LD.E.U8 R20, desc[UR36][R4.64+0x54] ;  /* 0x0000542404147980 */ /* 0x000f28000c101100 */
[----:B------:R-:W4:Y:S04]  /*63390*/  LD.E.U8 R21, desc[UR36][R4.64+0x55] ;  /* 0x0000552404157980 */ /* 0x000f28000c101100 */
[----:B------:R-:W5:Y:S04]  /*633a0*/  LD.E.U8 R37, desc[UR36][R4.64+0x56] ;  /* 0x0000562404257980 */ /* 0x000f68000c101100 */
[----:B------:R-:W5:Y:S04]  /*633b0*/  LD.E.U8 R38, desc[UR36][R4.64+0x57] ;  /* 0x0000572404267980 */ /* 0x000f68000c101100 */
[----:B------:R-:W5:Y:S04]  /*633c0*/  LD.E.U8 R39, desc[UR36][R4.64+0x58] ;  /* 0x0000582404277980 */ /* 0x000f68000c101100 */
[----:B------:R-:W5:Y:S01]  /*633d0*/  LD.E.U8 R40, desc[UR36][R4.64+0x59] ;  /* 0x0000592404287980 */ /* 0x000f62000c101100 */
[----:B------:R-:W-:-:S03]  /*633e0*/  LEA R7, R42, R41, 0x8 ;  /* 0x000000292a077211 */ /* 0x000fc600078e40ff */
[----:B------:R-:W5:Y:S01]  /*633f0*/  LD.E.U8 R41, desc[UR36][R4.64+0x5a] ;  /* 0x00005a2404297980 */ /* 0x000f62000c101100 */
[----:B------:R-:W-:-:S03]  /*63400*/  IMAD R8, R44, 0x100, R43 ;  /* 0x000001002c087824 */ /* 0x000fc600078e022b */
[----:B------:R-:W5:Y:S01]  /*63410*/  LD.E.U8 R42, desc[UR36][R4.64+0x5b] ;  /* 0x00005b24042a7980 */ /* 0x000f62000c101100 */
[----:B------:R-:W-:-:S03]  /*63420*/  IMAD R9, R46, 0x100, R45 ;  /* 0x000001002e097824 */ /* 0x000fc600078e022d */
[----:B------:R-:W5:Y:S04]  /*63430*/  LD.E.U8 R43, desc[UR36][R4.64+0x5c] ;  /* 0x00005c24042b7980 */ /* 0x000f68000c101100 */
[----:B------:R-:W5:Y:S01]  /*63440*/  LD.E.U8 R44, desc[UR36][R4.64+0x5d] ;  /* 0x00005d24042c7980 */ /* 0x000f62000c101100 */
[----:B------:R-:W-:Y:S02]  /*63450*/  IMAD R10, R48, 0x100, R47 ;  /* 0x00000100300a7824 */ /* 0x000fe400078e022f */
[----:B------:R-:W-:Y:S01]  /*63460*/  IMAD.U32 R47, R3, 0x10000, R0 ;  /* 0x00010000032f7824 */ /* 0x000fe200078e0000 */
[----:B------:R-:W5:Y:S01]  /*63470*/  LD.E.U8 R45, desc[UR36][R4.64+0x5e] ;  /* 0x00005e24042d7980 */ /* 0x000f62000c101100 */
[----:B------:R-:W-:Y:S01]  /*63480*/  IMAD.U32 R0, R7, 0x10000, R6 ;  /* 0x0001000007007824 */ /* 0x000fe200078e0006 */
[----:B------:R-:W-:Y:S01]  /*63490*/  LEA R11, R50, R49, 0x8 ;  /* 0x00000031320b7211 */ /* 0x000fe200078e40ff */
[----:B------:R-:W-:Y:S01]  /*634a0*/  IMAD.U32 R3, R9, 0x10000, R8 ;  /* 0x0001000009037824 */ /* 0x000fe200078e0008 */
[----:B------:R-:W5:Y:S02]  /*634b0*/  LD.E.U8 R46, desc[UR36][R4.64+0x5f] ;  /* 0x00005f24042e7980 */ /* 0x000f64000c101100 */
[----:B------:R-:W-:-:S02]  /*634c0*/  LEA R6, R11, R10, 0x10 ;  /* 0x0000000a0b067211 */ /* 0x000fc400078e80ff */
[----:B------:R2:W-:Y:S04]  /*634d0*/  STL [R1+0x22e8], R0 ;  /* 0x0022e80001007387 */ /* 0x0005e80000100800 */
[----:B------:R3:W-:Y:S04]  /*634e0*/  STL [R1+0x22ec], R3 ;  /* 0x0022ec0301007387 */ /* 0x0007e80000100800 */
[----:B------:R4:W-:Y:S04]  /*634f0*/  STL [R1+0x22f4], R6 ;  /* 0x0022f40601007387 */ /* 0x0009e80000100800 */
[----:B------:R-:W5:Y:S04]  /*63500*/  LD.E.U8 R11, desc[UR36][R4.64+0x60] ;  /* 0x00006024040b7980 */ /* 0x000f68000c101100 */
[----:B------:R-:W5:Y:S01]  /*63510*/  LDL.LU R48, [R1+0x23f4] ;  /* 0x0023f40001307983 */ /* 0x000f620000300800 */
[----:B--2---:R-:W-:-:S03]  /*63520*/  IMAD R0, R13, 0x100, R12 ;  /* 0x000001000d007824 */ /* 0x004fc600078e020c */
[----:B------:R-:W2:Y:S01]  /*63530*/  LD.E.U8 R13, desc[UR36][R4.64+0x62] ;  /* 0x00006224040d7980 */ /* 0x000ea2000c101100 */
[----:B---3--:R-:W-:-:S03]  /*63540*/  IMAD R3, R15, 0x100, R14 ;  /* 0x000001000f037824 */ /* 0x008fc600078e020e */
[----:B------:R-:W2:Y:S04]  /*63550*/  LD.E.U8 R14, desc[UR36][R4.64+0x63] ;  /* 0x00006324040e7980 */ /* 0x000ea8000c101100 */
[----:B------:R-:W3:Y:S01]  /*63560*/  LD.E.U8 R15, desc[UR36][R4.64+0x64] ;  /* 0x00006424040f7980 */ /* 0x000ee2000c101100 */
[----:B----4-:R-:W-:-:S03]  /*63570*/  IMAD R6, R21, 0x100, R20 ;  /* 0x0000010015067824 */ /* 0x010fc600078e0214 */
[----:B------:R-:W3:Y:S04]  /*63580*/  LD.E.U8 R20, desc[UR36][R4.64+0x65] ;  /* 0x0000652404147980 */ /* 0x000ee8000c101100 */
[----:B------:R-:W4:Y:S01]  /*63590*/  LD.E.U8 R12, desc[UR36][R4.64+0x61] ;  /* 0x00006124040c7980 */ /* 0x000f22000c101100 */
[----:B-----5:R-:W-:-:S03]  /*635a0*/  LEA R7, R38, R37, 0x8 ;  /* 0x0000002526077211 */ /* 0x020fc600078e40ff */
        /* <DEDUP_REMOVED lines=8> */
[----:B------:R-:W-:Y:S02]  /*63630*/  IMAD.U32 R0, R3, 0x10000, R0 ;  /* 0x0001000003007824 */ /* 0x000fe400078e0000 */
[----:B------:R-:W-:Y:S02]  /*63640*/  IMAD R10, R44, 0x100, R43 ;  /* 0x000001002c0a7824 */ /* 0x000fe400078e022b */
[----:B------:R-:W-:Y:S02]  /*63650*/  IMAD.U32 R3, R9, 0x10000, R8 ;  /* 0x0001000009037824 */ /* 0x000fe400078e0008 */
[----:B------:R-:W-:Y:S01]  /*63660*/  IMAD.U32 R6, R7, 0x10000, R6 ;  /* 0x0001000007067824 */ /* 0x000fe200078e0006 */
[----:B------:R0:W-:Y:S01]  /*63670*/  STL [R1+0x22bc], R0 ;  /* 0x0022bc0001007387 */ /* 0x0001e20000100800 */
[----:B------:R-:W-:-:S03]  /*63680*/  LEA R42, R46, R45, 0x8 ;  /* 0x0000002d2e2a7211 */ /* 0x000fc600078e40ff */
[----:B------:R-:W-:Y:S01]  /*63690*/  STL [R1+0x22c4], R3 ;  /* 0x0022c40301007387 */ /* 0x000fe20000100800 */
[----:B0-----:R-:W-:-:S03]  /*636a0*/  LEA R0, R42, R10, 0x10 ;  /* 0x0000000a2a007211 */ /* 0x001fc600078e80ff */
[----:B------:R-:W-:Y:S04]  /*636b0*/  STL [R1+0x22c0], R6 ;  /* 0x0022c00601007387 */ /* 0x000fe80000100800 */
[----:B------:R-:W-:Y:S04]  /*636c0*/  STL [R1+0x22c8], R0 ;  /* 0x0022c80001007387 */ /* 0x000fe80000100800 */
[----:B------:R-:W5:Y:S04]  /*636d0*/  LD.E.U8 R9, desc[UR36][R4.64+0x72] ;  /* 0x0000722404097980 */ /* 0x000f68000c101100 */
[----:B------:R-:W5:Y:S04]  /*636e0*/  LD.E.U8 R10, desc[UR36][R4.64+0x73] ;  /* 0x00007324040a7980 */ /* 0x000f68000c101100 */
[----:B------:R-:W5:Y:S04]  /*636f0*/  LD.E.U8 R7, desc[UR36][R4.64+0x74] ;  /* 0x0000742404077980 */ /* 0x000f68000c101100 */
[----:B------:R-:W5:Y:S04]  /*63700*/  LD.E.U8 R8, desc[UR36][R4.64+0x75] ;  /* 0x0000752404087980 */ /* 0x000f68000c101100 */
[----:B------:R0:W-:Y:S04]  /*63710*/  STL [R1+0x22e4], R47 ;  /* 0x0022e42f01007387 */ /* 0x0001e80000100800 */
[----:B------:R-:W5:Y:S04]  /*63720*/  LDL.LU R46, [R1+0x23f8] ;  /* 0x0023f800012e7983 */ /* 0x000f680000300800 */
[----:B------:R-:W5:Y:S04]  /*63730*/  LDL.LU R45, [R1+0x23fc] ;  /* 0x0023fc00012d7983 */ /* 0x000f680000300800 */
[----:B0-----:R-:W5:Y:S04]  /*63740*/  LDL.LU R47, [R1+0x23ec] ;  /* 0x0023ec00012f7983 */ /* 0x001f680000300800 */
[----:B------:R-:W5:Y:S04]  /*63750*/  LDL.LU R44, [R1+0x23a0] ;  /* 0x0023a000012c7983 */ /* 0x000f680000300800 */
[----:B------:R-:W5:Y:S04]  /*63760*/  LDL.LU R43, [R1+0x23a4] ;  /* 0x0023a400012b7983 */ /* 0x000f680000300800 */
[----:B------:R-:W5:Y:S01]  /*63770*/  LDL.LU R42, [R1+0x23a8] ;  /* 0x0023a800012a7983 */ /* 0x000f620000300800 */
[----:B--2---:R-:W-:-:S03]  /*63780*/  IMAD R3, R14, 0x100, R13 ;  /* 0x000001000e037824 */ /* 0x004fc600078e020d */
[----:B------:R-:W2:Y:S01]  /*63790*/  LD.E.U8 R14, desc[UR36][R4.64+0x71] ;  /* 0x00007124040e7980 */ /* 0x000ea2000c101100 */
[----:B---3--:R-:W-:-:S03]  /*637a0*/  IMAD R6, R20, 0x100, R15 ;  /* 0x0000010014067824 */ /* 0x008fc600078e020f */
[----:B------:R-:W3:Y:S01]  /*637b0*/  LD.E.U8 R15, desc[UR36][R4.64+0x6c] ;  /* 0x00006c24040f7980 */ /* 0x000ee2000c101100 */
[----:B----4-:R-:W-:-:S03]  /*637c0*/  IMAD R0, R12, 0x100, R11 ;  /* 0x000001000c007824 */ /* 0x010fc600078e020b */
[----:B------:R-:W4:Y:S04]  /*637d0*/  LD.E.U8 R20, desc[UR36][R4.64+0x6e] ;  /* 0x00006e2404147980 */ /* 0x000f28000c101100 */
[----:B------:R-:W2:Y:S01]  /*637e0*/  LD.E.U8 R12, desc[UR36][R4.64+0x70] ;  /* 0x00007024040c7980 */ /* 0x000ea2000c101100 */
[----:B-----5:R-:W-:-:S03]  /*637f0*/  IMAD R13, R39, 0x100, R38 ;  /* 0x00000100270d7824 */ /* 0x020fc600078e0226 */
[----:B------:R-:W3:Y:S01]  /*63800*/  LD.E.U8 R38, desc[UR36][R4.64+0x6d] ;  /* 0x00006d2404267980 */ /* 0x000ee2000c101100 */
[----:B------:R-:W-:-:S03]  /*63810*/  LEA R11, R37, R21, 0x8 ;  /* 0x00000015250b7211 */ /* 0x000fc600078e40ff */
[----:B------:R-:W4:Y:S04]  /*63820*/  LD.E.U8 R37, desc[UR36][R4.64+0x6f] ;  /* 0x00006f2404257980 */ /* 0x000f28000c101100 */
[----:B------:R-:W5:Y:S01]  /*63830*/  LDL.LU R39, [R1+0x2394] ;  /* 0x0023940001277983 */ /* 0x000f620000300800 */
[----:B------:R-:W-:-:S03]  /*63840*/  IMAD R21, R41, 0x100, R40 ;  /* 0x0000010029157824 */ /* 0x000fc600078e0228 */
[----:B------:R-:W5:Y:S04]  /*63850*/  LDL.LU R41, [R1+0x23dc] ;  /* 0x0023dc0001297983 */ /* 0x000f680000300800 */
[----:B------:R-:W5:Y:S01]  /*63860*/  LDL.LU R40, [R1+0x2390] ;  /* 0x0023900001287983 */ /* 0x000f620000300800 */
[----:B------:R-:W-:Y:S02]  /*63870*/  IMAD.U32 R3, R3, 0x10000, R0 ;  /* 0x0001000003037824 */ /* 0x000fe400078e0000 */
[----:B------:R-:W-:Y:S02]  /*63880*/  IMAD.U32 R0, R11, 0x10000, R6 ;  /* 0x000100000b007824 */ /* 0x000fe400078e0006 */
[----:B------:R-:W5:Y:S04]  /*63890*/  LD.E.U8 R11, desc[UR36][R4.64+0x7a] ;  /* 0x00007a24040b7980 */ /* 0x000f68000c101100 */
[----:B------:R0:W-:Y:S04]  /*638a0*/  STL [R1+0x22cc], R3 ;  /* 0x0022cc0301007387 */ /* 0x0001e80000100800 */
[----:B------:R1:W-:Y:S01]  /*638b0*/  STL [R1+0x22d0], R0 ;  /* 0x0022d00001007387 */ /* 0x0003e20000100800 */
[----:B0-----:R-:W-:-:S03]  /*638c0*/  IMAD.U32 R3, R21, 0x10000, R13 ;  /* 0x0001000015037824 */ /* 0x001fc600078e000d */
[----:B------:R-:W5:Y:S04]  /*638d0*/  LDL.LU R21, [R1+0x2380] ;  /* 0x0023800001157983 */ /* 0x000f680000300800 */
[----:B------:R2:W-:Y:S01]  /*638e0*/  STL [R1+0x22d4], R3 ;  /* 0x0022d40301007387 */ /* 0x0005e20000100800 */
[----:B------:R-:W-:-:S03]  /*638f0*/  IMAD R6, R10, 0x100, R9 ;  /* 0x000001000a067824 */ /* 0x000fc600078e0209 */
[----:B------:R-:W5:Y:S01]  /*63900*/  LD.E.U8 R9, desc[UR36][R4.64+0x78] ;  /* 0x0000782404097980 */ /* 0x000f62000c101100 */
[----:B------:R-:W-:-:S03]  /*63910*/  IMAD.U32 R16, R16, -0x80000000, RZ ;  /* 0x8000000010107824 */ /* 0x000fc600078e00ff */
[----:B------:R-:W5:Y:S04]  /*63920*/  LD.E.U8 R10, desc[UR36][R4.64+0x79] ;  /* 0x00007924040a7980 */ /* 0x000f68000c101100 */
[----:B------:R-:W5:Y:S01]  /*63930*/  LD.E.U8 R13, desc[UR36][R4.64+0x7c] ;  /* 0x00007c24040d7980 */ /* 0x000f62000c101100 */
[----:B------:R-:W-:-:S03]  /*63940*/  IMAD R16, R17, 0x40000000, R16 ;  /* 0x4000000011107824 */ /* 0x000fc600078e0210 */
[----:B------:R-:W5:Y:S01]  /*63950*/  LDL.LU R17, [R1+0x238c] ;  /* 0x00238c0001117983 */ /* 0x000f620000300800 */
[----:B------:R-:W-:-:S03]  /*63960*/  IMAD R16, R18, 0x20000000, R16 ;  /* 0x2000000012107824 */ /* 0x000fc600078e0210 */
[----:B------:R-:W5:Y:S01]  /*63970*/  LDL.LU R18, [R1+0x2388] ;  /* 0x0023880001127983 */ /* 0x000f620000300800 */
[----:B---3--:R-:W-:-:S03]  /*63980*/  IMAD R15, R38, 0x100, R15 ;  /* 0x00000100260f7824 */ /* 0x008fc600078e020f */
[----:B------:R-:W3:Y:S01]  /*63990*/  LDL.LU R38, [R1+0x2398] ;  /* 0x0023980001267983 */ /* 0x000ee20000300800 */
[----:B----4-:R-:W-:-:S03]  /*639a0*/  LEA R20, R37, R20, 0x8 ;  /* 0x0000001425147211 */ /* 0x010fc600078e40ff */
[----:B------:R-:W4:Y:S01]  /*639b0*/  LDL.LU R37, [R1+0x239c] ;  /* 0x00239c0001257983 */ /* 0x000f220000300800 */
[----:B-1----:R-:W-:Y:S02]  /*639c0*/  LEA R0, R20, R15, 0x10 ;  /* 0x0000000f14007211 */ /* 0x002fe400078e80ff */
[----:B------:R-:W-:Y:S01]  /*639d0*/  SHF.L.U32 R20, R48, 0x1f, RZ ;  /* 0x0000001f30147819 */ /* 0x000fe200000006ff */
[----:B--2---:R-:W-:Y:S01]  /*639e0*/  IMAD R3, R14, 0x100, R12 ;  /* 0x000001000e037824 */ /* 0x004fe200078e020c */
[----:B------:R-:W2:Y:S04]  /*639f0*/  LD.E.U8 R15, desc[UR36][R4.64+0x7f] ;  /* 0x00007f24040f7980 */ /* 0x000ea8000c101100 */
[----:B------:R0:W-:Y:S04]  /*63a00*/  STL [R1+0x22dc], R0 ;  /* 0x0022dc0001007387 */ /* 0x0001e80000100800 */
[----:B------:R-:W2:Y:S04]  /*63a10*/  LD.E.U8 R12, desc[UR36][R4.64+0x7b] ;  /* 0x00007b24040c7980 */ /* 0x000ea8000c101100 */
[----:B------:R-:W2:Y:S01]  /*63a20*/  LD.E.U8 R14, desc[UR36][R4.64+0x7d] ;  /* 0x00007d24040e7980 */ /* 0x000ea2000c101100 */
[----:B0-----:R-:W-:-:S03]  /*63a30*/  IMAD R0, R8, 0x100, R7 ;  /* 0x0000010008007824 */ /* 0x001fc600078e0207 */
[----:B------:R-:W2:Y:S04]  /*63a40*/  LD.E.U8 R7, desc[UR36][R4.64+0x76] ;  /* 0x0000762404077980 */ /* 0x000ea8000c101100 */
[----:B------:R-:W2:Y:S04]  /*63a50*/  LD.E.U8 R8, desc[UR36][R4.64+0x77] ;  /* 0x0000772404087980 */ /* 0x000ea8000c101100 */
[----:B------:R0:W2:Y:S02]  /*63a60*/  LD.E.U8 R4, desc[UR36][R4.64+0x7e] ;  /* 0x00007e2404047980 */ /* 0x0000a4000c101100 */
[----:B0-----:R-:W-:-:S02]  /*63a70*/  IMAD R5, R47, 0x40000000, R20 ;  /* 0x400000002f057824 */ /* 0x001fc400078e0214 */
[----:B------:R-:W2:Y:S03]  /*63a80*/  LDL.LU R20, [R1+0x2384] ;  /* 0x0023840001147983 */ /* 0x000ea60000300800 */
[----:B------:R-:W-:-:S05]  /*63a90*/  LEA R5, R46, R5, 0x1d ;  /* 0x000000052e057211 */ /* 0x000fca00078ee8ff */
[----:B------:R-:W-:Y:S02]  /*63aa0*/  IMAD R5, R45, 0x10000000, R5 ;  /* 0x100000002d057824 */ /* 0x000fe400078e0205 */
[----:B------:R-:W2:Y:S03]  /*63ab0*/  LDL.LU R45, [R1+0x2360] ;  /* 0x00236000012d7983 */ /* 0x000ea60000300800 */
[----:B------:R-:W-:Y:S02]  /*63ac0*/  LEA R5, R44, R5, 0x1b ;  /* 0x000000052c057211 */ /* 0x000fe400078ed8ff */
[----:B------:R-:W2:Y:S03]  /*63ad0*/  LDL.LU R44, [R1+0x2364] ;  /* 0x00236400012c7983 */ /* 0x000ea60000300800 */
[----:B------:R-:W-:-:S02]  /*63ae0*/  IMAD R5, R43, 0x4000000, R5 ;  /* 0x040000002b057824 */ /* 0x000fc400078e0205 */
[----:B------:R-:W2:Y:S03]  /*63af0*/  LDL.LU R43, [R1+0x2368] ;  /* 0x00236800012b7983 */ /* 0x000ea60000300800 */
[----:B------:R-:W-:Y:S02]  /*63b00*/  LEA R5, R42, R5, 0x19 ;  /* 0x000000052a057211 */ /* 0x000fe400078ec8ff */
[----:B------:R-:W2:Y:S03]  /*63b10*/  LDL.LU R42, [R1+0x2370] ;  /* 0x00237000012a7983 */ /* 0x000ea60000300800 */
[----:B-----5:R-:W-:Y:S02]  /*63b20*/  IMAD R5, R41, 0x1000000, R5 ;  /* 0x0100000029057824 */ /* 0x020fe400078e0205 */
[----:B------:R-:W5:Y:S03]  /*63b30*/  LDL.LU R41, [R1+0x233c] ;  /* 0x00233c0001297983 */ /* 0x000f660000300800 */
[----:B------:R-:W-:-:S02]  /*63b40*/  LEA R5, R40, R5, 0x17 ;  /* 0x0000000528057211 */ /* 0x000fc400078eb8ff */
[----:B------:R-:W5:Y:S03]  /*63b50*/  LDL.LU R40, [R1+0x2340] ;  /* 0x0023400001287983 */ /* 0x000f660000300800 */
[----:B------:R-:W-:Y:S02]  /*63b60*/  IMAD R5, R39, 0x400000, R5 ;  /* 0x0040000027057824 */ /* 0x000fe400078e0205 */
[----:B------:R-:W5:Y:S01]  /*63b70*/  LDL.LU R39, [R1+0x2344] ;  /* 0x0023440001277983 */ /* 0x000f620000300800 */
[----:B------:R-:W-:-:S03]  /*63b80*/  IMAD R16, R19, 0x10000000, R16 ;  /* 0x1000000013107824 */ /* 0x000fc600078e0210 */
[----:B------:R-:W5:Y:S01]  /*63b90*/  LDL.LU R19, [R1+0x2330] ;  /* 0x0023300001137983 */ /* 0x000f620000300800 */
[----:B------:R-:W-:-:S03]  /*63ba0*/  IMAD R16, R22, 0x8000000, R16 ;  /* 0x0800000016107824 */ /* 0x000fc600078e0210 */
[----:B------:R-:W5:Y:S01]  /*63bb0*/  LDL.LU R22, [R1+0x2354] ;  /* 0x0023540001167983 */ /* 0x000f620000300800 */
[----:B------:R-:W-:-:S03]  /*63bc0*/  IMAD R16, R23, 0x4000000, R16 ;  /* 0x0400000017107824 */ /* 0x000fc600078e0210 */
[----:B------:R-:W5:Y:S01]  /*63bd0*/  LDL.LU R23, [R1+0x2350] ;  /* 0x0023500001177983 */ /* 0x000f620000300800 */
[----:B---3--:R-:W-:-:S03]  /*63be0*/  LEA R5, R38, R5, 0x15 ;  /* 0x0000000526057211 */ /* 0x008fc600078ea8ff */
[----:B------:R-:W3:Y:S02]  /*63bf0*/  LDL.LU R38, [R1+0x2348] ;  /* 0x0023480001267983 */ /* 0x000ee40000300800 */
[----:B----4-:R-:W-:Y:S02]  /*63c00*/  IMAD R5, R37, 0x100000, R5 ;  /* 0x0010000025057824 */ /* 0x010fe400078e0205 */
[----:B------:R-:W4:Y:S03]  /*63c10*/  LDL.LU R37, [R1+0x234c] ;  /* 0x00234c0001257983 */ /* 0x000f260000300800 */
[----:B------:R-:W-:Y:S02]  /*63c20*/  LEA R5, R21, R5, 0x13 ;  /* 0x0000000515057211 */ /* 0x000fe400078e98ff */
[----:B------:R-:W4:Y:S03]  /*63c30*/  LDL.LU R21, [R1+0x2358] ;  /* 0x0023580001157983 */ /* 0x000f260000300800 */
[----:B--2---:R-:W-:-:S02]  /*63c40*/  IMAD R5, R20, 0x40000, R5 ;  /* 0x0004000014057824 */ /* 0x004fc400078e0205 */
[----:B------:R-:W2:Y:S02]  /*63c50*/  LDL.LU R20, [R1+0x232c] ;  /* 0x00232c0001147983 */ /* 0x000ea40000300800 */
[----:B------:R-:W-:Y:S02]  /*63c60*/  IMAD R5, R18, 0x20000, R5 ;  /* 0x0002000012057824 */ /* 0x000fe400078e0205 */
[----:B------:R-:W2:Y:S03]  /*63c70*/  LDL.LU R18, [R1+0x2334] ;  /* 0x0023340001127983 */ /* 0x000ea60000300800 */
[----:B------:R-:W-:Y:S02]  /*63c80*/  LEA R5, R17, R5, 0x10 ;  /* 0x0000000511057211 */ /* 0x000fe400078e80ff */
[----:B------:R-:W2:Y:S01]  /*63c90*/  LDL.LU R17, [R1+0x2338] ;  /* 0x0023380001117983 */ /* 0x000ea20000300800 */
[----:B------:R-:W-:-:S04]  /*63ca0*/  IMAD R16, R181, 0x2000000, R16 ;  /* 0x02000000b5107824 */ /* 0x000fc800078e0210 */
[----:B------:R-:W-:-:S04]  /*63cb0*/  IMAD R16, R182, 0x1000000, R16 ;  /* 0x01000000b6107824 */ /* 0x000fc800078e0210 */
[----:B------:R-:W-:-:S04]  /*63cc0*/  IMAD R16, R183, 0x800000, R16 ;  /* 0x00800000b7107824 */ /* 0x000fc800078e0210 */
[----:B------:R-:W-:-:S04]  /*63cd0*/  IMAD R16, R184, 0x400000, R16 ;  /* 0x00400000b8107824 */ /* 0x000fc800078e0210 */
[----:B------:R-:W-:-:S04]  /*63ce0*/  IMAD R16, R185, 0x200000, R16 ;  /* 0x00200000b9107824 */ /* 0x000fc800078e0210 */
[----:B------:R-:W-:-:S04]  /*63cf0*/  IMAD R16, R186, 0x100000, R16 ;  /* 0x00100000ba107824 */ /* 0x000fc800078e0210 */
[----:B------:R-:W-:-:S05]  /*63d00*/  IMAD R16, R187, 0x80000, R16 ;  /* 0x00080000bb107824 */ /* 0x000fca00078e0210 */
[----:B------:R-:W-:Y:S01]  /*63d10*/  LEA R16, R188, R16, 0x12 ;  /* 0x00000010bc107211 */ /* 0x000fe200078e90ff */
[----:B------:R-:W-:-:S04]  /*63d20*/  IMAD R5, R45, 0x8000, R5 ;  /* 0x000080002d057824 */ /* 0x000fc800078e0205 */
[----:B------:R-:W-:-:S04]  /*63d30*/  IMAD R16, R189, 0x20000, R16 ;  /* 0x00020000bd107824 */ /* 0x000fc800078e0210 */
[----:B------:R-:W-:Y:S02]  /*63d40*/  IMAD R16, R190, 0x10000, R16 ;  /* 0x00010000be107824 */ /* 0x000fe400078e0210 */
[----:B------:R-:W-:-:S03]  /*63d50*/  IMAD R5, R44, 0x4000, R5 ;  /* 0x000040002c057824 */ /* 0x000fc600078e0205 */
[----:B------:R-:W-:Y:S02]  /*63d60*/  LEA R16, R191, R16, 0xf ;  /* 0x00000010bf107211 */ /* 0x000fe400078e78ff */
[----:B------:R-:W-:-:S03]  /*63d70*/  LEA R5, R43, R5, 0xd ;  /* 0x000000052b057211 */ /* 0x000fc600078e68ff */
[----:B------:R-:W-:Y:S02]  /*63d80*/  IMAD R16, R192, 0x4000, R16 ;  /* 0x00004000c0107824 */ /* 0x000fe400078e0210 */
[----:B------:R-:W-:Y:S02]  /*63d90*/  IMAD R5, R42, 0x1000, R5 ;  /* 0x000010002a057824 */ /* 0x000fe400078e0205 */
[----:B------:R-:W-:Y:S02]  /*63da0*/  IMAD R16, R193, 0x2000, R16 ;  /* 0x00002000c1107824 */ /* 0x000fe400078e0210 */
[----:B-----5:R-:W-:-:S03]  /*63db0*/  IMAD R5, R41, 0x800, R5 ;  /* 0x0000080029057824 */ /* 0x020fc600078e0205 */
[----:B------:R-:W-:Y:S02]  /*63dc0*/  LEA R16, R194, R16, 0xc ;  /* 0x00000010c2107211 */ /* 0x000fe400078e60ff */
[----:B------:R-:W-:-:S03]  /*63dd0*/  LEA R5, R40, R5, 0xa ;  /* 0x0000000528057211 */ /* 0x000fc600078e50ff */
[----:B------:R-:W-:Y:S02]  /*63de0*/  IMAD R16, R195, 0x800, R16 ;  /* 0x00000800c3107824 */ /* 0x000fe400078e0210 */
[----:B------:R-:W-:Y:S02]  /*63df0*/  IMAD R5, R39, 0x200, R5 ;  /* 0x0000020027057824 */ /* 0x000fe400078e0205 */
[----:B------:R-:W-:-:S05]  /*63e00*/  IMAD R16, R196, 0x400, R16 ;  /* 0x00000400c4107824 */ /* 0x000fca00078e0210 */
[----:B------:R-:W-:-:S05]  /*63e10*/  LEA R16, R197, R16, 0x9 ;  /* 0x00000010c5107211 */ /* 0x000fca00078e48ff */
[----:B------:R-:W-:-:S04]  /*63e20*/  IMAD R16, R198, 0x100, R16 ;  /* 0x00000100c6107824 */ /* 0x000fc800078e0210 */
[----:B------:R-:W-:-:S05]  /*63e30*/  IMAD R16, R199, 0x80, R16 ;  /* 0x00000080c7107824 */ /* 0x000fca00078e0210 */
[----:B------:R-:W-:-:S05]  /*63e40*/  LEA R16, R200, R16, 0x6 ;  /* 0x00000010c8107211 */ /* 0x000fca00078e30ff */
[----:B------:R-:W-:-:S04]  /*63e50*/  IMAD R16, R201, 0x20, R16 ;  /* 0x00000020c9107824 */ /* 0x000fc800078e0210 */
[----:B------:R-:W-:-:S05]  /*63e60*/  IMAD R16, R202, 0x10, R16 ;  /* 0x00000010ca107824 */ /* 0x000fca00078e0210 */
[----:B------:R-:W-:-:S05]  /*63e70*/  LEA R16, R204, R16, 0x3 ;  /* 0x00000010cc107211 */ /* 0x000fca00078e18ff */
[----:B------:R-:W-:-:S04]  /*63e80*/  IMAD R16, R205, 0x4, R16 ;  /* 0x00000004cd107824 */ /* 0x000fc800078e0210 */
[----:B------:R-:W-:Y:S01]  /*63e90*/  IMAD R16, R206, 0x2, R16 ;  /* 0x00000002ce107824 */ /* 0x000fe200078e0210 */
[----:B------:R-:W-:Y:S01]  /*63ea0*/  LEA R7, R8, R7, 0x8 ;  /* 0x0000000708077211 */ /* 0x000fe200078e40ff */
[----:B------:R-:W-:Y:S01]  /*63eb0*/  IMAD R11, R12, 0x100, R11 ;  /* 0x000001000c0b7824 */ /* 0x000fe200078e020b */
[----:B------:R-:W-:Y:S01]  /*63ec0*/  LEA R8, R14, R13, 0x8 ;  /* 0x0000000d0e087211 */ /* 0x000fe200078e40ff */
[----:B------:R-:W-:Y:S01]  /*63ed0*/  IMAD R4, R15, 0x100, R4 ;  /* 0x000001000f047824 */ /* 0x000fe200078e0204 */
[----:B------:R-:W-:Y:S05]  /*63ee0*/  WARPSYNC.ALL ;  /* 0x0000000000007948 */ /* 0x000fea0003800000 */
[----:B---3--:R-:W-:-:S05]  /*63ef0*/  IMAD R5, R38, 0x100, R5 ;  /* 0x0000010026057824 */ /* 0x008fca00078e0205 */
[----:B----4-:R-:W-:-:S05]  /*63f00*/  LEA R5, R37, R5, 0x7 ;  /* 0x0000000525057211 */ /* 0x010fca00078e38ff */
[----:B------:R-:W-:-:S04]  /*63f10*/  IMAD R5, R23, 0x40, R5 ;  /* 0x0000004017057824 */ /* 0x000fc800078e0205 */
[----:B------:R-:W-:-:S05]  /*63f20*/  IMAD R5, R22, 0x20, R5 ;  /* 0x0000002016057824 */ /* 0x000fca00078e0205 */
[----:B------:R-:W-:Y:S02]  /*63f30*/  LEA R5, R21, R5, 0x4 ;  /* 0x0000000515057211 */ /* 0x000fe400078e20ff */
[----:B------:R-:W-:-:S03]  /*63f40*/  MOV R22, 0x8 ;  /* 0x0000000800167802 */ /* 0x000fc60000000f00 */
[----:B--2---:R-:W-:-:S04]  /*63f50*/  IMAD R5, R20, 0x8, R5 ;  /* 0x0000000814057824 */ /* 0x004fc800078e0205 */
[----:B------:R-:W-:-:S05]  /*63f60*/  IMAD R5, R19, 0x4, R5 ;  /* 0x0000000413057824 */ /* 0x000fca00078e0205 */
[----:B------:R-:W-:-:S05]  /*63f70*/  LEA R5, R18, R5, 0x1 ;  /* 0x0000000512057211 */ /* 0x000fca00078e08ff */
[----:B------:R-:W-:-:S05]  /*63f80*/  IMAD.IADD R5, R5, 0x1, R17 ;  /* 0x0000000105057824 */ /* 0x000fca00078e0211 */
[----:B------:R-:W-:Y:S01]  /*63f90*/  IADD3 R16, PT, PT, R5, R207, R16 ;  /* 0x000000cf05107210 */ /* 0x000fe20007ffe010 */
[----:B------:R-:W-:Y:S02]  /*63fa0*/  IMAD R5, R10, 0x100, R9 ;  /* 0x000001000a057824 */ /* 0x000fe400078e0209 */
[----:B------:R-:W-:Y:S01]  /*63fb0*/  IMAD.U32 R9, R6, 0x10000, R3 ;  /* 0x0001000006097824 */ /* 0x000fe200078e0003 */
[----:B------:R-:W-:Y:S01]  /*63fc0*/  LEA R6, R7, R0, 0x10 ;  /* 0x0000000007067211 */ /* 0x000fe200078e80ff */
[----:B------:R-:W-:Y:S02]  /*63fd0*/  IMAD.U32 R3, R11, 0x10000, R5 ;  /* 0x000100000b037824 */ /* 0x000fe400078e0005 */
[----:B------:R-:W-:Y:S01]  /*63fe0*/  IMAD.U32 R0, R4, 0x10000, R8 ;  /* 0x0001000004007824 */ /* 0x000fe200078e0008 */
[----:B------:R-:W0:Y:S01]  /*63ff0*/  LDC.64 R22, c[0x4][R22] ;  /* 0x0100000016167b82 */ /* 0x000e220000000a00 */
[----:B------:R1:W-:Y:S04]  /*64000*/  STL [R1+0x22ac], R9 ;  /* 0x0022ac0901007387 */ /* 0x0003e80000100800 */
[----:B------:R1:W-:Y:S04]  /*64010*/  STL [R1+0x22b0], R6 ;  /* 0x0022b00601007387 */ /* 0x0003e80000100800 */
[----:B------:R1:W-:Y:S04]  /*64020*/  STL [R1+0x22b4], R3 ;  /* 0x0022b40301007387 */ /* 0x0003e80000100800 */
[----:B------:R1:W-:Y:S01]  /*64030*/  STL [R1+0x22b8], R0 ;  /* 0x0022b80001007387 */ /* 0x0003e20000100800 */
[----:B------:R-:W-:-:S02]  /*64040*/  HFMA2 R4, -RZ, RZ, 0, 7.62939453125e-06 ;  /* 0x00000080ff047431 */ /* 0x000fc400000001ff */
[----:B------:R-:W-:Y:S01]  /*64050*/  IMAD.MOV.U32 R5, RZ, RZ, RZ ;  /* 0x000000ffff057224 */ /* 0x000fe200078e00ff */
[----:B------:R-:W-:Y:S01]  /*64060*/  MOV R18, RZ ;  /* 0x000000ff00127202 */ /* 0x000fe20000000f00 */
[----:B------:R-:W-:Y:S01]  /*64070*/  IMAD.MOV.U32 R17, RZ, RZ, RZ ;  /* 0x000000ffff117224 */ /* 0x000fe200078e00ff */
[----:B------:R-:W-:Y:S06]  /*64080*/  BAR.SYNC.DEFER_BLOCKING 0x0 ;  /* 0x0000000000007b1d */ /* 0x000fec0000010000 */
[----:B------:R-:W-:-:S07]  /*64090*/  LEPC R20, `(.L_x_498) ;  /* 0x000000001014794e */ /* 0x000fce0000000000 */
[----:B01----:R-:W-:Y:S05]  /*640a0*/  CALL.ABS.NOINC R22 ;  /* 0x0000000016007343 */ /* 0x003fea0003c00000 */
.L_x_498:
[----:B------:R-:W-:Y:S01]  /*640b0*/  BSSY.RECONVERGENT B0, `(.L_x_499) ;  /* 0x000000b000007945 */ /* 0x000fe20003800200 */
.L_x_500:
        /* <DEDUP_REMOVED lines=11> */
.L_x_499:
        /* <DEDUP_REMOVED lines=15> */
.L_x_505:
        /* <DEDUP_REMOVED lines=29> */
.L_x_504:
[----:B------:R-:W-:Y:S05]  /*64430*/  BSYNC.RECONVERGENT B1 ;  /* 0x0000000000017941 */ /* 0x000fea0003800200 */
.L_x_503:
        /* <DEDUP_REMOVED lines=20> */
.L_x_507:
[----:B------:R-:W-:Y:S05]  /*64580*/  BSYNC.RECONVERGENT B1 ;  /* 0x0000000000017941 */ /* 0x000fea0003800200 */
.L_x_506:
        /* <DEDUP_REMOVED lines=16> */
.L_x_502:
[----:B------:R-:W-:Y:S05]  /*64690*/  BSYNC.RECONVERGENT B0 ;  /* 0x0000000000007941 */ /* 0x000fea0003800200 */
.L_x_501:
        /* <DEDUP_REMOVED lines=48> */
[----:B------:R-:W-:-:S03]  /*649a0*/  IMAD R14, R15, 0x100, R14 ;  /* 0x000001000f0e7824 */ /* 0x000fc600078e020e */
[----:B------:R-:W4:Y:S01]  /*649b0*/  LD.E.U8 R17, desc[UR36][R4.64+0x21] ;  /* 0x0000212404117980 */ /* 0x000f22000c101100 */
[----:B------:R-:W-:-:S03]  /*649c0*/  IMAD.U32 R0, R12, 0x10000, R14 ;  /* 0x000100000c007824 */ /* 0x000fc600078e000e */
[----:B------:R0:W-:Y:S01]  /*649d0*/  STL [R1+0x23fc], R11 ;  /* 0x0023fc0b01007387 */ /* 0x0001e20000100800 */
[----:B------:R-:W-:-:S03]  /*649e0*/  IMAD R15, R21, 0x100, R20 ;  /* 0x00000100150f7824 */ /* 0x000fc600078e0214 */
[----:B------:R-:W5:Y:S01]  /*649f0*/  LD.E.U8 R14, desc[UR36][R4.64+0x1e] ;  /* 0x00001e24040e7980 */ /* 0x000f62000c101100 */
[----:B------:R-:W-:-:S03]  /*64a00*/  LEA R13, R19, R18, 0x8 ;  /* 0x00000012130d7211 */ /* 0x000fc600078e40ff */
[----:B0-----:R-:W2:Y:S01]  /*64a10*/  LD.E.U8 R11, desc[UR36][R4.64+0x1b] ;  /* 0x00001b24040b7980 */ /* 0x001ea2000c101100 */
[----:B------:R-:W-:-:S03]  /*64a20*/  LEA R12, R15, R13, 0x10 ;  /* 0x0000000d0f0c7211 */ /* 0x000fc600078e80ff */
[----:B------:R-:W3:Y:S01]  /*64a30*/  LD.E.U8 R18, desc[UR36][R4.64+0x22] ;  /* 0x0000222404127980 */ /* 0x000ee2000c101100 */
[----:B------:R-:W-:-:S03]  /*64a40*/  LEA R3, R10, R3, 0x8 ;  /* 0x000000030a037211 */ /* 0x000fc600078e40ff */
[----:B------:R-:W4:Y:S04]  /*64a50*/  LD.E.U8 R13, desc[UR36][R4.64+0x1d] ;  /* 0x00001d24040d7980 */ /* 0x000f28000c101100 */
[----:B------:R-:W2:Y:S01]  /*64a60*/  LD.E.U8 R10, desc[UR36][R4.64+0x1a] ;  /* 0x00001a24040a7980 */ /* 0x000ea2000c101100 */
[----:B------:R-:W-:-:S03]  /*64a70*/  IMAD R6, R9, 0x100, R6 ;  /* 0x0000010009067824 */ /* 0x000fc600078e0206 */
[----:B------:R0:W-:Y:S04]  /*64a80*/  STL [R1+0x23f8], R12 ;  /* 0x0023f80c01007387 */ /* 0x0001e80000100800 */
[----:B------:R-:W3:Y:S01]  /*64a90*/  LD.E.U8 R9, desc[UR36][R4.64+0x19] ;  /* 0x0000192404097980 */ /* 0x000ee2000c101100 */
[----:B------:R-:W-:-:S03]  /*64aa0*/  IMAD R7, R8, 0x100, R7 ;  /* 0x0000010008077824 */ /* 0x000fc600078e0207 */
[----:B------:R-:W5:Y:S04]  /*64ab0*/  LD.E.U8 R15, desc[UR36][R4.64+0x1f] ;  /* 0x00001f24040f7980 */ /* 0x000f68000c101100 */
[----:B------:R-:W3:Y:S04]  /*64ac0*/  LD.E.U8 R8, desc[UR36][R4.64+0x18] ;  /* 0x0000182404087980 */ /* 0x000ee8000c101100 */
[----:B0-----:R-:W4:Y:S04]  /*64ad0*/  LD.E.U8 R12, desc[UR36][R4.64+0x1c] ;  /* 0x00001c24040c7980 */ /* 0x001f28000c101100 */
        /* <DEDUP_REMOVED lines=8> */
[----:B--2---:R-:W-:Y:S01]  /*64b60*/  IMAD R10, R11, 0x100, R10 ;  /* 0x000001000b0a7824 */ /* 0x004fe200078e020a */
[----:B-----5:R-:W-:-:S02]  /*64b70*/  LEA R11, R15, R14, 0x8 ;  /* 0x0000000e0f0b7211 */ /* 0x020fc400078e40ff */
[----:B------:R-:W2:Y:S01]  /*64b80*/  LD.E.U8 R14, desc[UR36][R4.64+0x3e] ;  /* 0x00003e24040e7980 */ /* 0x000ea2000c101100 */
[----:B---3--:R-:W-:-:S03]  /*64b90*/  LEA R8, R9, R8, 0x8 ;  /* 0x0000000809087211 */ /* 0x008fc600078e40ff */
[----:B------:R-:W2:Y:S01]  /*64ba0*/  LD.E.U8 R15, desc[UR36][R4.64+0x3f] ;  /* 0x00003f24040f7980 */ /* 0x000ea2000c101100 */
[----:B----4-:R-:W-:Y:S02]  /*64bb0*/  IMAD R9, R13, 0x100, R12 ;  /* 0x000001000d097824 */ /* 0x010fe400078e020c */
[----:B------:R-:W-:Y:S01]  /*64bc0*/  IMAD.U32 R12, R3, 0x10000, R0 ;  /* 0x00010000030c7824 */ /* 0x000fe200078e0000 */
[----:B------:R-:W-:Y:S01]  /*64bd0*/  LEA R3, R10, R8, 0x10 ;  /* 0x000000080a037211 */ /* 0x000fe200078e80ff */
[----:B------:R-:W-:Y:S01]  /*64be0*/  IMAD.U32 R0, R7, 0x10000, R6 ;  /* 0x0001000007007824 */ /* 0x000fe200078e0006 */
[----:B------:R-:W3:Y:S01]  /*64bf0*/  LD.E.U8 R13, desc[UR36][R4.64+0x3d] ;  /* 0x00003d24040d7980 */ /* 0x000ee2000c101100 */
[----:B------:R-:W-:-:S03]  /*64c00*/  IMAD.U32 R6, R11, 0x10000, R9 ;  /* 0x000100000b067824 */ /* 0x000fc600078e0009 */
[----:B------:R0:W-:Y:S01]  /*64c10*/  STL [R1+0x23a8], R3 ;  /* 0x0023a80301007387 */ /* 0x0001e20000100800 */
[----:B------:R-:W-:-:S03]  /*64c20*/  IMAD R10, R42, 0x100, R41 ;  /* 0x000001002a0a7824 */ /* 0x000fc600078e0229 */
[----:B------:R1:W-:Y:S01]  /*64c30*/  STL [R1+0x23a4], R0 ;  /* 0x0023a40001007387 */ /* 0x0003e20000100800 */
[----:B------:R-:W-:-:S03]  /*64c40*/  LEA R11, R44, R43, 0x8 ;  /* 0x0000002b2c0b7211 */ /* 0x000fc600078e40ff */
[----:B------:R4:W-:Y:S01]  /*64c50*/  STL [R1+0x23dc], R6 ;  /* 0x0023dc0601007387 */ /* 0x0009e20000100800 */
[----:B0-----:R-:W-:Y:S01]  /*64c60*/  LEA R3, R19, R18, 0x8 ;  /* 0x0000001213037211 */ /* 0x001fe200078e40ff */
[----:B------:R-:W-:Y:S02]  /*64c70*/  IMAD R7, R23, 0x100, R22 ;  /* 0x0000010017077824 */ /* 0x000fe400078e0216 */
[----:B------:R0:W-:Y:S01]  /*64c80*/  STL [R1+0x23a0], R12 ;  /* 0x0023a00c01007387 */ /* 0x0001e20000100800 */
[----:B-1----:R-:W-:Y:S01]  /*64c90*/  IMAD R0, R17, 0x100, R16 ;  /* 0x0000010011007824 */ /* 0x002fe200078e0210 */
[----:B------:R-:W-:Y:S02]  /*64ca0*/  LEA R8, R38, R37, 0x8 ;  /* 0x0000002526087211 */ /* 0x000fe400078e40ff */
[----:B------:R-:W5:Y:S01]  /*64cb0*/  LD.E.U8 R16, desc[UR36][R4.64+0x40] ;  /* 0x0000402404107980 */ /* 0x000f62000c101100 */
[----:B----4-:R-:W-:Y:S02]  /*64cc0*/  IMAD R6, R21, 0x100, R20 ;  /* 0x0000010015067824 */ /* 0x010fe400078e0214 */
[----:B------:R-:W-:Y:S01]  /*64cd0*/  IMAD R9, R40, 0x100, R39 ;  /* 0x0000010028097824 */ /* 0x000fe200078e0227 */
[----:B------:R-:W5:Y:S01]  /*64ce0*/  LD.E.U8 R17, desc[UR36][R4.64+0x41] ;  /* 0x0000412404117980 */ /* 0x000f62000c101100 */
[----:B0-----:R-:W-:-:S02]  /*64cf0*/  IMAD.U32 R12, R3, 0x10000, R0 ;  /* 0x00010000030c7824 */ /* 0x001fc400078e0000 */
[----:B------:R-:W-:Y:S01]  /*64d00*/  IMAD.U32 R0, R7, 0x10000, R6 ;  /* 0x0001000007007824 */ /* 0x000fe200078e0006 */
[----:B------:R-:W-:Y:S01]  /*64d10*/  LEA R3, R9, R8, 0x10 ;  /* 0x0000000809037211 */ /* 0x000fe200078e80ff */
[----:B------:R-:W-:Y:S01]  /*64d20*/  IMAD.U32 R6, R11, 0x10000, R10 ;  /* 0x000100000b067824 */ /* 0x000fe200078e000a */
[----:B------:R0:W-:Y:S04]  /*64d30*/  STL [R1+0x2390], R12 ;  /* 0x0023900c01007387 */ /* 0x0001e80000100800 */
[----:B------:R-:W4:Y:S04]  /*64d40*/  LD.E.U8 R10, desc[UR36][R4.64+0x3a] ;  /* 0x00003a24040a7980 */ /* 0x000f28000c101100 */
[----:B------:R-:W4:Y:S04]  /*64d50*/  LD.E.U8 R11, desc[UR36][R4.64+0x3b] ;  /* 0x00003b24040b7980 */ /* 0x000f28000c101100 */
[----:B------:R-:W3:Y:S04]  /*64d60*/  LD.E.U8 R8, desc[UR36][R4.64+0x38] ;  /* 0x0000382404087980 */ /* 0x000ee8000c101100 */
[----:B------:R-:W3:Y:S04]  /*64d70*/  LD.E.U8 R9, desc[UR36][R4.64+0x39] ;  /* 0x0000392404097980 */ /* 0x000ee8000c101100 */
[----:B0-----:R-:W5:Y:S04]  /*64d80*/  LD.E.U8 R12, desc[UR36][R4.64+0x3c] ;  /* 0x00003c24040c7980 */ /* 0x001f68000c101100 */
        /* <DEDUP_REMOVED lines=8> */
[----:B0-----:R-:W-:-:S03]  /*64e10*/  LEA R3, R48, R47, 0x8 ;  /* 0x0000002f30037211 */ /* 0x001fc600078e40ff */
[----:B------:R-:W5:Y:S01]  /*64e20*/  LD.E.U8 R22, desc[UR36][R4.64+0x46] ;  /* 0x0000462404167980 */ /* 0x000f62000c101100 */
[----:B-1----:R-:W-:-:S03]  /*64e30*/  IMAD R0, R46, 0x100, R45 ;  /* 0x000001002e007824 */ /* 0x002fc600078e022d */
        /* <DEDUP_REMOVED lines=11> */
[----:B----4-:R-:W-:Y:S01]  /*64ef0*/  IMAD R10, R11, 0x100, R10 ;  /* 0x000001000b0a7824 */ /* 0x010fe200078e020a */
[----:B--2---:R-:W-:-:S02]  /*64f00*/  LEA R11, R15, R14, 0x8 ;  /* 0x0000000e0f0b7211 */ /* 0x004fc400078e40ff */
[----:B------:R-:W2:Y:S04]  /*64f10*/  LD.E.U8 R14, desc[UR36][R4.64+0x52] ;  /* 0x00005224040e7980 */ /* 0x000ea8000c101100 */
[----:B------:R-:W2:Y:S01]  /*64f20*/  LD.E.U8 R15, desc[UR36][R4.64+0x53] ;  /* 0x00005324040f7980 */ /* 0x000ea2000c101100 */
[----:B---3--:R-:W-:Y:S01]  /*64f30*/  LEA R8, R9, R8, 0x8 ;  /* 0x0000000809087211 */ /* 0x008fe200078e40ff */
[----:B-----5:R-:W-:Y:S02]  /*64f40*/  IMAD R9, R13, 0x100, R12 ;  /* 0x000001000d097824 */ /* 0x020fe400078e020c */
[----:B------:R-:W-:Y:S01]  /*64f50*/  IMAD.U32 R12, R3, 0x10000, R0 ;  /* 0x00010000030c7824 */ /* 0x000fe200078e0000 */
[----:B------:R-:W-:Y:S01]  /*64f60*/  LEA R3, R10, R8, 0x10 ;  /* 0x000000080a037211 */ /* 0x000fe200078e80ff */
[----:B------:R-:W-:Y:S01]  /*64f70*/  IMAD.U32 R0, R7, 0x10000, R6 ;  /* 0x0001000007007824 */ /* 0x000fe200078e0006 */
[----:B------:R-:W3:Y:S01]  /*64f80*/  LD.E.U8 R13, desc[UR36][R4.64+0x51] ;  /* 0x00005124040d7980 */ /* 0x000ee2000c101100 */
[----:B------:R-:W-:-:S03]  /*64f90*/  IMAD.U32 R6, R11, 0x10000, R9 ;  /* 0x000100000b067824 */ /* 0x000fc600078e0009 */
[----:B------:R-:W-:Y:S04]  /*64fa0*/  STL [R1+0x2380], R12 ;  /* 0x0023800c01007387 */ /* 0x000fe80000100800 */
[----:B------:R0:W-:Y:S04]  /*64fb0*/  STL [R1+0x2384], R0 ;  /* 0x0023840001007387 */ /* 0x0001e80000100800 */
[----:B------:R1:W-:Y:S04]  /*64fc0*/  STL [R1+0x2388], R3 ;  /* 0x0023880301007387 */ /* 0x0003e80000100800 */
[----:B------:R4:W-:Y:S01]  /*64fd0*/  STL [R1+0x238c], R6 ;  /* 0x00238c0601007387 */ /* 0x0009e20000100800 */
[----:B0-----:R-:W-:-:S03]  /*64fe0*/  IMAD R0, R17, 0x100, R16 ;  /* 0x0000010011007824 */ /* 0x001fc600078e0210 */
[----:B------:R-:W3:Y:S01]  /*64ff0*/  LD.E.U8 R12, desc[UR36][R4.64+0x50] ;  /* 0x00005024040c7980 */ /* 0x000ee2000c101100 */
[----:B-1----:R-:W-:-:S03]  /*65000*/  LEA R3, R19, R18, 0x8 ;  /* 0x0000001213037211 */ /* 0x002fc600078e40ff */
[----:B------:R-:W5:Y:S01]  /*65010*/  LD.E.U8 R16, desc[UR36][R4.64+0x54] ;  /* 0x0000542404107980 */ /* 0x000f62000c101100 */
[----:B----4-:R-:W-:-:S03]  /*65020*/  IMAD R6, R21, 0x100, R20 ;  /* 0x0000010015067824 */ /* 0x010fc600078e0214 */
[----:B------:R-:W5:Y:S04]  /*65030*/  LD.E.U8 R17, desc[UR36][R4.64+0x55] ;  /* 0x0000552404117980 */ /* 0x000f68000c101100 */
[----:B------:R-:W4:Y:S04]  /*65040*/  LD.E.U8 R18, desc[UR36][R4.64+0x56] ;  /* 0x0000562404127980 */ /* 0x000f28000c101100 */
[----:B------:R-:W4:Y:S04]  /*65050*/  LD.E.U8 R19, desc[UR36][R4.64+0x57] ;  /* 0x0000572404137980 */ /* 0x000f28000c101100 */
[----:B------:R-:W4:Y:S04]  /*65060*/  LD.E.U8 R20, desc[UR36][R4.64+0x58] ;  /* 0x0000582404147980 */ /* 0x000f28000c101100 */
[----:B------:R-:W4:Y:S01]  /*65070*/  LD.E.U8 R21, desc[UR36][R4.64+0x59] ;  /* 0x0000592404157980 */ /* 0x000f22000c101100 */
[----:B------:R-:W-:-:S02]  /*65080*/  IMAD R7, R23, 0x100, R22 ;  /* 0x0000010017077824 */ /* 0x000fc400078e0216 */
[----:B------:R-:W-:Y:S01]  /*65090*/  IMAD R9, R40, 0x100, R39 ;  /* 0x0000010028097824 */ /* 0x000fe200078e0227 */
[----:B------:R-:W-:Y:S01]  /*650a0*/  LEA R8, R38, R37, 0x8 ;  /* 0x0000002526087211 */ /* 0x000fe200078e40ff */
[----:B------:R-:W4:Y:S04]  /*650b0*/  LD.E.U8 R22, desc[UR36][R4.64+0x5a] ;  /* 0x00005a2404167980 */ /* 0x000f28000c101100 */
[----:B------:R-:W4:Y:S01]  /*650c0*/  LD.E.U8 R23, desc[UR36][R4.64+0x5b] ;  /* 0x00005b2404177980 */ /* 0x000f22000c101100 */
[----:B------:R-:W-:-:S03]  /*650d0*/  LEA R11, R44, R43, 0x8 ;  /* 0x0000002b2c0b7211 */ /* 0x000fc600078e40ff */
[----:B------:R-:W4:Y:S04]  /*650e0*/  LD.E.U8 R39, desc[UR36][R4.64+0x5e] ;  /* 0x00005e2404277980 */ /* 0x000f28000c101100 */
[----:B------:R-:W4:Y:S01]  /*650f0*/  LD.E.U8 R40, desc[UR36][R4.64+0x5f] ;  /* 0x00005f2404287980 */ /* 0x000f22000c101100 */
[----:B------:R-:W-:Y:S02]  /*65100*/  IMAD R10, R42, 0x100, R41 ;  /* 0x000001002a0a7824 */ /* 0x000fe400078e0229 */
[----:B------:R-:W-:Y:S01]  /*65110*/  IMAD.U32 R41, R3, 0x10000, R0 ;  /* 0x0001000003297824 */ /* 0x000fe200078e0000 */
[----:B------:R-:W-:Y:S01]  /*65120*/  LEA R3, R9, R8, 0x10 ;  /* 0x0000000809037211 */ /* 0x000fe200078e80ff */
[----:B------:R-:W-:Y:S01]  /*65130*/  IMAD.U32 R0, R7, 0x10000, R6 ;  /* 0x0001000007007824 */ /* 0x000fe200078e0006 */
[----:B------:R-:W4:Y:S01]  /*65140*/  LD.E.U8 R37, desc[UR36][R4.64+0x5c] ;  /* 0x00005c2404257980 */ /* 0x000f22000c101100 */
[----:B------:R-:W-:-:S03]  /*65150*/  IMAD.U32 R6, R11, 0x10000, R10 ;  /* 0x000100000b067824 */ /* 0x000fc600078e000a */
[----:B------:R-:W-:Y:S04]  /*65160*/  STL [R1+0x2364], R0 ;  /* 0x0023640001007387 */ /* 0x000fe80000100800 */
[----:B------:R2:W-:Y:S04]  /*65170*/  STL [R1+0x2368], R3 ;  /* 0x0023680301007387 */ /* 0x0005e80000100800 */
[----:B------:R-:W4:Y:S04]  /*65180*/  LD.E.U8 R38, desc[UR36][R4.64+0x5d] ;  /* 0x00005d2404267980 */ /* 0x000f28000c101100 */
[----:B------:R5:W-:Y:S04]  /*65190*/  STL [R1+0x2370], R6 ;  /* 0x0023700601007387 */ /* 0x000be80000100800 */
[----:B------:R-:W4:Y:S04]  /*651a0*/  LD.E.U8 R11, desc[UR36][R4.64+0x60] ;  /* 0x00006024040b7980 */ /* 0x000f28000c101100 */
[----:B------:R-:W4:Y:S04]  /*651b0*/  LDL.LU R42, [R1+0x2478] ;  /* 0x00247800012a7983 */ /* 0x000f280000300800 */
[----:B------:R-:W4:Y:S04]  /*651c0*/  LDL.LU R44, [R1+0x23e4] ;  /* 0x0023e400012c7983 */ /* 0x000f280000300800 */
[----:B------:R-:W4:Y:S01]  /*651d0*/  LDL.LU R43, [R1+0x23e8] ;  /* 0x0023e800012b7983 */ /* 0x000f220000300800 */
[----:B--2---:R-:W-:-:S03]  /*651e0*/  LEA R3, R15, R14, 0x8 ;  /* 0x0000000e0f037211 */ /* 0x004fc600078e40ff */
[----:B------:R-:W2:Y:S04]  /*651f0*/  LD.E.U8 R14, desc[UR36][R4.64+0x63] ;  /* 0x00006324040e7980 */ /* 0x000ea8000c101100 */
[----:B------:R-:W2:Y:S01]  /*65200*/  LD.E.U8 R15, desc[UR36][R4.64+0x64] ;  /* 0x00006424040f7980 */ /* 0x000ea2000c101100 */
[----:B---3--:R-:W-:-:S03]  /*65210*/  IMAD R0, R13, 0x100, R12 ;  /* 0x000001000d007824 */ /* 0x008fc600078e020c */
[----:B------:R-:W2:Y:S04]  /*65220*/  LD.E.U8 R13, desc[UR36][R4.64+0x62] ;  /* 0x00006224040d7980 */ /* 0x000ea8000c101100 */
[----:B------:R-:W3:Y:S01]  /*65230*/  LD.E.U8 R12, desc[UR36][R4.64+0x61] ;  /* 0x00006124040c7980 */ /* 0x000ee2000c101100 */
[----:B-----5:R-:W-:-:S03]  /*65240*/  IMAD R6, R17, 0x100, R16 ;  /* 0x0000010011067824 */ /* 0x020fc600078e0210 */
[----:B------:R-:W5:Y:S04]  /*65250*/  LD.E.U8 R16, desc[UR36][R4.64+0x65] ;  /* 0x0000652404107980 */ /* 0x000f68000c101100 */
[----:B------:R-:W3:Y:S01]  /*65260*/  LD.E.U8 R17, desc[UR36][R4.64+0x66] ;  /* 0x0000662404117980 */ /* 0x000ee2000c101100 */
[----:B----4-:R-:W-:-:S03]  /*65270*/  IMAD R7, R19, 0x100, R18 ;  /* 0x0000010013077824 */ /* 0x010fc600078e0212 */
[----:B------:R-:W4:Y:S04]  /*65280*/  LD.E.U8 R19, desc[UR36][R4.64+0x68] ;  /* 0x0000682404137980 */ /* 0x000f28000c101100 */
[----:B------:R-:W4:Y:S01]  /*65290*/  LD.E.U8 R18, desc[UR36][R4.64+0x67] ;  /* 0x0000672404127980 */ /* 0x000f22000c101100 */
[----:B------:R-:W-:-:S03]  /*652a0*/  LEA R8, R21, R20, 0x8 ;  /* 0x0000001415087211 */ /* 0x000fc600078e40ff */
[----:B------:R-:W4:Y:S01]  /*652b0*/  LD.E.U8 R20, desc[UR36][R4.64+0x69] ;  /* 0x0000692404147980 */ /* 0x000f22000c101100 */
[----:B------:R-:W-:Y:S02]  /*652c0*/  IMAD.U32 R0, R3, 0x10000, R0 ;  /* 0x0001000003007824 */ /* 0x000fe400078e0000 */
[----:B------:R-:W-:Y:S02]  /*652d0*/  IMAD R9, R23, 0x100, R22 ;  /* 0x0000010017097824 */ /* 0x000fe400078e0216 */
[----:B------:R-:W-:Y:S01]  /*652e0*/  IMAD.U32 R6, R7, 0x10000, R6 ;  /* 0x0001000007067824 */ /* 0x000fe200078e0006 */
[----:B------:R0:W-:Y:S02]  /*652f0*/  STL [R1+0x233c], R0 ;  /* 0x00233c0001007387 */ /* 0x0001e40000100800 */
[----:B------:R-:W-:Y:S02]  /*65300*/  LEA R3, R9, R8, 0x10 ;  /* 0x0000000809037211 */ /* 0x000fe400078e80ff */
[----:B------:R-:W4:Y:S01]  /*65310*/  LD.E.U8 R21, desc[UR36][R4.64+0x6a] ;  /* 0x00006a2404157980 */ /* 0x000f22000c101100 */
[----:B------:R-:W-:-:S03]  /*65320*/  LEA R23, R40, R39, 0x8 ;  /* 0x0000002728177211 */ /* 0x000fc600078e40ff */
[----:B------:R-:W-:Y:S04]  /*65330*/  STL [R1+0x2344], R3 ;  /* 0x0023440301007387 */ /* 0x000fe80000100800 */
[----:B------:R-:W-:Y:S04]  /*65340*/  STL [R1+0x2340], R6 ;  /* 0x0023400601007387 */ /* 0x000fe80000100800 */
[----:B------:R-:W4:Y:S04]  /*65350*/  LD.E.U8 R22, desc[UR36][R4.64+0x6b] ;  /* 0x00006b2404167980 */ /* 0x000f28000c101100 */
[----:B------:R-:W4:Y:S01]  /*65360*/  LD.E.U8 R9, desc[UR36][R4.64+0x72] ;  /* 0x0000722404097980 */ /* 0x000f22000c101100 */
[----:B------:R-:W-:-:S03]  /*65370*/  IMAD R10, R38, 0x100, R37 ;  /* 0x00000100260a7824 */ /* 0x000fc600078e0225 */
[----:B------:R-:W4:Y:S01]  /*65380*/  LD.E.U8 R7, desc[UR36][R4.64+0x74] ;  /* 0x0000742404077980 */ /* 0x000f22000c101100 */
[----:B0-----:R-:W-:-:S03]  /*65390*/  IMAD.U32 R0, R23, 0x10000, R10 ;  /* 0x0001000017007824 */ /* 0x001fc600078e000a */
[----:B------:R-:W4:Y:S04]  /*653a0*/  LD.E.U8 R8, desc[UR36][R4.64+0x75] ;  /* 0x0000752404087980 */ /* 0x000f28000c101100 */
[----:B------:R-:W-:Y:S04]  /*653b0*/  STL [R1+0x2348], R0 ;  /* 0x0023480001007387 */ /* 0x000fe80000100800 */
[----:B------:R-:W4:Y:S04]  /*653c0*/  LD.E.U8 R10, desc[UR36][R4.64+0x73] ;  /* 0x00007324040a7980 */ /* 0x000f28000c101100 */
[----:B------:R0:W-:Y:S04]  /*653d0*/  STL [R1+0x2360], R41 ;  /* 0x0023602901007387 */ /* 0x0001e80000100800 */
[----:B------:R-:W4:Y:S04]  /*653e0*/  LDL.LU R40, [R1+0x247c] ;  /* 0x00247c0001287983 */ /* 0x000f280000300800 */
[----:B------:R-:W4:Y:S04]  /*653f0*/  LDL.LU R39, [R1+0x2420] ;  /* 0x0024200001277983 */ /* 0x000f280000300800 */
[----:B0-----:R-:W4:Y:S04]  /*65400*/  LDL.LU R41, [R1+0x2470] ;  /* 0x0024700001297983 */ /* 0x001f280000300800 */
[----:B------:R-:W4:Y:S04]  /*65410*/  LDL.LU R38, [R1+0x245c] ;  /* 0x00245c0001267983 */ /* 0x000f280000300800 */
[----:B------:R-:W4:Y:S04]  /*65420*/  LDL.LU R37, [R1+0x2410] ;  /* 0x0024100001257983 */ /* 0x000f280000300800 */
[----:B------:R-:W4:Y:S01]  /*65430*/  LDL.LU R23, [R1+0x2414] ;  /* 0x0024140001177983 */ /* 0x000f220000300800 */
[----:B--2---:R-:W-:-:S03]  /*65440*/  LEA R3, R14, R13, 0x8 ;  /* 0x0000000d0e037211 */ /* 0x004fc600078e40ff */
[----:B------:R-:W2:Y:S01]  /*65450*/  LD.E.U8 R14, desc[UR36][R4.64+0x71] ;  /* 0x00007124040e7980 */ /* 0x000ea2000c101100 */
[----:B-----5:R-:W-:-:S03]  /*65460*/  IMAD R6, R16, 0x100, R15 ;  /* 0x0000010010067824 */ /* 0x020fc600078e020f */
[----:B------:R-:W5:Y:S01]  /*65470*/  LD.E.U8 R15, desc[UR36][R4.64+0x6c] ;  /* 0x00006c24040f7980 */ /* 0x000f62000c101100 */
[----:B---3--:R-:W-:-:S03]  /*65480*/  IMAD R0, R12, 0x100, R11 ;  /* 0x000001000c007824 */ /* 0x008fc600078e020b */
[----:B------:R-:W3:Y:S04]  /*65490*/  LD.E.U8 R16, desc[UR36][R4.64+0x6e] ;  /* 0x00006e2404107980 */ /* 0x000ee8000c101100 */
[----:B------:R-:W2:Y:S01]  /*654a0*/  LD.E.U8 R12, desc[UR36][R4.64+0x70] ;  /* 0x00007024040c7980 */ /* 0x000ea2000c101100 */
[----:B----4-:R-:W-:-:S03]  /*654b0*/  LEA R13, R20, R19, 0x8 ;  /* 0x00000013140d7211 */ /* 0x010fc600078e40ff */
[----:B------:R-:W5:Y:S01]  /*654c0*/  LD.E.U8 R19, desc[UR36][R4.64+0x6d] ;  /* 0x00006d2404137980 */ /* 0x000f62000c101100 */
[----:B------:R-:W-:-:S03]  /*654d0*/  IMAD R11, R18, 0x100, R17 ;  /* 0x00000100120b7824 */ /* 0x000fc600078e0211 */
[----:B------:R-:W3:Y:S01]  /*654e0*/  LD.E.U8 R18, desc[UR36][R4.64+0x6f] ;  /* 0x00006f2404127980 */ /* 0x000ee2000c101100 */
[----:B------:R-:W-:-:S03]  /*654f0*/  IMAD.U32 R3, R3, 0x10000, R0 ;  /* 0x0001000003037824 */ /* 0x000fc600078e0000 */
[----:B------:R-:W4:Y:S04]  /*65500*/  LDL.LU R20, [R1+0x2400] ;  /* 0x0024000001147983 */ /* 0x000f280000300800 */
[----:B------:R0:W-:Y:S01]  /*65510*/  STL [R1+0x234c], R3 ;  /* 0x00234c0301007387 */ /* 0x0001e20000100800 */
[----:B------:R-:W-:Y:S02]  /*65520*/  IMAD R17, R22, 0x100, R21 ;  /* 0x0000010016117824 */ /* 0x000fe400078e0215 */
[----:B-----5:R-:W-:Y:S01]  /*65530*/  IMAD R15, R19, 0x100, R15 ;  /* 0x00000100130f7824 */ /* 0x020fe200078e020f */
[----:B------:R-:W5:Y:S04]  /*65540*/  LDL.LU R22, [R1+0x2418] ;  /* 0x0024180001167983 */ /* 0x000f680000300800 */
[----:B------:R-:W4:Y:S01]  /*65550*/  LDL.LU R19, [R1+0x2480] ;  /* 0x0024800001137983 */ /* 0x000f220000300800 */
[----:B---3--:R-:W-:-:S03]  /*65560*/  LEA R16, R18, R16, 0x8 ;  /* 0x0000001012107211 */ /* 0x008fc600078e40ff */
[----:B------:R-:W3:Y:S01]  /*65570*/  LDL.LU R18, [R1+0x2424] ;  /* 0x0024240001127983 */ /* 0x000ee20000300800 */
[----:B0-----:R-:W-:-:S03]  /*65580*/  LEA R3, R17, R13, 0x10 ;  /* 0x0000000d11037211 */ /* 0x001fc600078e80ff */
[----:B------:R-:W5:Y:S01]  /*65590*/  LDL.LU R17, [R1+0x2428] ;  /* 0x0024280001117983 */ /* 0x000f620000300800 */
[----:B------:R-:W-:-:S03]  /*655a0*/  IMAD.U32 R0, R11, 0x10000, R6 ;  /* 0x000100000b007824 */ /* 0x000fc600078e0006 */
[----:B------:R2:W-:Y:S04]  /*655b0*/  STL [R1+0x2354], R3 ;  /* 0x0023540301007387 */ /* 0x0005e80000100800 */
[----:B------:R0:W-:Y:S01]  /*655c0*/  STL [R1+0x2350], R0 ;  /* 0x0023500001007387 */ /* 0x0001e20000100800 */
[----:B------:R-:W-:-:S03]  /*655d0*/  LEA R6, R10, R9, 0x8 ;  /* 0x000000090a067211 */ /* 0x000fc600078e40ff */
[----:B------:R-:W5:Y:S01]  /*655e0*/  LD.E.U8 R9, desc[UR36][R4.64+0x78] ;  /* 0x0000782404097980 */ /* 0x000f62000c101100 */
[----:B--2---:R-:W-:-:S03]  /*655f0*/  IMAD R3, R14, 0x100, R12 ;  /* 0x000001000e037824 */ /* 0x004fc600078e020c */
[----:B------:R-:W2:Y:S01]  /*65600*/  LD.E.U8 R10, desc[UR36][R4.64+0x79] ;  /* 0x00007924040a7980 */ /* 0x000ea2000c101100 */
[----:B0-----:R-:W-:Y:S02]  /*65610*/  IMAD.U32 R0, R16, 0x10000, R15 ;  /* 0x0001000010007824 */ /* 0x001fe400078e000f */
[----:B------:R-:W-:Y:S01]  /*65620*/  IMAD.U32 R16, R42, -0x80000000, RZ ;  /* 0x800000002a107824 */ /* 0x000fe200078e00ff */
[----:B------:R-:W2:Y:S04]  /*65630*/  LD.E.U8 R11, desc[UR36][R4.64+0x7a] ;  /* 0x00007a24040b7980 */ /* 0x000ea8000c101100 */
[----:B------:R0:W-:Y:S04]  /*65640*/  STL [R1+0x2358], R0 ;  /* 0x0023580001007387 */ /* 0x0001e80000100800 */
[----:B------:R-:W2:Y:S04]  /*65650*/  LD.E.U8 R12, desc[UR36][R4.64+0x7b] ;  /* 0x00007b24040c7980 */ /* 0x000ea8000c101100 */
[----:B------:R-:W2:Y:S01]  /*65660*/  LD.E.U8 R13, desc[UR36][R4.64+0x7c] ;  /* 0x00007c24040d7980 */ /* 0x000ea2000c101100 */
[----:B0-----:R-:W-:-:S03]  /*65670*/  IMAD R0, R8, 0x100, R7 ;  /* 0x0000010008007824 */ /* 0x001fc600078e0207 */
[----:B------:R-:W2:Y:S04]  /*65680*/  LD.E.U8 R7, desc[UR36][R4.64+0x76] ;  /* 0x0000762404077980 */ /* 0x000ea8000c101100 */
[----:B------:R-:W2:Y:S04]  /*65690*/  LD.E.U8 R8, desc[UR36][R4.64+0x77] ;  /* 0x0000772404087980 */ /* 0x000ea8000c101100 */
[----:B------:R-:W2:Y:S04]  /*656a0*/  LD.E.U8 R14, desc[UR36][R4.64+0x7d] ;  /* 0x00007d24040e7980 */ /* 0x000ea8000c101100 */
[----:B------:R-:W2:Y:S04]  /*656b0*/  LD.E.U8 R15, desc[UR36][R4.64+0x7f] ;  /* 0x00007f24040f7980 */ /* 0x000ea8000c101100 */
[----:B------:R-:W2:Y:S04]  /*656c0*/  LDL.LU R21, [R1+0x241c] ;  /* 0x00241c0001157983 */ /* 0x000ea80000300800 */
[----:B------:R-:W2:Y:S04]  /*656d0*/  LDL.LU R42, [R1+0x23f0] ;  /* 0x0023f000012a7983 */ /* 0x000ea80000300800 */
[----:B------:R0:W2:Y:S02]  /*656e0*/  LD.E.U8 R4, desc[UR36][R4.64+0x7e] ;  /* 0x00007e2404047980 */ /* 0x0000a4000c101100 */
[----:B0-----:R-:W-:-:S02]  /*656f0*/  LEA R5, R41, R16, 0x1e ;  /* 0x0000001029057211 */ /* 0x001fc400078ef0ff */
[----:B------:R-:W2:Y:S02]  /*65700*/  LDL.LU R41, [R1+0x23bc] ;  /* 0x0023bc0001297983 */ /* 0x000ea40000300800 */
[----:B------:R-:W-:Y:S02]  /*65710*/  LEA R5, R40, R5, 0x1d ;  /* 0x0000000528057211 */ /* 0x000fe400078ee8ff */
[----:B------:R-:W2:Y:S03]  /*65720*/  LDL.LU R40, [R1+0x23c0] ;  /* 0x0023c00001287983 */ /* 0x000ea60000300800 */
[----:B----4-:R-:W-:Y:S02]  /*65730*/  IMAD R5, R19, 0x10000000, R5 ;  /* 0x1000000013057824 */ /* 0x010fe400078e0205 */
[----:B------:R-:W4:Y:S02]  /*65740*/  LDL.LU R19, [R1+0x2404] ;  /* 0x0024040001137983 */ /* 0x000f240000300800 */
[----:B------:R-:W-:-:S02]  /*65750*/  IMAD R5, R39, 0x8000000, R5 ;  /* 0x0800000027057824 */ /* 0x000fc400078e0205 */
[----:B------:R-:W4:Y:S03]  /*65760*/  LDL.LU R39, [R1+0x23c4] ;  /* 0x0023c40001277983 */ /* 0x000f260000300800 */
[----:B---3--:R-:W-:Y:S02]  /*65770*/  LEA R5, R18, R5, 0x1a ;  /* 0x0000000512057211 */ /* 0x008fe400078ed0ff */
[----:B------:R-:W3:Y:S03]  /*65780*/  LDL.LU R18, [R1+0x2408] ;  /* 0x0024080001127983 */ /* 0x000ee60000300800 */
[----:B-----5:R-:W-:Y:S02]  /*65790*/  IMAD R5, R17, 0x2000000, R5 ;  /* 0x0200000011057824 */ /* 0x020fe400078e0205 */
[----:B------:R-:W5:Y:S02]  /*657a0*/  LDL.LU R17, [R1+0x240c] ;  /* 0x00240c0001117983 */ /* 0x000f640000300800 */
[----:B------:R-:W-:-:S02]  /*657b0*/  IMAD R5, R38, 0x1000000, R5 ;  /* 0x0100000026057824 */ /* 0x000fc400078e0205 */
[----:B------:R-:W5:Y:S03]  /*657c0*/  LDL.LU R38, [R1+0x23c8] ;  /* 0x0023c80001267983 */ /* 0x000f660000300800 */
[----:B------:R-:W-:Y:S02]  /*657d0*/  LEA R5, R37, R5, 0x17 ;  /* 0x0000000525057211 */ /* 0x000fe400078eb8ff */
[----:B------:R-:W5:Y:S03]  /*657e0*/  LDL.LU R37, [R1+0x23cc] ;  /* 0x0023cc0001257983 */ /* 0x000f660000300800 */
[----:B------:R-:W-:Y:S02]  /*657f0*/  IMAD R5, R23, 0x400000, R5 ;  /* 0x0040000017057824 */ /* 0x000fe400078e0205 */
[----:B------:R-:W5:Y:S02]  /*65800*/  LDL.LU R23, [R1+0x23d0] ;  /* 0x0023d00001177983 */ /* 0x000f640000300800 */
[----:B------:R-:W-:-:S02]  /*65810*/  IMAD R5, R22, 0x200000, R5 ;  /* 0x0020000016057824 */ /* 0x000fc400078e0205 */
[----:B------:R-:W5:Y:S03]  /*65820*/  LDL.LU R22, [R1+0x23d4] ;  /* 0x0023d40001167983 */ /* 0x000f660000300800 */
[----:B--2---:R-:W-:Y:S02]  /*65830*/  LEA R5, R21, R5, 0x14 ;  /* 0x0000000515057211 */ /* 0x004fe400078ea0ff */
[----:B------:R-:W2:Y:S03]  /*65840*/  LDL.LU R21, [R1+0x23d8] ;  /* 0x0023d80001157983 */ /* 0x000ea60000300800 */
[----:B------:R-:W-:Y:S02]  /*65850*/  IMAD R5, R20, 0x80000, R5 ;  /* 0x0008000014057824 */ /* 0x000fe400078e0205 */
[----:B------:R-:W2:Y:S01]  /*65860*/  LDL.LU R20, [R1+0x23ac] ;  /* 0x0023ac0001147983 */ /* 0x000ea20000300800 */
[----:B------:R-:W-:-:S04]  /*65870*/  IMAD.U32 R16, R142, -0x80000000, RZ ;  /* 0x800000008e107824 */ /* 0x000fc800078e00ff */
[----:B------:R-:W-:-:S04]  /*65880*/  IMAD R16, R141, 0x40000000, R16 ;  /* 0x400000008d107824 */ /* 0x000fc800078e0210 */
[----:B------:R-:W-:-:S05]  /*65890*/  IMAD R16, R140, 0x20000000, R16 ;  /* 0x200000008c107824 */ /* 0x000fca00078e0210 */
[----:B------:R-:W-:-:S05]  /*658a0*/  LEA R16, R139, R16, 0x1c ;  /* 0x000000108b107211 */ /* 0x000fca00078ee0ff */
[----:B------:R-:W-:-:S04]  /*658b0*/  IMAD R16, R138, 0x8000000, R16 ;  /* 0x080000008a107824 */ /* 0x000fc800078e0210 */
[----:B------:R-:W-:-:S05]  /*658c0*/  IMAD R16, R137, 0x4000000, R16 ;  /* 0x0400000089107824 */ /* 0x000fca00078e0210 */
[----:B------:R-:W-:Y:S01]  /*658d0*/  LEA R16, R136, R16, 0x19 ;  /* 0x0000001088107211 */ /* 0x000fe200078ec8ff */
[----:B----4-:R-:W-:Y:S02]  /*658e0*/  IMAD R5, R19, 0x40000, R5 ;  /* 0x0004000013057824 */ /* 0x010fe400078e0205 */
[----:B------:R-:W4:Y:S03]  /*658f0*/  LDL.LU R19, [R1+0x23b0] ;  /* 0x0023b00001137983 */ /* 0x000f260000300800 */
[----:B---3--:R-:W-:Y:S02]  /*65900*/  LEA R5, R18, R5, 0x11 ;  /* 0x0000000512057211 */ /* 0x008fe400078e88ff */
[----:B------:R-:W3:Y:S03]  /*65910*/  LDL.LU R18, [R1+0x23b4] ;  /* 0x0023b40001127983 */ /* 0x000ee60000300800 */
[----:B-----5:R-:W-:-:S02]  /*65920*/  IMAD R5, R17, 0x10000, R5 ;  /* 0x0001000011057824 */ /* 0x020fc400078e0205 */
[----:B------:R-:W5:Y:S01]  /*65930*/  LDL.LU R17, [R1+0x23b8] ;  /* 0x0023b80001117983 */ /* 0x000f620000300800 */
[----:B------:R-:W-:-:S04]  /*65940*/  IMAD R16, R135, 0x1000000, R16 ;  /* 0x0100000087107824 */ /* 0x000fc800078e0210 */
[----:B------:R-:W-:-:S05]  /*65950*/  IMAD R16, R134, 0x800000, R16 ;  /* 0x0080000086107824 */ /* 0x000fca00078e0210 */
[----:B------:R-:W-:-:S05]  /*65960*/  LEA R16, R133, R16, 0x16 ;  /* 0x0000001085107211 */ /* 0x000fca00078eb0ff */
[----:B------:R-:W-:-:S04]  /*65970*/  IMAD R16, R132, 0x200000, R16 ;  /* 0x0020000084107824 */ /* 0x000fc800078e0210 */
[----:B------:R-:W-:-:S05]  /*65980*/  IMAD R16, R131, 0x100000, R16 ;  /* 0x0010000083107824 */ /* 0x000fca00078e0210 */
[----:B------:R-:W-:-:S05]  /*65990*/  LEA R16, R130, R16, 0x13 ;  /* 0x0000001082107211 */ /* 0x000fca00078e98ff */
        /* <DEDUP_REMOVED lines=24> */
[----:B--2---:R-:W-:Y:S02]  /*65b20*/  IMAD R5, R21, 0x10, R5 ;  /* 0x0000001015057824 */ /* 0x004fe400078e0205 */
[----:B------:R-:W-:Y:S02]  /*65b30*/  IMAD R16, R116, 0x20, R16 ;  /* 0x0000002074107824 */ /* 0x000fe400078e0210 */
[----:B------:R-:W-:-:S03]  /*65b40*/  IMAD R5, R20, 0x8, R5 ;  /* 0x0000000814057824 */ /* 0x000fc600078e0205 */
[----:B------:R-:W-:-:S05]  /*65b50*/  LEA R16, R115, R16, 0x4 ;  /* 0x0000001073107211 */ /* 0x000fca00078e20ff */
[----:B------:R-:W-:-:S04]  /*65b60*/  IMAD R16, R114, 0x8, R16 ;  /* 0x0000000872107824 */ /* 0x000fc800078e0210 */
[----:B------:R-:W-:Y:S01]  /*65b70*/  IMAD R16, R113, 0x4, R16 ;  /* 0x0000000471107824 */ /* 0x000fe200078e0210 */
[----:B------:R-:W-:-:S04]  /*65b80*/  LEA R4, R15, R4, 0x8 ;  /* 0x000000040f047211 */ /* 0x000fc800078e40ff */
[----:B------:R-:W-:Y:S01]  /*65b90*/  LEA R16, R112, R16, 0x1 ;  /* 0x0000001070107211 */ /* 0x000fe200078e08ff */
[----:B------:R-:W-:Y:S02]  /*65ba0*/  IMAD R7, R8, 0x100, R7 ;  /* 0x0000010008077824 */ /* 0x000fe400078e0207 */
[----:B------:R-:W-:Y:S02]  /*65bb0*/  IMAD R11, R12, 0x100, R11 ;  /* 0x000001000c0b7824 */ /* 0x000fe400078e020b */
[----:B------:R-:W-:Y:S01]  /*65bc0*/  IMAD R8, R14, 0x100, R13 ;  /* 0x000001000e087824 */ /* 0x000fe200078e020d */
[----:B------:R-:W-:Y:S01]  /*65bd0*/  MOV R22, 0x8 ;  /* 0x0000000800167802 */ /* 0x000fe20000000f00 */
[----:B------:R-:W-:Y:S05]  /*65be0*/  WARPSYNC.ALL ;  /* 0x0000000000007948 */ /* 0x000fea0003800000 */
[----:B------:R-:W0:Y:S01]  /*65bf0*/  LDC.64 R22, c[0x4][R22] ;  /* 0x0100000016167b82 */ /* 0x000e220000000a00 */
[----:B----4-:R-:W-:-:S05]  /*65c00*/  LEA R5, R19, R5, 0x2 ;  /* 0x0000000513057211 */ /* 0x010fca00078e10ff */
[----:B---3--:R-:W-:-:S04]  /*65c10*/  IMAD R5, R18, 0x2, R5 ;  /* 0x0000000212057824 */ /* 0x008fc800078e0205 */
[----:B-----5:R-:W-:-:S05]  /*65c20*/  IMAD.IADD R5, R5, 0x1, R17 ;  /* 0x0000000105057824 */ /* 0x020fca00078e0211 */
[----:B------:R-:W-:Y:S02]  /*65c30*/  IADD3 R16, PT, PT, R5, R111, R16 ;  /* 0x0000006f05107210 */ /* 0x000fe40007ffe010 */
[----:B------:R-:W-:Y:S01]  /*65c40*/  LEA R5, R10, R9, 0x8 ;  /* 0x000000090a057211 */ /* 0x000fe200078e40ff */
        /* <DEDUP_REMOVED lines=8> */
[----:B------:R-:W-:-:S02]  /*65cd0*/  HFMA2 R5, -RZ, RZ, 0, 0 ;  /* 0x00000000ff057431 */ /* 0x000fc400000001ff */
[----:B------:R-:W-:Y:S02]  /*65ce0*/  IMAD.MOV.U32 R4, RZ, RZ, 0x80 ;  /* 0x00000080ff047424 */ /* 0x000fe400078e00ff */
[----:B------:R-:W-:Y:S02]  /*65cf0*/  IMAD.MOV.U32 R17, RZ, RZ, RZ ;  /* 0x000000ffff117224 */ /* 0x000fe400078e00ff */
[----:B------:R-:W-:Y:S01]  /*65d00*/  IMAD.MOV.U32 R18, RZ, RZ, RZ ;  /* 0x000000ffff127224 */ /* 0x000fe200078e00ff */
[----:B0-----:R-:W-:Y:S06]  /*65d10*/  BAR.SYNC.DEFER_BLOCKING 0x0 ;  /* 0x0000000000007b1d */ /* 0x001fec0000010000 */
[----:B------:R-:W-:-:S07]  /*65d20*/  LEPC R20, `(.L_x_508) ;  /* 0x000000001014794e */ /* 0x000fce0000000000 */
[----:B-1----:R-:W-:Y:S05]  /*65d30*/  CALL.ABS.NOINC R22 ;  /* 0x0000000016007343 */ /* 0x002fea0003c00000 */
.L_x_508:
[----:B------:R-:W-:Y:S01]  /*65d40*/  BSSY.RECONVERGENT B0, `(.L_x_509) ;  /* 0x000000b000007945 */ /* 0x000fe20003800200 */
.L_x_510:
        /* <DEDUP_REMOVED lines=11> */
.L_x_509:
        /* <DEDUP_REMOVED lines=15> */
.L_x_515:
        /* <DEDUP_REMOVED lines=29> */
.L_x_514:
[----:B------:R-:W-:Y:S05]  /*660c0*/  BSYNC.RECONVERGENT B1 ;  /* 0x0000000000017941 */ /* 0x000fea0003800200 */
.L_x_513:
        /* <DEDUP_REMOVED lines=20> */
.L_x_517:
[----:B------:R-:W-:Y:S05]  /*66210*/  BSYNC.RECONVERGENT B1 ;  /* 0x0000000000017941 */ /* 0x000fea0003800200 */
.L_x_516:
        /* <DEDUP_REMOVED lines=16> */
.L_x_512:
[----:B------:R-:W-:Y:S05]  /*66320*/  BSYNC.RECONVERGENT B0 ;  /* 0x0000000000007941 */ /* 0x000fea0003800200 */
.L_x_511:
        /* <DEDUP_REMOVED lines=36> */
[----:B------:R-:W5:Y:S04]  /*66570*/  LDL.LU R56, [R1+0x2468] ;  /* 0x0024680001387983 */ /* 0x000f680000300800 */
[----:B------:R-:W5:Y:S04]  /*66580*/  LDL.LU R55, [R1+0x246c] ;  /* 0x00246c0001377983 */ /* 0x000f680000300800 */
[----:B------:R-:W5:Y:S04]  /*66590*/  LDL.LU R54, [R1+0x2474] ;  /* 0x0024740001367983 */ /* 0x000f680000300800 */
[----:B------:R-:W5:Y:S01]  /*665a0*/  LDL.LU R53, [R1+0x243c] ;  /* 0x00243c0001357983 */ /* 0x000f620000300800 */
[----:B---3--:R-:W-:-:S02]  /*665b0*/  IMAD R0, R11, 0x100, R0 ;  /* 0x000001000b007824 */ /* 0x008fc400078e0200 */
[----:B--2---:R-:W-:-:S05]  /*665c0*/  IMAD R11, R13, 0x100, R12 ;  /* 0x000001000d0b7824 */ /* 0x004fca00078e020c */
[----:B------:R-:W-:Y:S01]  /*665d0*/  LEA R11, R11, R0, 0x10 ;  /* 0x000000000b0b7211 */ /* 0x000fe200078e80ff */
[----:B----4-:R-:W-:-:S04]  /*665e0*/  IMAD R12, R17, 0x100, R16 ;  /* 0x00000100110c7824 */ /* 0x010fc800078e0210 */
[----:B------:R0:W-:Y:S01]  /*665f0*/  STL [R1+0x2478], R11 ;  /* 0x0024780b01007387 */ /* 0x0001e20000100800 */
[----:B-----5:R-:W-:Y:S01]  /*66600*/  LEA R14, R15, R14, 0x8 ;  /* 0x0000000e0f0e7211 */ /* 0x020fe200078e40ff */
[----:B------:R-:W-:-:S04]  /*66610*/  IMAD R16, R23, 0x100, R22 ;  /* 0x0000010017107824 */ /* 0x000fc800078e0216 */
[----:B------:R-:W-:Y:S01]  /*66620*/  IMAD.U32 R0, R12, 0x10000, R14 ;  /* 0x000100000c007824 */ /* 0x000fe200078e000e */
[----:B------:R-:W2:Y:S04]  /*66630*/  LD.E.U8 R22, desc[UR36][R4.64+0x26] ;  /* 0x0000262404167980 */ /* 0x000ea8000c101100 */
[----:B------:R-:W3:Y:S01]  /*66640*/  LD.E.U8 R14, desc[UR36][R4.64+0x1e] ;  /* 0x00001e24040e7980 */ /* 0x000ee2000c101100 */
[----:B------:R-:W-:Y:S01]  /*66650*/  IMAD R17, R38, 0x100, R37 ;  /* 0x0000010026117824 */ /* 0x000fe200078e0225 */
[----:B------:R-:W-:Y:S01]  /*66660*/  LEA R15, R21, R20, 0x8 ;  /* 0x00000014150f7211 */ /* 0x000fe200078e40ff */
[----:B------:R-:W-:-:S03]  /*66670*/  IMAD R13, R19, 0x100, R18 ;  /* 0x00000100130d7824 */ /* 0x000fc600078e0212 */
[----:B0-----:R-:W-:Y:S01]  /*66680*/  LEA R11, R17, R16, 0x10 ;  /* 0x00000010110b7211 */ /* 0x001fe200078e80ff */
[----:B------:R-:W4:Y:S01]  /*66690*/  LD.E.U8 R18, desc[UR36][R4.64+0x22] ;  /* 0x0000222404127980 */ /* 0x000f22000c101100 */
[----:B------:R-:W-:-:S03]  /*666a0*/  IMAD.U32 R12, R15, 0x10000, R13 ;  /* 0x000100000f0c7824 */ /* 0x000fc600078e000d */
[----:B------:R0:W-:Y:S01]  /*666b0*/  STL [R1+0x2480], R11 ;  /* 0x0024800b01007387 */ /* 0x0001e20000100800 */
[----:B------:R-:W-:-:S03]  /*666c0*/  IMAD R3, R10, 0x100, R3 ;  /* 0x000001000a037824 */ /* 0x000fc600078e0203 */
[----:B------:R1:W-:Y:S04]  /*666d0*/  STL [R1+0x247c], R12 ;  /* 0x00247c0c01007387 */ /* 0x0003e80000100800 */
[----:B------:R-:W5:Y:S01]  /*666e0*/  LD.E.U8 R10, desc[UR36][R4.64+0x1a] ;  /* 0x00001a24040a7980 */ /* 0x000f62000c101100 */
[----:B------:R-:W-:-:S03]  /*666f0*/  LEA R6, R9, R6, 0x8 ;  /* 0x0000000609067211 */ /* 0x000fc600078e40ff */
[----:B------:R-:W2:Y:S04]  /*66700*/  LD.E.U8 R9, desc[UR36][R4.64+0x19] ;  /* 0x0000192404097980 */ /* 0x000ea8000c101100 */
[----:B0-----:R-:W5:Y:S01]  /*66710*/  LD.E.U8 R11, desc[UR36][R4.64+0x1b] ;  /* 0x00001b24040b7980 */ /* 0x001f62000c101100 */
[----:B------:R-:W-:-:S03]  /*66720*/  IMAD R7, R8, 0x100, R7 ;  /* 0x0000010008077824 */ /* 0x000fc600078e0207 */
[----:B------:R-:W2:Y:S04]  /*66730*/  LD.E.U8 R8, desc[UR36][R4.64+0x18] ;  /* 0x0000182404087980 */ /* 0x000ea8000c101100 */
[----:B-1----:R-:W3:Y:S04]  /*66740*/  LD.E.U8 R12, desc[UR36][R4.64+0x1c] ;  /* 0x00001c24040c7980 */ /* 0x002ee8000c101100 */
[----:B------:R-:W3:Y:S04]  /*66750*/  LD.E.U8 R13, desc[UR36][R4.64+0x1d] ;  /* 0x00001d24040d7980 */ /* 0x000ee8000c101100 */
[----:B------:R-:W4:Y:S04]  /*66760*/  LD.E.U8 R15, desc[UR36][R4.64+0x1f] ;  /* 0x00001f24040f7980 */ /* 0x000f28000c101100 */
[----:B------:R-:W4:Y:S04]  /*66770*/  LD.E.U8 R16, desc[UR36][R4.64+0x20] ;  /* 0x0000202404107980 */ /* 0x000f28000c101100 */
        /* <DEDUP_REMOVED lines=10> */
[----:B------:R-:W4:Y:S01]  /*66820*/  LD.E.U8 R40, desc[UR36][R4.64+0x2b] ;  /* 0x00002b2404287980 */ /* 0x000f22000c101100 */
[----:B-----5:R-:W-:Y:S01]  /*66830*/  LEA R10, R11, R10, 0x8 ;  /* 0x0000000a0b0a7211 */ /* 0x020fe200078e40ff */
[----:B--2---:R-:W-:-:S02]  /*66840*/  IMAD R8, R9, 0x100, R8 ;  /* 0x0000010009087824 */ /* 0x004fc400078e0208 */
[----:B---3--:R-:W-:Y:S01]  /*66850*/  IMAD R9, R13, 0x100, R12 ;  /* 0x000001000d097824 */ /* 0x008fe200078e020c */
[----:B------:R-:W-:Y:S01]  /*66860*/  LEA R12, R3, R0, 0x10 ;  /* 0x00000000030c7211 */ /* 0x000fe200078e80ff */
[----:B----4-:R-:W-:Y:S01]  /*66870*/  IMAD R11, R15, 0x100, R14 ;  /* 0x000001000f0b7824 */ /* 0x010fe200078e020e */
[----:B------:R-:W2:Y:S01]  /*66880*/  LD.E.U8 R13, desc[UR36][R4.64+0x3d] ;  /* 0x00003d24040d7980 */ /* 0x000ea2000c101100 */
[----:B------:R-:W-:Y:S02]  /*66890*/  IMAD.U32 R0, R7, 0x10000, R6 ;  /* 0x0001000007007824 */ /* 0x000fe400078e0006 */
[----:B------:R-:W-:Y:S01]  /*668a0*/  IMAD.U32 R3, R10, 0x10000, R8 ;  /* 0x000100000a037824 */ /* 0x000fe200078e0008 */
[----:B------:R-:W-:Y:S01]  /*668b0*/  LEA R6, R11, R9, 0x10 ;  /* 0x000000090b067211 */ /* 0x000fe200078e80ff */
[----:B------:R-:W-:Y:S01]  /*668c0*/  STL [R1+0x2420], R12 ;  /* 0x0024200c01007387 */ /* 0x000fe20000100800 */
[----:B------:R-:W-:-:S03]  /*668d0*/  IMAD R10, R42, 0x100, R41 ;  /* 0x000001002a0a7824 */ /* 0x000fc600078e0229 */
[----:B------:R0:W-:Y:S01]  /*668e0*/  STL [R1+0x2424], R0 ;  /* 0x0024240001007387 */ /* 0x0001e20000100800 */
[----:B------:R-:W-:-:S03]  /*668f0*/  IMAD R11, R44, 0x100, R43 ;  /* 0x000001002c0b7824 */ /* 0x000fc600078e022b */
[----:B------:R1:W-:Y:S04]  /*66900*/  STL [R1+0x2428], R3 ;  /* 0x0024280301007387 */ /* 0x0003e80000100800 */
[----:B------:R3:W-:Y:S01]  /*66910*/  STL [R1+0x245c], R6 ;  /* 0x00245c0601007387 */ /* 0x0007e20000100800 */
[----:B0-----:R-:W-:-:S03]  /*66920*/  IMAD R0, R17, 0x100, R16 ;  /* 0x0000010011007824 */ /* 0x001fc600078e0210 */
[----:B------:R-:W4:Y:S01]  /*66930*/  LD.E.U8 R14, desc[UR36][R4.64+0x3e] ;  /* 0x00003e24040e7980 */ /* 0x000f22000c101100 */
[----:B-1----:R-:W-:-:S03]  /*66940*/  IMAD R3, R19, 0x100, R18 ;  /* 0x0000010013037824 */ /* 0x002fc600078e0212 */
[----:B------:R-:W4:Y:S01]  /*66950*/  LD.E.U8 R15, desc[UR36][R4.64+0x3f] ;  /* 0x00003f24040f7980 */ /* 0x000f22000c101100 */
[----:B---3--:R-:W-:Y:S01]  /*66960*/  LEA R6, R21, R20, 0x8 ;  /* 0x0000001415067211 */ /* 0x008fe200078e40ff */
[----:B------:R-:W-:Y:S01]  /*66970*/  IMAD R7, R23, 0x100, R22 ;  /* 0x0000010017077824 */ /* 0x000fe200078e0216 */
[----:B------:R-:W-:Y:S01]  /*66980*/  LEA R12, R3, R0, 0x10 ;  /* 0x00000000030c7211 */ /* 0x000fe200078e80ff */
[----:B------:R-:W3:Y:S02]  /*66990*/  LD.E.U8 R16, desc[UR36][R4.64+0x40] ;  /* 0x0000402404107980 */ /* 0x000ee4000c101100 */
[----:B------:R-:W-:Y:S02]  /*669a0*/  IMAD.U32 R0, R7, 0x10000, R6 ;  /* 0x0001000007007824 */ /* 0x000fe400078e0006 */
[----:B------:R-:W-:Y:S01]  /*669b0*/  IMAD R8, R38, 0x100, R37 ;  /* 0x0000010026087824 */ /* 0x000fe200078e0225 */
[----:B------:R-:W-:Y:S02]  /*669c0*/  LEA R6, R11, R10, 0x10 ;  /* 0x0000000a0b067211 */ /* 0x000fe400078e80ff */
[----:B------:R-:W-:Y:S01]  /*669d0*/  LEA R9, R40, R39, 0x8 ;  /* 0x0000002728097211 */ /* 0x000fe200078e40ff */
[----:B------:R-:W5:Y:S04]  /*669e0*/  LD.E.U8 R10, desc[UR36][R4.64+0x3a] ;  /* 0x00003a24040a7980 */ /* 0x000f68000c101100 */
[----:B------:R-:W-:Y:S01]  /*669f0*/  IMAD.U32 R3, R9, 0x10000, R8 ;  /* 0x0001000009037824 */ /* 0x000fe200078e0008 */
[----:B------:R-:W5:Y:S04]  /*66a00*/  LD.E.U8 R11, desc[UR36][R4.64+0x3b] ;  /* 0x00003b24040b7980 */ /* 0x000f68000c101100 */
[----:B------:R-:W2:Y:S04]  /*66a10*/  LD.E.U8 R8, desc[UR36][R4.64+0x38] ;  /* 0x0000382404087980 */ /* 0x000ea8000c101100 */
[----:B------:R-:W2:Y:S04]  /*66a20*/  LD.E.U8 R9, desc[UR36][R4.64+0x39] ;  /* 0x0000392404097980 */ /* 0x000ea8000c101100 */
[----:B------:R0:W-:Y:S04]  /*66a30*/  STL [R1+0x2410], R12 ;  /* 0x0024100c01007387 */ /* 0x0001e80000100800 */
[----:B------:R-:W3:Y:S04]  /*66a40*/  LD.E.U8 R17, desc[UR36][R4.64+0x41] ;  /* 0x0000412404117980 */ /* 0x000ee8000c101100 */
[----:B------:R-:W3:Y:S04]  /*66a50*/  LD.E.U8 R18, desc[UR36][R4.64+0x42] ;  /* 0x0000422404127980 */ /* 0x000ee8000c101100 */
[----:B0-----:R-:W3:Y:S04]  /*66a60*/  LD.E.U8 R12, desc[UR36][R4.64+0x3c] ;  /* 0x00003c24040c7980 */ /* 0x001ee8000c101100 */
[----:B------:R-:W3:Y:S01]  /*66a70*/  LD.E.U8 R19, desc[UR36][R4.64+0x43] ;  /* 0x0000432404137980 */ /* 0x000ee2000c101100 */
[----:B------:R-:W-:-:S03]  /*66a80*/  IMAD R7, R52, 0x100, R51 ;  /* 0x0000010034077824 */ /* 0x000fc600078e0233 */
[----:B------:R0:W-:Y:S04]  /*66a90*/  STL [R1+0x2414], R0 ;  /* 0x0024140001007387 */ /* 0x0001e80000100800 */
[----:B------:R1:W-:Y:S04]  /*66aa0*/  STL [R1+0x2418], R3 ;  /* 0x0024180301007387 */ /* 0x0003e80000100800 */
[----:B------:R-:W3:Y:S01]  /*66ab0*/  LD.E.U8 R20, desc[UR36][R4.64+0x44] ;  /* 0x0000442404147980 */ /* 0x000ee2000c101100 */
[----:B0-----:R-:W-:-:S03]  /*66ac0*/  IMAD R0, R46, 0x100, R45 ;  /* 0x000001002e007824 */ /* 0x001fc600078e022d */
[----:B------:R-:W3:Y:S01]  /*66ad0*/  LD.E.U8 R21, desc[UR36][R4.64+0x45] ;  /* 0x0000452404157980 */ /* 0x000ee2000c101100 */
[----:B-1----:R-:W-:-:S03]  /*66ae0*/  IMAD R3, R48, 0x100, R47 ;  /* 0x0000010030037824 */ /* 0x002fc600078e022f */
[----:B------:R0:W-:Y:S04]  /*66af0*/  STL [R1+0x241c], R6 ;  /* 0x00241c0601007387 */ /* 0x0001e80000100800 */
[----:B------:R-:W3:Y:S04]  /*66b00*/  LD.E.U8 R22, desc[UR36][R4.64+0x46] ;  /* 0x0000462404167980 */ /* 0x000ee8000c101100 */
[----:B------:R-:W3:Y:S01]  /*66b10*/  LD.E.U8 R23, desc[UR36][R4.64+0x47] ;  /* 0x0000472404177980 */ /* 0x000ee2000c101100 */
[----:B0-----:R-:W-:-:S03]  /*66b20*/  LEA R6, R50, R49, 0x8 ;  /* 0x0000003132067211 */ /* 0x001fc600078e40ff */
[----:B------:R-:W3:Y:S04]  /*66b30*/  LD.E.U8 R37, desc[UR36][R4.64+0x48] ;  /* 0x0000482404257980 */ /* 0x000ee8000c101100 */
[----:B------:R-:W3:Y:S04]  /*66b40*/  LD.E.U8 R38, desc[UR36][R4.64+0x49] ;  /* 0x0000492404267980 */ /* 0x000ee8000c101100 */
[----:B------:R-:W3:Y:S04]  /*66b50*/  LD.E.U8 R39, desc[UR36][R4.64+0x4a] ;  /* 0x00004a2404277980 */ /* 0x000ee8000c101100 */
[----:B------:R-:W3:Y:S04]  /*66b60*/  LD.E.U8 R40, desc[UR36][R4.64+0x4b] ;  /* 0x00004b2404287980 */ /* 0x000ee8000c101100 */
[----:B------:R-:W3:Y:S04]  /*66b70*/  LD.E.U8 R41, desc[UR36][R4.64+0x4c] ;  /* 0x00004c2404297980 */ /* 0x000ee8000c101100 */
[----:B------:R-:W3:Y:S04]  /*66b80*/  LD.E.U8 R42, desc[UR36][R4.64+0x4d] ;  /* 0x00004d24042a7980 */ /* 0x000ee8000c101100 */
[----:B------:R-:W3:Y:S04]  /*66b90*/  LD.E.U8 R43, desc[UR36][R4.64+0x4e] ;  /* 0x00004e24042b7980 */ /* 0x000ee8000c101100 */
[----:B------:R-:W3:Y:S04]  /*66ba0*/  LD.E.U8 R44, desc[UR36][R4.64+0x4f] ;  /* 0x00004f24042c7980 */ /* 0x000ee8000c101100 */
        /* <DEDUP_REMOVED lines=8> */
[----:B-----5:R-:W-:Y:S01]  /*66c30*/  LEA R10, R11, R10, 0x8 ;  /* 0x0000000a0b0a7211 */ /* 0x020fe200078e40ff */
[----:B--2---:R-:W-:-:S02]  /*66c40*/  IMAD R8, R9, 0x100, R8 ;  /* 0x0000010009087824 */ /* 0x004fc400078e0208 */
[----:B----4-:R-:W-:Y:S02]  /*66c50*/  IMAD R11, R15, 0x100, R14 ;  /* 0x000001000f0b7824 */ /* 0x010fe400078e020e */
[----:B------:R-:W2:Y:S04]  /*66c60*/  LD.E.U8 R14, desc[UR36][R4.64+0x52] ;  /* 0x00005224040e7980 */ /* 0x000ea8000c101100 */
[----:B------:R-:W2:Y:S01]  /*66c70*/  LD.E.U8 R15, desc[UR36][R4.64+0x53] ;  /* 0x00005324040f7980 */ /* 0x000ea2000c101100 */
[----:B---3--:R-:W-:Y:S01]  /*66c80*/  IMAD R9, R13, 0x100, R12 ;  /* 0x000001000d097824 */ /* 0x008fe200078e020c */
[----:B------:R-:W-:Y:S01]  /*66c90*/  LEA R12, R3, R0, 0x10 ;  /* 0x00000000030c7211 */ /* 0x000fe200078e80ff */
[----:B------:R-:W-:Y:S01]  /*66ca0*/  IMAD.U32 R0, R7, 0x10000, R6 ;  /* 0x0001000007007824 */ /* 0x000fe200078e0006 */
[----:B------:R-:W3:Y:S01]  /*66cb0*/  LD.E.U8 R13, desc[UR36][R4.64+0x51] ;  /* 0x00005124040d7980 */ /* 0x000ee2000c101100 */
[----:B------:R-:W-:-:S03]  /*66cc0*/  IMAD.U32 R3, R10, 0x10000, R8 ;  /* 0x000100000a037824 */ /* 0x000fc600078e0008 */
[----:B------:R0:W-:Y:S04]  /*66cd0*/  STL [R1+0x2400], R12 ;  /* 0x0024000c01007387 */ /* 0x0001e80000100800 */
[----:B------:R1:W-:Y:S04]  /*66ce0*/  STL [R1+0x2404], R0 ;  /* 0x0024040001007387 */ /* 0x0003e80000100800 */
[----:B------:R4:W-:Y:S04]  /*66cf0*/  STL [R1+0x2408], R3 ;  /* 0x0024080301007387 */ /* 0x0009e80000100800 */
[----:B0-----:R-:W3:Y:S01]  /*66d00*/  LD.E.U8 R12, desc[UR36][R4.64+0x50] ;  /* 0x00005024040c7980 */ /* 0x001ee2000c101100 */
[----:B-1----:R-:W-:-:S03]  /*66d10*/  IMAD R0, R17, 0x100, R16 ;  /* 0x0000010011007824 */ /* 0x002fc600078e0210 */
[----:B------:R-:W5:Y:S01]  /*66d20*/  LD.E.U8 R16, desc[UR36][R4.64+0x54] ;  /* 0x0000542404107980 */ /* 0x000f62000c101100 */
[----:B----4-:R-:W-:-:S03]  /*66d30*/  IMAD R3, R19, 0x100, R18 ;  /* 0x0000010013037824 */ /* 0x010fc600078e0212 */
[----:B------:R-:W5:Y:S04]  /*66d40*/  LD.E.U8 R17, desc[UR36][R4.64+0x55] ;  /* 0x0000552404117980 */ /* 0x000f68000c101100 */
[----:B------:R-:W4:Y:S04]  /*66d50*/  LD.E.U8 R18, desc[UR36][R4.64+0x56] ;  /* 0x0000562404127980 */ /* 0x000f28000c101100 */
[----:B------:R-:W4:Y:S01]  /*66d60*/  LD.E.U8 R19, desc[UR36][R4.64+0x57] ;  /* 0x0000572404137980 */ /* 0x000f22000c101100 */
[----:B------:R-:W-:Y:S01]  /*66d70*/  LEA R6, R11, R9, 0x10 ;  /* 0x000000090b067211 */ /* 0x000fe200078e80ff */
[----:B------:R-:W-:-:S02]  /*66d80*/  IMAD R7, R23, 0x100, R22 ;  /* 0x0000010017077824 */ /* 0x000fc400078e0216 */
[----:B------:R-:W4:Y:S04]  /*66d90*/  LD.E.U8 R22, desc[UR36][R4.64+0x5a] ;  /* 0x00005a2404167980 */ /* 0x000f28000c101100 */
[----:B------:R0:W-:Y:S01]  /*66da0*/  STL [R1+0x240c], R6 ;  /* 0x00240c0601007387 */ /* 0x0001e20000100800 */
[----:B------:R-:W-:-:S03]  /*66db0*/  IMAD R8, R38, 0x100, R37 ;  /* 0x0000010026087824 */ /* 0x000fc600078e0225 */
[----:B------:R-:W4:Y:S01]  /*66dc0*/  LD.E.U8 R23, desc[UR36][R4.64+0x5b] ;  /* 0x00005b2404177980 */ /* 0x000f22000c101100 */
[----:B------:R-:W-:-:S03]  /*66dd0*/  LEA R9, R40, R39, 0x8 ;  /* 0x0000002728097211 */ /* 0x000fc600078e40ff */
[----:B------:R-:W4:Y:S01]  /*66de0*/  LD.E.U8 R37, desc[UR36][R4.64+0x5c] ;  /* 0x00005c2404257980 */ /* 0x000f22000c101100 */
[----:B0-----:R-:W-:-:S03]  /*66df0*/  LEA R6, R21, R20, 0x8 ;  /* 0x0000001415067211 */ /* 0x001fc600078e40ff */
[----:B------:R-:W4:Y:S01]  /*66e00*/  LD.E.U8 R20, desc[UR36][R4.64+0x58] ;  /* 0x0000582404147980 */ /* 0x000f22000c101100 */
[----:B------:R-:W-:-:S03]  /*66e10*/  IMAD R10, R42, 0x100, R41 ;  /* 0x000001002a0a7824 */ /* 0x000fc600078e0229 */
[----:B------:R-:W4:Y:S01]  /*66e20*/  LD.E.U8 R21, desc[UR36][R4.64+0x59] ;  /* 0x0000592404157980 */ /* 0x000f22000c101100 */
[----:B------:R-:W-:-:S03]  /*66e30*/  LEA R41, R3, R0, 0x10 ;  /* 0x0000000003297211 */ /* 0x000fc600078e80ff */
[----:B------:R-:W4:Y:S01]  /*66e40*/  LD.E.U8 R38, desc[UR36][R4.64+0x5d] ;  /* 0x00005d2404267980 */ /* 0x000f22000c101100 */
[----:B------:R-:W-:-:S03]  /*66e50*/  IMAD R11, R44, 0x100, R43 ;  /* 0x000001002c0b7824 */ /* 0x000fc600078e022b */
[----:B------:R-:W4:Y:S01]  /*66e60*/  LD.E.U8 R39, desc[UR36][R4.64+0x5e] ;  /* 0x00005e2404277980 */ /* 0x000f22000c101100 */
[----:B------:R-:W-:-:S03]  /*66e70*/  IMAD.U32 R0, R7, 0x10000, R6 ;  /* 0x0001000007007824 */ /* 0x000fc600078e0006 */
[----:B------:R-:W4:Y:S01]  /*66e80*/  LD.E.U8 R40, desc[UR36][R4.64+0x5f] ;  /* 0x00005f2404287980 */ /* 0x000f22000c101100 */
[----:B------:R-:W-:Y:S01]  /*66e90*/  IMAD.U32 R3, R9, 0x10000, R8 ;  /* 0x0001000009037824 */ /* 0x000fe200078e0008 */
[----:B------:R-:W-:Y:S02]  /*66ea0*/  LEA R6, R11, R10, 0x10 ;  /* 0x0000000a0b067211 */ /* 0x000fe400078e80ff */
[----:B------:R-:W-:Y:S04]  /*66eb0*/  STL [R1+0x23e4], R0 ;  /* 0x0023e40001007387 */ /* 0x000fe80000100800 */
[----:B------:R2:W-:Y:S04]  /*66ec0*/  STL [R1+0x23e8], R3 ;  /* 0x0023e80301007387 */ /* 0x0005e80000100800 */
[----:B------:R5:W-:Y:S04]  /*66ed0*/  STL [R1+0x23f0], R6 ;  /* 0x0023f00601007387 */ /* 0x000be80000100800 */
[----:B------:R-:W4:Y:S04]  /*66ee0*/  LD.E.U8 R11, desc[UR36][R4.64+0x60] ;  /* 0x00006024040b7980 */ /* 0x000f28000c101100 */
[----:B------:R-:W4:Y:S04]  /*66ef0*/  LDL.LU R44, [R1+0x24f8] ;  /* 0x0024f800012c7983 */ /* 0x000f280000300800 */
[----:B------:R-:W4:Y:S04]  /*66f00*/  LDL.LU R43, [R1+0x2500] ;  /* 0x00250000012b7983 */ /* 0x000f280000300800 */
[----:B------:R-:W4:Y:S01]  /*66f10*/  LDL.LU R42, [R1+0x24a4] ;  /* 0x0024a400012a7983 */ /* 0x000f220000300800 */
[----:B--2---:R-:W-:-:S03]  /*66f20*/  IMAD R3, R15, 0x100, R14 ;  /* 0x000001000f037824 */ /* 0x004fc600078e020e */
[----:B------:R-:W2:Y:S04]  /*66f30*/  LD.E.U8 R15, desc[UR36][R4.64+0x64] ;  /* 0x00006424040f7980 */ /* 0x000ea8000c101100 */
[----:B------:R-:W2:Y:S01]  /*66f40*/  LD.E.U8 R14, desc[UR36][R4.64+0x63] ;  /* 0x00006324040e7980 */ /* 0x000ea2000c101100 */
[----:B---3--:R-:W-:-:S03]  /*66f50*/  IMAD R0, R13, 0x100, R12 ;  /* 0x000001000d007824 */ /* 0x008fc600078e020c */
[----:B------:R-:W3:Y:S04]  /*66f60*/  LD.E.U8 R12, desc[UR36][R4.64+0x61] ;  /* 0x00006124040c7980 */ /* 0x000ee8000c101100 */
[----:B------:R-:W2:Y:S01]  /*66f70*/  LD.E.U8 R13, desc[UR36][R4.64+0x62] ;  /* 0x00006224040d7980 */ /* 0x000ea2000c101100 */
[----:B-----5:R-:W-:-:S03]  /*66f80*/  LEA R6, R17, R16, 0x8 ;  /* 0x0000001011067211 */ /* 0x020fc600078e40ff */
[----:B------:R-:W2:Y:S04]  /*66f90*/  LD.E.U8 R16, desc[UR36][R4.64+0x65] ;  /* 0x0000652404107980 */ /* 0x000ea8000c101100 */
[----:B------:R-:W5:Y:S01]  /*66fa0*/  LD.E.U8 R17, desc[UR36][R4.64+0x66] ;  /* 0x0000662404117980 */ /* 0x000f62000c101100 */
[----:B----4-:R-:W-:-:S03]  /*66fb0*/  IMAD R7, R19, 0x100, R18 ;  /* 0x0000010013077824 */ /* 0x010fc600078e0212 */
[----:B------:R-:W5:Y:S04]  /*66fc0*/  LD.E.U8 R18, desc[UR36][R4.64+0x67] ;  /* 0x0000672404127980 */ /* 0x000f68000c101100 */
[----:B------:R-:W4:Y:S01]  /*66fd0*/  LD.E.U8 R19, desc[UR36][R4.64+0x68] ;  /* 0x0000682404137980 */ /* 0x000f22000c101100 */
[----:B------:R-:W-:-:S03]  /*66fe0*/  LEA R9, R23, R22, 0x8 ;  /* 0x0000001617097211 */ /* 0x000fc600078e40ff */
[----:B------:R-:W4:Y:S01]  /*66ff0*/  LD.E.U8 R22, desc[UR36][R4.64+0x6b] ;  /* 0x00006b2404167980 */ /* 0x000f22000c101100 */
[----:B------:R-:W-:-:S03]  /*67000*/  IMAD R8, R21, 0x100, R20 ;  /* 0x0000010015087824 */ /* 0x000fc600078e0214 */
[----:B------:R-:W4:Y:S01]  /*67010*/  LD.E.U8 R20, desc[UR36][R4.64+0x69] ;  /* 0x0000692404147980 */ /* 0x000f22000c101100 */
[----:B------:R-:W-:Y:S01]  /*67020*/  IMAD R10, R38, 0x100, R37 ;  /* 0x00000100260a7824 */ /* 0x000fe200078e0225 */
[----:B------:R-:W-:Y:S01]  /*67030*/  LEA R37, R3, R0, 0x10 ;  /* 0x0000000003257211 */ /* 0x000fe200078e80ff */
[----:B------:R-:W-:Y:S01]  /*67040*/  IMAD.U32 R0, R7, 0x10000, R6 ;  /* 0x0001000007007824 */ /* 0x000fe200078e0006 */
[----:B------:R-:W4:Y:S01]  /*67050*/  LD.E.U8 R21, desc[UR36][R4.64+0x6a] ;  /* 0x00006a2404157980 */ /* 0x000f22000c101100 */
[----:B------:R-:W-:-:S03]  /*67060*/  IMAD R23, R40, 0x100, R39 ;  /* 0x0000010028177824 */ /* 0x000fc600078e0227 */
[----:B------:R3:W-:Y:S02]  /*67070*/  STL [R1+0x23c0], R0 ;  /* 0x0023c00001007387 */ /* 0x0007e40000100800 */
[----:B------:R-:W-:Y:S01]  /*67080*/  LEA R6, R23, R10, 0x10 ;  /* 0x0000000a17067211 */ /* 0x000fe200078e80ff */
[----:B------:R-:W-:Y:S01]  /*67090*/  IMAD.U32 R3, R9, 0x10000, R8 ;  /* 0x0001000009037824 */ /* 0x000fe200078e0008 */
[----:B------:R-:W4:Y:S04]  /*670a0*/  LD.E.U8 R10, desc[UR36][R4.64+0x73] ;  /* 0x00007324040a7980 */ /* 0x000f28000c101100 */
[----:B------:R2:W-:Y:S04]  /*670b0*/  STL [R1+0x23c8], R6 ;  /* 0x0023c80601007387 */ /* 0x0005e80000100800 */
[----:B------:R-:W4:Y:S04]  /*670c0*/  LD.E.U8 R9, desc[UR36][R4.64+0x72] ;  /* 0x0000722404097980 */ /* 0x000f28000c101100 */
[----:B------:R-:W4:Y:S04]  /*670d0*/  LD.E.U8 R7, desc[UR36][R4.64+0x74] ;  /* 0x0000742404077980 */ /* 0x000f28000c101100 */
[----:B------:R-:W4:Y:S04]  /*670e0*/  LD.E.U8 R8, desc[UR36][R4.64+0x75] ;  /* 0x0000752404087980 */ /* 0x000f28000c101100 */
[----:B------:R0:W-:Y:S04]  /*670f0*/  STL [R1+0x23e0], R41 ;  /* 0x0023e02901007387 */ /* 0x0001e80000100800 */
[----:B------:R-:W4:Y:S04]  /*67100*/  LDL.LU R40, [R1+0x24d4] ;  /* 0x0024d40001287983 */ /* 0x000f280000300800 */
[----:B------:R-:W4:Y:S04]  /*67110*/  LDL.LU R39, [R1+0x24d8] ;  /* 0x0024d80001277983 */ /* 0x000f280000300800 */
[----:B------:R-:W4:Y:S01]  /*67120*/  LDL.LU R38, [R1+0x2494] ;  /* 0x0024940001267983 */ /* 0x000f220000300800 */
[----:B---3--:R-:W-:-:S03]  /*67130*/  IMAD R0, R12, 0x100, R11 ;  /* 0x000001000c007824 */ /* 0x008fc600078e020b */
[----:B------:R1:W-:Y:S04]  /*67140*/  STL [R1+0x23c4], R3 ;  /* 0x0023c40301007387 */ /* 0x0003e80000100800 */
[----:B------:R-:W3:Y:S01]  /*67150*/  LD.E.U8 R12, desc[UR36][R4.64+0x70] ;  /* 0x00007024040c7980 */ /* 0x000ee2000c101100 */
[----:B--2---:R-:W-:-:S03]  /*67160*/  LEA R6, R16, R15, 0x8 ;  /* 0x0000000f10067211 */ /* 0x004fc600078e40ff */
[----:B0-----:R-:W2:Y:S04]  /*67170*/  LDL.LU R41, [R1+0x24a8] ;  /* 0x0024a80001297983 */ /* 0x001ea80000300800 */
[----:B------:R-:W3:Y:S01]  /*67180*/  LD.E.U8 R16, desc[UR36][R4.64+0x6e] ;  /* 0x00006e2404107980 */ /* 0x000ee2000c101100 */
[----:B-----5:R-:W-:-:S03]  /*67190*/  IMAD R11, R18, 0x100, R17 ;  /* 0x00000100120b7824 */ /* 0x020fc600078e0211 */
[----:B------:R-:W5:Y:S04]  /*671a0*/  LD.E.U8 R15, desc[UR36][R4.64+0x6c] ;  /* 0x00006c24040f7980 */ /* 0x000f68000c101100 */
[----:B------:R-:W3:Y:S01]  /*671b0*/  LD.E.U8 R18, desc[UR36][R4.64+0x6f] ;  /* 0x00006f2404127980 */ /* 0x000ee2000c101100 */
[----:B-1----:R-:W-:-:S03]  /*671c0*/  IMAD R3, R14, 0x100, R13 ;  /* 0x000001000e037824 */ /* 0x002fc600078e020d */
[----:B------:R-:W2:Y:S04]  /*671d0*/  LD.E.U8 R14, desc[UR36][R4.64+0x71] ;  /* 0x00007124040e7980 */ /* 0x000ea8000c101100 */
[----:B------:R0:W-:Y:S04]  /*671e0*/  STL [R1+0x23bc], R37 ;  /* 0x0023bc2501007387 */ /* 0x0001e80000100800 */
[----:B------:R-:W2:Y:S01]  /*671f0*/  LDL.LU R23, [R1+0x249c] ;  /* 0x00249c0001177983 */ /* 0x000ea20000300800 */
[----:B----4-:R-:W-:Y:S01]  /*67200*/  IMAD R13, R20, 0x100, R19 ;  /* 0x00000100140d7824 */ /* 0x010fe200078e0213 */
[----:B------:R-:W-:-:S02]  /*67210*/  LEA R0, R3, R0, 0x10 ;  /* 0x0000000003007211 */ /* 0x000fc400078e80ff */
[----:B------:R-:W5:Y:S01]  /*67220*/  LD.E.U8 R19, desc[UR36][R4.64+0x6d] ;  /* 0x00006d2404137980 */ /* 0x000f62000c101100 */
[----:B------:R-:W-:-:S03]  /*67230*/  LEA R17, R22, R21, 0x8 ;  /* 0x0000001516117211 */ /* 0x000fc600078e40ff */
[----:B0-----:R-:W4:Y:S02]  /*67240*/  LDL.LU R37, [R1+0x2498] ;  /* 0x0024980001257983 */ /* 0x001f240000300800 */
[----:B------:R-:W-:Y:S02]  /*67250*/  IMAD.U32 R3, R17, 0x10000, R13 ;  /* 0x0001000011037824 */ /* 0x000fe400078e000d */
[----:B------:R-:W4:Y:S04]  /*67260*/  LDL.LU R22, [R1+0x24a0] ;  /* 0x0024a00001167983 */ /* 0x000f280000300800 */
[----:B------:R-:W4:Y:S04]  /*67270*/  LDL.LU R17, [R1+0x24fc] ;  /* 0x0024fc0001117983 */ /* 0x000f280000300800 */
[----:B------:R-:W4:Y:S01]  /*67280*/  LDL.LU R21, [R1+0x2484] ;  /* 0x0024840001157983 */ /* 0x000f220000300800 */
[----:B---3--:R-:W-:-:S03]  /*67290*/  IMAD R16, R18, 0x100, R16 ;  /* 0x0000010012107824 */ /* 0x008fc600078e0210 */
[----:B------:R0:W-:Y:S04]  /*672a0*/  STL [R1+0x23cc], R0 ;  /* 0x0023cc0001007387 */ /* 0x0001e80000100800 */
[----:B------:R-:W3:Y:S01]  /*672b0*/  LDL.LU R18, [R1+0x24f0] ;  /* 0x0024f00001127983 */ /* 0x000ee20000300800 */
[----:B------:R-:W-:-:S03]  /*672c0*/  IMAD.U32 R6, R11, 0x10000, R6 ;  /* 0x000100000b067824 */ /* 0x000fc600078e0006 */
[----:B------:R-:W4:Y:S01]  /*672d0*/  LDL.LU R20, [R1+0x2488] ;  /* 0x0024880001147983 */ /* 0x000f220000300800 */
[----:B-----5:R-:W-:-:S03]  /*672e0*/  IMAD R15, R19, 0x100, R15 ;  /* 0x00000100130f7824 */ /* 0x020fc600078e020f */
[----:B------:R1:W-:Y:S02]  /*672f0*/  STL [R1+0x23d0], R6 ;  /* 0x0023d00601007387 */ /* 0x0003e40000100800 */
[----:B0-----:R-:W-:Y:S02]  /*67300*/  LEA R0, R16, R15, 0x10 ;  /* 0x0000000f10007211 */ /* 0x001fe400078e80ff */
[----:B------:R2:W-:Y:S01]  /*67310*/  STL [R1+0x23d4], R3 ;  /* 0x0023d40301007387 */ /* 0x0005e20000100800 */
[----:B------:R-:W-:-:S03]  /*67320*/  IMAD.U32 R16, R44, -0x80000000, RZ ;  /* 0x800000002c107824 */ /* 0x000fc600078e00ff */
[----:B------:R0:W-:Y:S01]  /*67330*/  STL [R1+0x23d8], R0 ;  /* 0x0023d80001007387 */ /* 0x0001e20000100800 */
[----:B-1----:R-:W-:-:S03]  /*67340*/  IMAD R6, R10, 0x100, R9 ;  /* 0x000001000a067824 */ /* 0x002fc600078e0209 */
[----:B------:R-:W5:Y:S01]  /*67350*/  LDL.LU R19, [R1+0x248c] ;  /* 0x00248c0001137983 */ /* 0x000f620000300800 */
[----:B--2---:R-:W-:-:S03]  /*67360*/  IMAD R3, R14, 0x100, R12 ;  /* 0x000001000e037824 */ /* 0x004fc600078e020c */
[----:B------:R-:W2:Y:S01]  /*67370*/  LD.E.U8 R9, desc[UR36][R4.64+0x78] ;  /* 0x0000782404097980 */ /* 0x000ea2000c101100 */
[----:B0-----:R-:W-:-:S03]  /*67380*/  LEA R0, R8, R7, 0x8 ;  /* 0x0000000708007211 */ /* 0x001fc600078e40ff */
        /* <DEDUP_REMOVED lines=9> */
[----:B------:R3:W2:Y:S02]  /*67420*/  LD.E.U8 R4, desc[UR36][R4.64+0x7e] ;  /* 0x00007e2404047980 */ /* 0x0006a4000c101100 */
[----:B---3--:R-:W-:-:S02]  /*67430*/  IMAD R5, R18, 0x40000000, R16 ;  /* 0x4000000012057824 */ /* 0x008fc400078e0210 */
[----:B------:R-:W3:Y:S02]  /*67440*/  LDL.LU R18, [R1+0x2490] ;  /* 0x0024900001127983 */ /* 0x000ee40000300800 */
[----:B----4-:R-:W-:Y:S02]  /*67450*/  IMAD R5, R17, 0x20000000, R5 ;  /* 0x2000000011057824 */ /* 0x010fe400078e0205 */
[----:B------:R-:W4:Y:S02]  /*67460*/  LDL.LU R17, [R1+0x2464] ;  /* 0x0024640001117983 */ /* 0x000f240000300800 */
[----:B------:R-:W-:Y:S02]  /*67470*/  IMAD R5, R43, 0x10000000, R5 ;  /* 0x100000002b057824 */ /* 0x000fe400078e0205 */
[----:B------:R-:W2:Y:S03]  /*67480*/  LDL.LU R43, [R1+0x2450] ;  /* 0x00245000012b7983 */ /* 0x000ea60000300800 */
[----:B------:R-:W-:-:S02]  /*67490*/  LEA R5, R42, R5, 0x1b ;  /* 0x000000052a057211 */ /* 0x000fc400078ed8ff */
[----:B------:R-:W2:Y:S03]  /*674a0*/  LDL.LU R42, [R1+0x2024] ;  /* 0x00202400012a7983 */ /* 0x000ea60000300800 */
[----:B------:R-:W-:Y:S02]  /*674b0*/  IMAD R5, R41, 0x4000000, R5 ;  /* 0x0400000029057824 */ /* 0x000fe400078e0205 */
[----:B------:R-:W2:Y:S02]  /*674c0*/  LDL.LU R41, [R1+0x2454] ;  /* 0x0024540001297983 */ /* 0x000ea40000300800 */
        /* <DEDUP_REMOVED lines=16> */
[----:B-----5:R-:W-:Y:S02]  /*675d0*/  IMAD R5, R19, 0x20000, R5 ;  /* 0x0002000013057824 */ /* 0x020fe400078e0205 */
[----:B------:R-:W5:Y:S01]  /*675e0*/  LDL.LU R19, [R1+0x2038] ;  /* 0x0020380001137983 */ /* 0x000f620000300800 */
[----:B------:R-:W-:-:S05]  /*675f0*/  SHF.L.U32 R16, R233, 0x1f, RZ ;  /* 0x0000001fe9107819 */ /* 0x000fca00000006ff */
[----:B------:R-:W-:-:S05]  /*67600*/  IMAD R16, R234, 0x40000000, R16 ;  /* 0x40000000ea107824 */ /* 0x000fca00078e0210 */
[----:B------:R-:W-:-:S05]  /*67610*/  LEA R16, R235, R16, 0x1d ;  /* 0x00000010eb107211 */ /* 0x000fca00078ee8ff */
[----:B------:R-:W-:-:S04]  /*67620*/  IMAD R16, R236, 0x10000000, R16 ;  /* 0x10000000ec107824 */ /* 0x000fc800078e0210 */
[----:B------:R-:W-:-:S05]  /*67630*/  IMAD R16, R237, 0x8000000, R16 ;  /* 0x08000000ed107824 */ /* 0x000fca00078e0210 */
[----:B------:R-:W-:-:S05]  /*67640*/  LEA R16, R238, R16, 0x1a ;  /* 0x00000010ee107211 */ /* 0x000fca00078ed0ff */
[----:B------:R-:W-:-:S04]  /*67650*/  IMAD R16, R239, 0x2000000, R16 ;  /* 0x02000000ef107824 */ /* 0x000fc800078e0210 */
[----:B------:R-:W-:-:S05]  /*67660*/  IMAD R16, R240, 0x1000000, R16 ;  /* 0x01000000f0107824 */ /* 0x000fca00078e0210 */
[----:B------:R-:W-:Y:S01]  /*67670*/  LEA R16, R241, R16, 0x17 ;  /* 0x00000010f1107211 */ /* 0x000fe200078eb8ff */
[----:B---3--:R-:W-:Y:S02]  /*67680*/  IMAD R5, R18, 0x10000, R5 ;  /* 0x0001000012057824 */ /* 0x008fe400078e0205 */
[----:B------:R-:W3:Y:S03]  /*67690*/  LDL.LU R18, [R1+0x2438] ;  /* 0x0024380001127983 */ /* 0x000ee60000300800 */
[----:B----4-:R-:W-:Y:S02]  /*676a0*/  LEA R5, R17, R5, 0xf ;  /* 0x0000000511057211 */ /* 0x010fe400078e78ff */
[----:B------:R-:W4:Y:S01]  /*676b0*/  LDL.LU R17, [R1+0x203c] ;  /* 0x00203c0001117983 */ /* 0x000f220000300800 */
[----:B------:R-:W-:-:S04]  /*676c0*/  IMAD R16, R242, 0x400000, R16 ;  /* 0x00400000f2107824 */ /* 0x000fc800078e0210 */
[----:B------:R-:W-:-:S05]  /*676d0*/  IMAD R16, R243, 0x200000, R16 ;  /* 0x00200000f3107824 */ /* 0x000fca00078e0210 */
[----:B------:R-:W-:-:S05]  /*676e0*/  LEA R16, R244, R16, 0x14 ;  /* 0x00000010f4107211 */ /* 0x000fca00078ea0ff */
[----:B------:R-:W-:-:S04]  /*676f0*/  IMAD R16, R245, 0x80000, R16 ;  /* 0x00080000f5107824 */ /* 0x000fc800078e0210 */
[----:B------:R-:W-:-:S05]  /*67700*/  IMAD R16, R246, 0x40000, R16 ;  /* 0x00040000f6107824 */ /* 0x000fca00078e0210 */
[----:B------:R-:W-:-:S05]  /*67710*/  LEA R16, R247, R16, 0x11 ;  /* 0x00000010f7107211 */ /* 0x000fca00078e88ff */
        /* <DEDUP_REMOVED lines=17> */
[----:B--2---:R-:W-:-:S03]  /*67830*/  LEA R5, R43, R5, 0x6 ;  /* 0x000000052b057211 */ /* 0x004fc600078e30ff */
        /* <DEDUP_REMOVED lines=10> */
[----:B------:R-:W-:Y:S01]  /*678e0*/  LEA R16, R21, R16, 0x2 ;  /* 0x0000001015107211 */ /* 0x000fe200078e10ff */
[----:B------:R-:W-:-:S04]  /*678f0*/  IMAD R7, R8, 0x100, R7 ;  /* 0x0000010008077824 */ /* 0x000fc800078e0207 */
[----:B-----5:R-:W-:Y:S01]  /*67900*/  IMAD R16, R19, 0x2, R16 ;  /* 0x0000000213107824 */ /* 0x020fe200078e0210 */
[----:B------:R-:W-:Y:S01]  /*67910*/  LEA R11, R12, R11, 0x8 ;  /* 0x0000000b0c0b7211 */ /* 0x000fe200078e40ff */
[----:B------:R-:W-:Y:S02]  /*67920*/  IMAD R8, R14, 0x100, R13 ;  /* 0x000001000e087824 */ /* 0x000fe400078e020d */
[----:B------:R-:W-:Y:S01]  /*67930*/  IMAD R4, R15, 0x100, R4 ;  /* 0x000001000f047824 */ /* 0x000fe200078e0204 */
[----:B------:R-:W-:Y:S01]  /*67940*/  MOV R22, 0x8 ;  /* 0x0000000800167802 */ /* 0x000fe20000000f00 */
[----:B------:R-:W-:Y:S05]  /*67950*/  WARPSYNC.ALL ;  /* 0x0000000000007948 */ /* 0x000fea0003800000 */
[----:B------:R-:W0:Y:S01]  /*67960*/  LDC.64 R22, c[0x4][R22] ;  /* 0x0100000016167b82 */ /* 0x000e220000000a00 */
[----:B---3--:R-:W-:-:S04]  /*67970*/  IADD3 R5, PT, PT, R5, R18, RZ ;  /* 0x0000001205057210 */ /* 0x008fc80007ffe0ff */
[----:B----4-:R-:W-:Y:S01]  /*67980*/  IADD3 R16, PT, PT, R5, R17, R16 ;  /* 0x0000001105107210 */ /* 0x010fe20007ffe010 */
[----:B------:R-:W-:Y:S01]  /*67990*/  IMAD R5, R10, 0x100, R9 ;  /* 0x000001000a057824 */ /* 0x000fe200078e0209 */
[----:B------:R-:W-:Y:S01]  /*679a0*/  LEA R9, R6, R3, 0x10 ;  /* 0x0000000306097211 */ /* 0x000fe200078e80ff */
[----:B------:R-:W-:Y:S01]  /*679b0*/  IMAD.U32 R6, R7, 0x10000, R0 ;  /* 0x0001000007067824 */ /* 0x000fe200078e0000 */
[----:B------:R-:W-:Y:S01]  /*679c0*/  LEA R0, R4, R8, 0x10 ;  /* 0x0000000804007211 */ /* 0x000fe200078e80ff */
[----:B------:R-:W-:Y:S02]  /*679d0*/  IMAD.U32 R3, R11, 0x10000, R5 ;  /* 0x000100000b037824 */ /* 0x000fe400078e0005 */
        /* <DEDUP_REMOVED lines=11> */
.L_x_518:
[----:B------:R-:W-:Y:S01]  /*67a90*/  BSSY.RECONVERGENT B0, `(.L_x_519) ;  /* 0x000000b000007945 */ /* 0x000fe20003800200 */
.L_x_520:
        /* <DEDUP_REMOVED lines=11> */
.L_x_519:
        /* <DEDUP_REMOVED lines=15> */
.L_x_525:
        /* <DEDUP_REMOVED lines=29> */
.L_x_524:
[----:B------:R-:W-:Y:S05]  /*67e10*/  BSYNC.RECONVERGENT B1 ;  /* 0x0000000000017941 */ /* 0x000fea0003800200 */
.L_x_523:
        /* <DEDUP_REMOVED lines=20> */
.L_x_527:
[----:B------:R-:W-:Y:S05]  /*67f60*/  BSYNC.RECONVERGENT B1 ;  /* 0x0000000000017941 */ /* 0x000fea0003800200 */
.L_x_526:
        /* <DEDUP_REMOVED lines=16> */
.L_x_522:
[----:B------:R-:W-:Y:S05]  /*68070*/  BSYNC.RECONVERGENT B0 ;  /* 0x0000000000007941 */ /* 0x000fea0003800200 */
.L_x_521:
        /* <DEDUP_REMOVED lines=45> */
[----:B--2---:R-:W-:-:S04]  /*68350*/  IMAD R11, R13, 0x100, R12 ;  /* 0x000001000d0b7824 */ /* 0x004fc800078e020c */
[----:B------:R-:W-:Y:S01]  /*68360*/  IMAD.U32 R11, R11, 0x10000, R0 ;  /* 0x000100000b0b7824 */ /* 0x000fe200078e0000 */
[----:B----4-:R-:W-:-:S04]  /*68370*/  LEA R12, R17, R16, 0x8 ;  /* 0x00000010110c7211 */ /* 0x010fc800078e40ff */
[----:B------:R0:W-:Y:S01]  /*68380*/  STL [R1+0x24f8], R11 ;  /* 0x0024f80b01007387 */ /* 0x0001e20000100800 */
[----:B-----5:R-:W-:Y:S01]  /*68390*/  IMAD R14, R15, 0x100, R14 ;  /* 0x000001000f0e7824 */ /* 0x020fe200078e020e */
[----:B------:R-:W-:-:S04]  /*683a0*/  LEA R16, R23, R22, 0x8 ;  /* 0x0000001617107211 */ /* 0x000fc800078e40ff */
[----:B------:R-:W-:Y:S01]  /*683b0*/  LEA R0, R12, R14, 0x10 ;  /* 0x0000000e0c007211 */ /* 0x000fe200078e80ff */
[----:B------:R-:W2:Y:S04]  /*683c0*/  LD.E.U8 R22, desc[UR36][R4.64+0x26] ;  /* 0x0000262404167980 */ /* 0x000ea8000c101100 */
[----:B------:R-:W3:Y:S01]  /*683d0*/  LD.E.U8 R14, desc[UR36][R4.64+0x1e] ;  /* 0x00001e24040e7980 */ /* 0x000ee2000c101100 */
[----:B------:R-:W-:Y:S02]  /*683e0*/  IMAD R17, R38, 0x100, R37 ;  /* 0x0000010026117824 */ /* 0x000fe400078e0225 */
[----:B------:R-:W-:Y:S02]  /*683f0*/  IMAD R13, R19, 0x100, R18 ;  /* 0x00000100130d7824 */ /* 0x000fe400078e0212 */
[----:B------:R-:W-:Y:S01]  /*68400*/  IMAD R15, R21, 0x100, R20 ;  /* 0x00000100150f7824 */ /* 0x000fe200078e0214 */
[----:B------:R-:W4:Y:S01]  /*68410*/  LD.E.U8 R18, desc[UR36][R4.64+0x22] ;  /* 0x0000222404127980 */ /* 0x000f22000c101100 */
[----:B0-----:R-:W-:-:S02]  /*68420*/  IMAD.U32 R11, R17, 0x10000, R16 ;  /* 0x00010000110b7824 */ /* 0x001fc400078e0010 */
[----:B------:R-:W-:Y:S01]  /*68430*/  IMAD.U32 R12, R15, 0x10000, R13 ;  /* 0x000100000f0c7824 */ /* 0x000fe200078e000d */
[----:B------:R-:W5:Y:S01]  /*68440*/  LD.E.U8 R16, desc[UR36][R4.64+0x20] ;  /* 0x0000202404107980 */ /* 0x000f62000c101100 */
[----:B------:R-:W-:-:S03]  /*68450*/  IMAD R3, R10, 0x100, R3 ;  /* 0x000001000a037824 */ /* 0x000fc600078e0203 */
[----:B------:R0:W-:Y:S04]  /*68460*/  STL [R1+0x2500], R11 ;  /* 0x0025000b01007387 */ /* 0x0001e80000100800 */
[----:B------:R1:W-:Y:S01]  /*68470*/  STL [R1+0x24fc], R12 ;  /* 0x0024fc0c01007387 */ /* 0x0003e20000100800 */
[----:B------:R-:W-:-:S03]  /*68480*/  IMAD R6, R9, 0x100, R6 ;  /* 0x0000010009067824 */ /* 0x000fc600078e0206 */
[----:B------:R-:W2:Y:S04]  /*68490*/  LD.E.U8 R10, desc[UR36][R4.64+0x1a] ;  /* 0x00001a24040a7980 */ /* 0x000ea8000c101100 */
[----:B------:R-:W3:Y:S01]  /*684a0*/  LD.E.U8 R9, desc[UR36][R4.64+0x19] ;  /* 0x0000192404097980 */ /* 0x000ee2000c101100 */
[----:B------:R-:W-:-:S03]  /*684b0*/  LEA R7, R8, R7, 0x8 ;  /* 0x0000000708077211 */ /* 0x000fc600078e40ff */
[----:B0-----:R-:W2:Y:S04]  /*684c0*/  LD.E.U8 R11, desc[UR36][R4.64+0x1b] ;  /* 0x00001b24040b7980 */ /* 0x001ea8000c101100 */
[----:B------:R-:W3:Y:S04]  /*684d0*/  LD.E.U8 R8, desc[UR36][R4.64+0x18] ;  /* 0x0000182404087980 */ /* 0x000ee8000c101100 */
[----:B-1----:R-:W4:Y:S04]  /*684e0*/  LD.E.U8 R12, desc[UR36][R4.64+0x1c] ;  /* 0x00001c24040c7980 */ /* 0x002f28000c101100 */
[----:B------:R-:W4:Y:S04]  /*684f0*/  LD.E.U8 R13, desc[UR36][R4.64+0x1d] ;  /* 0x00001d24040d7980 */ /* 0x000f28000c101100 */
[----:B------:R-:W5:Y:S04]  /*68500*/  LD.E.U8 R15, desc[UR36][R4.64+0x1f] ;  /* 0x00001f24040f7980 */ /* 0x000f68000c101100 */
[----:B------:R-:W5:Y:S04]  /*68510*/  LD.E.U8 R17, desc[UR36][R4.64+0x21] ;  /* 0x0000212404117980 */ /* 0x000f68000c101100 */
[----:B------:R-:W5:Y:S04]  /*68520*/  LD.E.U8 R19, desc[UR36][R4.64+0x23] ;  /* 0x0000232404137980 */ /* 0x000f68000c101100 */
[----:B------:R0:W-:Y:S04]  /*68530*/  STL [R1+0x24f0], R0 ;  /* 0x0024f00001007387 */ /* 0x0001e80000100800 */
[----:B------:R-:W5:Y:S04]  /*68540*/  LD.E.U8 R20, desc[UR36][R4.64+0x24] ;  /* 0x0000242404147980 */ /* 0x000f68000c101100 */
[----:B------:R-:W5:Y:S01]  /*68550*/  LD.E.U8 R21, desc[UR36][R4.64+0x25] ;  /* 0x0000252404157980 */ /* 0x000f62000c101100 */
[----:B0-----:R-:W-:-:S03]  /*68560*/  LEA R0, R40, R39, 0x8 ;  /* 0x0000002728007211 */ /* 0x001fc600078e40ff */
[----:B------:R-:W5:Y:S04]  /*68570*/  LD.E.U8 R37, desc[UR36][R4.64+0x28] ;  /* 0x0000282404257980 */ /* 0x000f68000c101100 */
[----:B------:R-:W5:Y:S04]  /*68580*/  LD.E.U8 R38, desc[UR36][R4.64+0x29] ;  /* 0x0000292404267980 */ /* 0x000f68000c101100 */
[----:B------:R-:W5:Y:S04]  /*68590*/  LD.E.U8 R39, desc[UR36][R4.64+0x2a] ;  /* 0x00002a2404277980 */ /* 0x000f68000c101100 */
[----:B------:R-:W5:Y:S04]  /*685a0*/  LD.E.U8 R40, desc[UR36][R4.64+0x2b] ;  /* 0x00002b2404287980 */ /* 0x000f68000c101100 */
[----:B------:R-:W5:Y:S01]  /*685b0*/  LD.E.U8 R23, desc[UR36][R4.64+0x27] ;  /* 0x0000272404177980 */ /* 0x000f62000c101100 */
[----:B--2---:R-:W-:-:S02]  /*685c0*/  IMAD R10, R11, 0x100, R10 ;  /* 0x000001000b0a7824 */ /* 0x004fc400078e020a */
[----:B---3--:R-:W-:Y:S01]  /*685d0*/  IMAD R8, R9, 0x100, R8 ;  /* 0x0000010009087824 */ /* 0x008fe200078e0208 */
[----:B----4-:R-:W-:Y:S01]  /*685e0*/  LEA R9, R13, R12, 0x8 ;  /* 0x0000000c0d097211 */ /* 0x010fe200078e40ff */
[----:B------:R-:W-:Y:S01]  /*685f0*/  IMAD.U32 R12, R3, 0x10000, R0 ;  /* 0x00010000030c7824 */ /* 0x000fe200078e0000 */
[----:B------:R-:W-:Y:S01]  /*68600*/  LEA R0, R7, R6, 0x10 ;  /* 0x0000000607007211 */ /* 0x000fe200078e80ff */
[----:B------:R-:W-:Y:S01]  /*68610*/  IMAD.U32 R3, R10, 0x10000, R8 ;  /* 0x000100000a037824 */ /* 0x000fe200078e0008 */
[----:B------:R-:W2:Y:S01]  /*68620*/  LD.E.U8 R13, desc[UR36][R4.64+0x3d] ;  /* 0x00003d24040d7980 */ /* 0x000ea2000c101100 */
[----:B-----5:R-:W-:-:S03]  /*68630*/  IMAD R11, R15, 0x100, R14 ;  /* 0x000001000f0b7824 */ /* 0x020fc600078e020e */
[----:B------:R0:W-:Y:S01]  /*68640*/  STL [R1+0x24a8], R0 ;  /* 0x0024a80001007387 */ /* 0x0001e20000100800 */
[----:B------:R-:W-:-:S03]  /*68650*/  IMAD.U32 R6, R11, 0x10000, R9 ;  /* 0x000100000b067824 */ /* 0x000fc600078e0009 */
[----:B------:R1:W-:Y:S01]  /*68660*/  STL [R1+0x24d4], R3 ;  /* 0x0024d40301007387 */ /* 0x0003e20000100800 */
[----:B------:R-:W-:-:S03]  /*68670*/  LEA R10, R42, R41, 0x8 ;  /* 0x000000292a0a7211 */ /* 0x000fc600078e40ff */
[----:B------:R3:W-:Y:S01]  /*68680*/  STL [R1+0x24a4], R12 ;  /* 0x0024a40c01007387 */ /* 0x0007e20000100800 */
[----:B0-----:R-:W-:-:S03]  /*68690*/  LEA R0, R17, R16, 0x8 ;  /* 0x0000001011007211 */ /* 0x001fc600078e40ff */
[----:B------:R0:W-:Y:S01]  /*686a0*/  STL [R1+0x24d8], R6 ;  /* 0x0024d80601007387 */ /* 0x0001e20000100800 */
[----:B-1----:R-:W-:Y:S02]  /*686b0*/  IMAD R3, R19, 0x100, R18 ;  /* 0x0000010013037824 */ /* 0x002fe400078e0212 */
[----:B------:R-:W-:Y:S01]  /*686c0*/  IMAD R11, R44, 0x100, R43 ;  /* 0x000001002c0b7824 */ /* 0x000fe200078e022b */
[----:B------:R-:W4:Y:S01]  /*686d0*/  LD.E.U8 R14, desc[UR36][R4.64+0x3e] ;  /* 0x00003e24040e7980 */ /* 0x000f22000c101100 */
[----:B---3--:R-:W-:-:S03]  /*686e0*/  IMAD.U32 R12, R3, 0x10000, R0 ;  /* 0x00010000030c7824 */ /* 0x008fc600078e0000 */
[----:B------:R-:W4:Y:S01]  /*686f0*/  LD.E.U8 R15, desc[UR36][R4.64+0x3f] ;  /* 0x00003f24040f7980 */ /* 0x000f22000c101100 */
[----:B0-----:R-:W-:Y:S02]  /*68700*/  IMAD R6, R21, 0x100, R20 ;  /* 0x0000010015067824 */ /* 0x001fe400078e0214 */
[----:B------:R-:W-:Y:S01]  /*68710*/  IMAD R8, R38, 0x100, R37 ;  /* 0x0000010026087824 */ /* 0x000fe200078e0225 */
[----:B------:R0:W-:Y:S04]  /*68720*/  STL [R1+0x2494], R12 ;  /* 0x0024940c01007387 */ /* 0x0001e80000100800 */
[----:B------:R-:W3:Y:S01]  /*68730*/  LD.E.U8 R16, desc[UR36][R4.64+0x40] ;  /* 0x0000402404107980 */ /* 0x000ee2000c101100 */
[----:B------:R-:W-:-:S03]  /*68740*/  IMAD R9, R40, 0x100, R39 ;  /* 0x0000010028097824 */ /* 0x000fc600078e0227 */
[----:B------:R-:W3:Y:S01]  /*68750*/  LD.E.U8 R17, desc[UR36][R4.64+0x41] ;  /* 0x0000412404117980 */ /* 0x000ee2000c101100 */
[----:B------:R-:W-:Y:S01]  /*68760*/  LEA R7, R23, R22, 0x8 ;  /* 0x0000001617077211 */ /* 0x000fe200078e40ff */
[----:B------:R-:W-:Y:S02]  /*68770*/  IMAD.U32 R3, R9, 0x10000, R8 ;  /* 0x0001000009037824 */ /* 0x000fe400078e0008 */
[----:B0-----:R-:W2:Y:S01]  /*68780*/  LD.E.U8 R12, desc[UR36][R4.64+0x3c] ;  /* 0x00003c24040c7980 */ /* 0x001ea2000c101100 */
[----:B------:R-:W-:Y:S01]  /*68790*/  LEA R0, R7, R6, 0x10 ;  /* 0x0000000607007211 */ /* 0x000fe200078e80ff */
[----:B------:R-:W-:Y:S02]  /*687a0*/  IMAD.U32 R6, R11, 0x10000, R10 ;  /* 0x000100000b067824 */ /* 0x000fe400078e000a */
[----:B------:R-:W5:Y:S04]  /*687b0*/  LD.E.U8 R8, desc[UR36][R4.64+0x38] ;  /* 0x0000382404087980 */ /* 0x000f68000c101100 */
[----:B------:R-:W5:Y:S04]  /*687c0*/  LD.E.U8 R9, desc[UR36][R4.64+0x39] ;  /* 0x0000392404097980 */ /* 0x000f68000c101100 */
[----:B------:R-:W4:Y:S04]  /*687d0*/  LD.E.U8 R10, desc[UR36][R4.64+0x3a] ;  /* 0x00003a24040a7980 */ /* 0x000f28000c101100 */
[----:B------:R-:W4:Y:S04]  /*687e0*/  LD.E.U8 R11, desc[UR36][R4.64+0x3b] ;  /* 0x00003b24040b7980 */ /* 0x000f28000c101100 */
[----:B------:R-:W3:Y:S04]  /*687f0*/  LD.E.U8 R18, desc[UR36][R4.64+0x42] ;  /* 0x0000422404127980 */ /* 0x000ee8000c101100 */
[----:B------:R-:W3:Y:S04]  /*68800*/  LD.E.U8 R19, desc[UR36][R4.64+0x43] ;  /* 0x0000432404137980 */ /* 0x000ee8000c101100 */
[----:B------:R-:W3:Y:S04]  /*68810*/  LD.E.U8 R20, desc[UR36][R4.64+0x44] ;  /* 0x0000442404147980 */ /* 0x000ee8000c101100 */
[----:B------:R-:W3:Y:S01]  /*68820*/  LD.E.U8 R21, desc[UR36][R4.64+0x45] ;  /* 0x0000452404157980 */ /* 0x000ee2000c101100 */
[----:B------:R-:W-:-:S03]  /*68830*/  LEA R7, R52, R51, 0x8 ;  /* 0x0000003334077211 */ /* 0x000fc600078e40ff */
[----:B------:R0:W-:Y:S04]  /*68840*/  STL [R1+0x2498], R0 ;  /* 0x0024980001007387 */ /* 0x0001e80000100800 */
[----:B------:R1:W-:Y:S04]  /*68850*/  STL [R1+0x249c], R3 ;  /* 0x00249c0301007387 */ /* 0x0003e80000100800 */
[----:B------:R1:W-:Y:S01]  /*68860*/  STL [R1+0x24a0], R6 ;  /* 0x0024a00601007387 */ /* 0x0003e20000100800 */
[----:B0-----:R-:W-:-:S03]  /*68870*/  LEA R0, R46, R45, 0x8 ;  /* 0x0000002d2e007211 */ /* 0x001fc600078e40ff */
[----:B------:R-:W3:Y:S01]  /*68880*/  LD.E.U8 R22, desc[UR36][R4.64+0x46] ;  /* 0x0000462404167980 */ /* 0x000ee2000c101100 */
[----:B-1----:R-:W-:-:S03]  /*68890*/  IMAD R3, R48, 0x100, R47 ;  /* 0x0000010030037824 */ /* 0x002fc600078e022f */
[----:B------:R-:W3:Y:S01]  /*688a0*/  LD.E.U8 R23, desc[UR36][R4.64+0x47] ;  /* 0x0000472404177980 */ /* 0x000ee2000c101100 */
[----:B------:R-:W-:-:S03]  /*688b0*/  IMAD R6, R50, 0x100, R49 ;  /* 0x0000010032067824 */ /* 0x000fc600078e0231 */
        /* <DEDUP_REMOVED lines=16> */
[----:B-----5:R-:W-:Y:S01]  /*689c0*/  IMAD R8, R9, 0x100, R8 ;  /* 0x0000010009087824 */ /* 0x020fe200078e0208 */
[----:B--2---:R-:W-:Y:S01]  /*689d0*/  LEA R9, R13, R12, 0x8 ;  /* 0x0000000c0d097211 */ /* 0x004fe200078e40ff */
[----:B------:R-:W-:Y:S01]  /*689e0*/  IMAD.U32 R12, R3, 0x10000, R0 ;  /* 0x00010000030c7824 */ /* 0x000fe200078e0000 */
[----:B------:R-:W-:Y:S01]  /*689f0*/  LEA R0, R7, R6, 0x10 ;  /* 0x0000000607007211 */ /* 0x000fe200078e80ff */
[----:B------:R-:W2:Y:S01]  /*68a00*/  LD.E.U8 R13, desc[UR36][R4.64+0x51] ;  /* 0x00005124040d7980 */ /* 0x000ea2000c101100 */
[----:B----4-:R-:W-:-:S02]  /*68a10*/  IMAD R10, R11, 0x100, R10 ;  /* 0x000001000b0a7824 */ /* 0x010fc400078e020a */
[----:B------:R-:W-:Y:S02]  /*68a20*/  IMAD R11, R15, 0x100, R14 ;  /* 0x000001000f0b7824 */ /* 0x000fe400078e020e */
[----:B------:R-:W-:Y:S01]  /*68a30*/  IMAD.U32 R3, R10, 0x10000, R8 ;  /* 0x000100000a037824 */ /* 0x000fe200078e0008 */
[----:B------:R-:W-:Y:S01]  /*68a40*/  STL [R1+0x2484], R12 ;  /* 0x0024840c01007387 */ /* 0x000fe20000100800 */
[----:B------:R-:W-:-:S03]  /*68a50*/  IMAD.U32 R6, R11, 0x10000, R9 ;  /* 0x000100000b067824 */ /* 0x000fc600078e0009 */
[----:B------:R3:W-:Y:S04]  /*68a60*/  STL [R1+0x2488], R0 ;  /* 0x0024880001007387 */ /* 0x0007e80000100800 */
[----:B------:R0:W-:Y:S04]  /*68a70*/  STL [R1+0x248c], R3 ;  /* 0x00248c0301007387 */ /* 0x0001e80000100800 */
[----:B------:R1:W-:Y:S01]  /*68a80*/  STL [R1+0x2490], R6 ;  /* 0x0024900601007387 */ /* 0x0003e20000100800 */
[----:B---3--:R-:W-:-:S03]  /*68a90*/  LEA R0, R17, R16, 0x8 ;  /* 0x0000001011007211 */ /* 0x008fc600078e40ff */
[----:B------:R-:W2:Y:S01]  /*68aa0*/  LD.E.U8 R12, desc[UR36][R4.64+0x50] ;  /* 0x00005024040c7980 */ /* 0x000ea2000c101100 */
[----:B0-----:R-:W-:-:S03]  /*68ab0*/  IMAD R3, R19, 0x100, R18 ;  /* 0x0000010013037824 */ /* 0x001fc600078e0212 */
[----:B------:R-:W3:Y:S01]  /*68ac0*/  LD.E.U8 R14, desc[UR36][R4.64+0x52] ;  /* 0x00005224040e7980 */ /* 0x000ee2000c101100 */
[----:B-1----:R-:W-:-:S03]  /*68ad0*/  IMAD R6, R21, 0x100, R20 ;  /* 0x0000010015067824 */ /* 0x002fc600078e0214 */
[----:B------:R-:W3:Y:S04]  /*68ae0*/  LD.E.U8 R15, desc[UR36][R4.64+0x53] ;  /* 0x00005324040f7980 */ /* 0x000ee8000c101100 */
[----:B------:R-:W4:Y:S04]  /*68af0*/  LD.E.U8 R16, desc[UR36][R4.64+0x54] ;  /* 0x0000542404107980 */ /* 0x000f28000c101100 */
[----:B------:R-:W4:Y:S04]  /*68b00*/  LD.E.U8 R17, desc[UR36][R4.64+0x55] ;  /* 0x0000552404117980 */ /* 0x000f28000c101100 */
[----:B------:R-:W5:Y:S04]  /*68b10*/  LD.E.U8 R18, desc[UR36][R4.64+0x56] ;  /* 0x0000562404127980 */ /* 0x000f68000c101100 */
[----:B------:R-:W5:Y:S04]  /*68b20*/  LD.E.U8 R19, desc[UR36][R4.64+0x57] ;  /* 0x0000572404137980 */ /* 0x000f68000c101100 */
[----:B------:R-:W5:Y:S04]  /*68b30*/  LD.E.U8 R20, desc[UR36][R4.64+0x58] ;  /* 0x0000582404147980 */ /* 0x000f68000c101100 */
[----:B------:R-:W5:Y:S01]  /*68b40*/  LD.E.U8 R21, desc[UR36][R4.64+0x59] ;  /* 0x0000592404157980 */ /* 0x000f62000c101100 */
[----:B------:R-:W-:Y:S01]  /*68b50*/  LEA R7, R23, R22, 0x8 ;  /* 0x0000001617077211 */ /* 0x000fe200078e40ff */
[----:B------:R-:W-:-:S02]  /*68b60*/  IMAD R8, R38, 0x100, R37 ;  /* 0x0000010026087824 */ /* 0x000fc400078e0225 */
[----:B------:R-:W-:Y:S01]  /*68b70*/  IMAD R9, R40, 0x100, R39 ;  /* 0x0000010028097824 */ /* 0x000fe200078e0227 */
[----:B------:R-:W5:Y:S01]  /*68b80*/  LD.E.U8 R22, desc[UR36][R4.64+0x5a] ;  /* 0x00005a2404167980 */ /* 0x000f62000c101100 */
[----:B------:R-:W-:-:S03]  /*68b90*/  LEA R10, R42, R41, 0x8 ;  /* 0x000000292a0a7211 */ /* 0x000fc600078e40ff */
[----:B------:R-:W5:Y:S01]  /*68ba0*/  LD.E.U8 R23, desc[UR36][R4.64+0x5b] ;  /* 0x00005b2404177980 */ /* 0x000f62000c101100 */
[----:B------:R-:W-:-:S03]  /*68bb0*/  IMAD.U32 R41, R3, 0x10000, R0 ;  /* 0x0001000003297824 */ /* 0x000fc600078e0000 */
[----:B------:R-:W5:Y:S01]  /*68bc0*/  LD.E.U8 R37, desc[UR36][R4.64+0x5c] ;  /* 0x00005c2404257980 */ /* 0x000f62000c101100 */
[----:B------:R-:W-:-:S03]  /*68bd0*/  IMAD R11, R44, 0x100, R43 ;  /* 0x000001002c0b7824 */ /* 0x000fc600078e022b */
[----:B------:R-:W5:Y:S01]  /*68be0*/  LD.E.U8 R38, desc[UR36][R4.64+0x5d] ;  /* 0x00005d2404267980 */ /* 0x000f62000c101100 */
[----:B------:R-:W-:Y:S01]  /*68bf0*/  LEA R0, R7, R6, 0x10 ;  /* 0x0000000607007211 */ /* 0x000fe200078e80ff */
[----:B------:R-:W-:Y:S02]  /*68c00*/  IMAD.U32 R3, R9, 0x10000, R8 ;  /* 0x0001000009037824 */ /* 0x000fe400078e0008 */
[----:B------:R-:W5:Y:S01]  /*68c10*/  LD.E.U8 R39, desc[UR36][R4.64+0x5e] ;  /* 0x00005e2404277980 */ /* 0x000f62000c101100 */
[----:B------:R-:W-:-:S03]  /*68c20*/  IMAD.U32 R6, R11, 0x10000, R10 ;  /* 0x000100000b067824 */ /* 0x000fc600078e000a */
[----:B------:R-:W5:Y:S04]  /*68c30*/  LD.E.U8 R40, desc[UR36][R4.64+0x5f] ;  /* 0x00005f2404287980 */ /* 0x000f68000c101100 */
[----:B------:R2:W-:Y:S04]  /*68c40*/  STL [R1+0x2468], R0 ;  /* 0x0024680001007387 */ /* 0x0005e80000100800 */
[----:B------:R3:W-:Y:S04]  /*68c50*/  STL [R1+0x246c], R3 ;  /* 0x00246c0301007387 */ /* 0x0007e80000100800 */
[----:B------:R4:W-:Y:S04]  /*68c60*/  STL [R1+0x2474], R6 ;  /* 0x0024740601007387 */ /* 0x0009e80000100800 */
[----:B------:R-:W5:Y:S04]  /*68c70*/  LD.E.U8 R11, desc[UR36][R4.64+0x60] ;  /* 0x00006024040b7980 */ /* 0x000f68000c101100 */
[----:B------:R-:W5:Y:S04]  /*68c80*/  LDL.LU R43, [R1+0x2080] ;  /* 0x00208000012b7983 */ /* 0x000f680000300800 */
[----:B------:R-:W5:Y:S04]  /*68c90*/  LDL.LU R44, [R1+0x2538] ;  /* 0x00253800012c7983 */ /* 0x000f680000300800 */
[----:B------:R-:W5:Y:S01]  /*68ca0*/  LDL.LU R42, [R1+0x253c] ;  /* 0x00253c00012a7983 */ /* 0x000f620000300800 */
[----:B--2---:R-:W-:-:S03]  /*68cb0*/  LEA R0, R13, R12, 0x8 ;  /* 0x0000000c0d007211 */ /* 0x004fc600078e40ff */
[----:B------:R-:W2:Y:S04]  /*68cc0*/  LD.E.U8 R13, desc[UR36][R4.64+0x62] ;  /* 0x00006224040d7980 */ /* 0x000ea8000c101100 */
[----:B------:R-:W2:Y:S01]  /*68cd0*/  LD.E.U8 R12, desc[UR36][R4.64+0x61] ;  /* 0x00006124040c7980 */ /* 0x000ea2000c101100 */
[----:B---3--:R-:W-:-:S03]  /*68ce0*/  IMAD R3, R15, 0x100, R14 ;  /* 0x000001000f037824 */ /* 0x008fc600078e020e */
[----:B------:R-:W3:Y:S04]  /*68cf0*/  LD.E.U8 R14, desc[UR36][R4.64+0x63] ;  /* 0x00006324040e7980 */ /* 0x000ee8000c101100 */
[----:B------:R-:W3:Y:S01]  /*68d00*/  LD.E.U8 R15, desc[UR36][R4.64+0x64] ;  /* 0x00006424040f7980 */ /* 0x000ee2000c101100 */
[----:B----4-:R-:W-:-:S03]  /*68d10*/  IMAD R6, R17, 0x100, R16 ;  /* 0x0000010011067824 */ /* 0x010fc600078e0210 */
[----:B------:R-:W4:Y:S04]  /*68d20*/  LD.E.U8 R16, desc[UR36][R4.64+0x65] ;  /* 0x0000652404107980 */ /* 0x000f28000c101100 */
[----:B------:R-:W4:Y:S01]  /*68d30*/  LD.E.U8 R17, desc[UR36][R4.64+0x66] ;  /* 0x0000662404117980 */ /* 0x000f22000c101100 */
[----:B-----5:R-:W-:-:S03]  /*68d40*/  LEA R7, R19, R18, 0x8 ;  /* 0x0000001213077211 */ /* 0x020fc600078e40ff */
[----:B------:R-:W5:Y:S04]  /*68d50*/  LD.E.U8 R19, desc[UR36][R4.64+0x68] ;  /* 0x0000682404137980 */ /* 0x000f68000c101100 */
[----:B------:R-:W5:Y:S01]  /*68d60*/  LD.E.U8 R18, desc[UR36][R4.64+0x67] ;  /* 0x0000672404127980 */ /* 0x000f62000c101100 */
[----:B------:R-:W-:-:S03]  /*68d70*/  IMAD R8, R21, 0x100, R20 ;  /* 0x0000010015087824 */ /* 0x000fc600078e0214 */
[----:B------:R-:W5:Y:S01]  /*68d80*/  LD.E.U8 R20, desc[UR36][R4.64+0x69] ;  /* 0x0000692404147980 */ /* 0x000f62000c101100 */
[----:B------:R-:W-:Y:S01]  /*68d90*/  IMAD.U32 R0, R3, 0x10000, R0 ;  /* 0x0001000003007824 */ /* 0x000fe200078e0000 */
[----:B------:R-:W-:Y:S02]  /*68da0*/  LEA R6, R7, R6, 0x10 ;  /* 0x0000000607067211 */ /* 0x000fe400078e80ff */
[----:B------:R-:W5:Y:S01]  /*68db0*/  LD.E.U8 R21, desc[UR36][R4.64+0x6a] ;  /* 0x00006a2404157980 */ /* 0x000f62000c101100 */
[----:B------:R-:W-:-:S03]  /*68dc0*/  IMAD R9, R23, 0x100, R22 ;  /* 0x0000010017097824 */ /* 0x000fc600078e0216 */
[----:B------:R0:W-:Y:S01]  /*68dd0*/  STL [R1+0x243c], R0 ;  /* 0x00243c0001007387 */ /* 0x0001e20000100800 */
[----:B------:R-:W-:Y:S01]  /*68de0*/  IMAD.U32 R3, R9, 0x10000, R8 ;  /* 0x0001000009037824 */ /* 0x000fe200078e0008 */
[----:B------:R-:W-:Y:S02]  /*68df0*/  LEA R10, R38, R37, 0x8 ;  /* 0x00000025260a7211 */ /* 0x000fe400078e40ff */
[----:B------:R-:W5:Y:S01]  /*68e00*/  LD.E.U8 R7, desc[UR36][R4.64+0x74] ;  /* 0x0000742404077980 */ /* 0x000f62000c101100 */
[----:B------:R-:W-:-:S03]  /*68e10*/  IMAD R23, R40, 0x100, R39 ;  /* 0x0000010028177824 */ /* 0x000fc600078e0227 */
[----:B------:R-:W-:Y:S01]  /*68e20*/  STL [R1+0x2444], R3 ;  /* 0x0024440301007387 */ /* 0x000fe20000100800 */
[----:B0-----:R-:W-:-:S03]  /*68e30*/  IMAD.U32 R0, R23, 0x10000, R10 ;  /* 0x0001000017007824 */ /* 0x001fc600078e000a */
[----:B------:R-:W-:Y:S04]  /*68e40*/  STL [R1+0x2440], R6 ;  /* 0x0024400601007387 */ /* 0x000fe80000100800 */
[----:B------:R-:W-:Y:S04]  /*68e50*/  STL [R1+0x2448], R0 ;  /* 0x0024480001007387 */ /* 0x000fe80000100800 */
[----:B------:R-:W5:Y:S04]  /*68e60*/  LD.E.U8 R22, desc[UR36][R4.64+0x6b] ;  /* 0x00006b2404167980 */ /* 0x000f68000c101100 */
[----:B------:R-:W5:Y:S04]  /*68e70*/  LDL.LU R38, [R1+0x2554] ;  /* 0x0025540001267983 */ /* 0x000f680000300800 */
[----:B------:R-:W5:Y:S04]  /*68e80*/  LD.E.U8 R9, desc[UR36][R4.64+0x72] ;  /* 0x0000722404097980 */ /* 0x000f68000c101100 */
[----:B------:R-:W5:Y:S04]  /*68e90*/  LD.E.U8 R10, desc[UR36][R4.64+0x73] ;  /* 0x00007324040a7980 */ /* 0x000f68000c101100 */
[----:B------:R-:W5:Y:S04]  /*68ea0*/  LD.E.U8 R8, desc[UR36][R4.64+0x75] ;  /* 0x0000752404087980 */ /* 0x000f68000c101100 */
[----:B------:R-:W5:Y:S04]  /*68eb0*/  LDL.LU R37, [R1+0x2550] ;  /* 0x0025500001257983 */ /* 0x000f680000300800 */
[----:B------:R0:W-:Y:S04]  /*68ec0*/  STL [R1+0x2464], R41 ;  /* 0x0024642901007387 */ /* 0x0001e80000100800 */
[----:B------:R-:W5:Y:S04]  /*68ed0*/  LDL.LU R40, [R1+0x250c] ;  /* 0x00250c0001287983 */ /* 0x000f680000300800 */
[----:B------:R-:W5:Y:S04]  /*68ee0*/  LDL.LU R39, [R1+0x2088] ;  /* 0x0020880001277983 */ /* 0x000f680000300800 */
[----:B0-----:R-:W5:Y:S04]  /*68ef0*/  LDL.LU R41, [R1+0x2084] ;  /* 0x0020840001297983 */ /* 0x001f680000300800 */
[----:B------:R-:W5:Y:S01]  /*68f00*/  LDL.LU R23, [R1+0x2514] ;  /* 0x0025140001177983 */ /* 0x000f620000300800 */
[----:B--2---:R-:W-:-:S03]  /*68f10*/  LEA R0, R12, R11, 0x8 ;  /* 0x0000000b0c007211 */ /* 0x004fc600078e40ff */
[----:B------:R-:W2:Y:S01]  /*68f20*/  LD.E.U8 R12, desc[UR36][R4.64+0x70] ;  /* 0x00007024040c7980 */ /* 0x000ea2000c101100 */
[----:B---3--:R-:W-:-:S03]  /*68f30*/  IMAD R3, R14, 0x100, R13 ;  /* 0x000001000e037824 */ /* 0x008fc600078e020d */
[----:B------:R-:W2:Y:S01]  /*68f40*/  LD.E.U8 R14, desc[UR36][R4.64+0x71] ;  /* 0x00007124040e7980 */ /* 0x000ea2000c101100 */
[----:B----4-:R-:W-:-:S03]  /*68f50*/  IMAD R6, R16, 0x100, R15 ;  /* 0x0000010010067824 */ /* 0x010fc600078e020f */
[----:B------:R-:W3:Y:S04]  /*68f60*/  LD.E.U8 R15, desc[UR36][R4.64+0x6c] ;  /* 0x00006c24040f7980 */ /* 0x000ee8000c101100 */
[----:B------:R-:W4:Y:S01]  /*68f70*/  LD.E.U8 R16, desc[UR36][R4.64+0x6e] ;  /* 0x00006e2404107980 */ /* 0x000f22000c101100 */
[----:B-----5:R-:W-:-:S03]  /*68f80*/  LEA R11, R18, R17, 0x8 ;  /* 0x00000011120b7211 */ /* 0x020fc600078e40ff */
[----:B------:R-:W4:Y:S01]  /*68f90*/  LD.E.U8 R18, desc[UR36][R4.64+0x6f] ;  /* 0x00006f2404127980 */ /* 0x000f22000c101100 */
[----:B------:R-:W-:-:S03]  /*68fa0*/  IMAD R13, R20, 0x100, R19 ;  /* 0x00000100140d7824 */ /* 0x000fc600078e0213 */
[----:B------:R-:W3:Y:S01]  /*68fb0*/  LD.E.U8 R19, desc[UR36][R4.64+0x6d] ;  /* 0x00006d2404137980 */ /* 0x000ee2000c101100 */
[----:B------:R-:W-:Y:S01]  /*68fc0*/  IMAD.U32 R0, R3, 0x10000, R0 ;  /* 0x0001000003007824 */ /* 0x000fe200078e0000 */
[----:B------:R-:W-:Y:S02]  /*68fd0*/  LEA R3, R11, R6, 0x10 ;  /* 0x000000060b037211 */ /* 0x000fe400078e80ff */
[----:B------:R-:W5:Y:S04]  /*68fe0*/  LD.E.U8 R11, desc[UR36][R4.64+0x7a] ;  /* 0x00007a24040b7980 */ /* 0x000f68000c101100 */
[----:B------:R-:W-:Y:S04]  /*68ff0*/  STL [R1+0x244c], R0 ;  /* 0x00244c0001007387 */ /* 0x000fe80000100800 */
[----:B------:R-:W-:Y:S04]  /*69000*/  STL [R1+0x2450], R3 ;  /* 0x0024500301007387 */ /* 0x000fe80000100800 */
[----:B------:R-:W5:Y:S01]  /*69010*/  LDL.LU R20, [R1+0x2094] ;  /* 0x0020940001147983 */ /* 0x000f620000300800 */
[----:B------:R-:W-:-:S03]  /*69020*/  IMAD R17, R22, 0x100, R21 ;  /* 0x0000010016117824 */ /* 0x000fc600078e0215 */
[----:B------:R-:W5:Y:S01]  /*69030*/  LDL.LU R22, [R1+0x2090] ;  /* 0x0020900001167983 */ /* 0x000f620000300800 */
[----:B------:R-:W-:-:S03]  /*69040*/  IMAD.U32 R6, R17, 0x10000, R13 ;  /* 0x0001000011067824 */ /* 0x000fc600078e000d */
[----:B------:R-:W5:Y:S04]  /*69050*/  LD.E.U8 R13, desc[UR36][R4.64+0x7c] ;  /* 0x00007c24040d7980 */ /* 0x000f68000c101100 */
[----:B------:R0:W-:Y:S04]  /*69060*/  STL [R1+0x2454], R6 ;  /* 0x0024540601007387 */ /* 0x0001e80000100800 */
[----:B------:R-:W5:Y:S04]  /*69070*/  LDL.LU R21, [R1+0x2518] ;  /* 0x0025180001157983 */ /* 0x000f680000300800 */
[----:B------:R-:W5:Y:S01]  /*69080*/  LDL.LU R17, [R1+0x24dc] ;  /* 0x0024dc0001117983 */ /* 0x000f620000300800 */
[----:B0-----:R-:W-:-:S03]  /*69090*/  IMAD R6, R10, 0x100, R9 ;  /* 0x000001000a067824 */ /* 0x001fc600078e0209 */
[----:B------:R-:W5:Y:S04]  /*690a0*/  LD.E.U8 R9, desc[UR36][R4.64+0x78] ;  /* 0x0000782404097980 */ /* 0x000f68000c101100 */
[----:B------:R-:W5:Y:S01]  /*690b0*/  LD.E.U8 R10, desc[UR36][R4.64+0x79] ;  /* 0x00007924040a7980 */ /* 0x000f62000c101100 */
[----:B--2---:R-:W-:-:S03]  /*690c0*/  LEA R3, R14, R12, 0x8 ;  /* 0x0000000c0e037211 */ /* 0x004fc600078e40ff */
[----:B------:R-:W2:Y:S04]  /*690d0*/  LD.E.U8 R12, desc[UR36][R4.64+0x7b] ;  /* 0x00007b24040c7980 */ /* 0x000ea8000c101100 */
[----:B------:R-:W2:Y:S01]  /*690e0*/  LD.E.U8 R14, desc[UR36][R4.64+0x7d] ;  /* 0x00007d24040e7980 */ /* 0x000ea2000c101100 */
[----:B----4-:R-:W-:-:S03]  /*690f0*/  IMAD R16, R18, 0x100, R16 ;  /* 0x0000010012107824 */ /* 0x010fc600078e0210 */
[----:B------:R-:W4:Y:S01]  /*69100*/  LDL.LU R18, [R1+0x2098] ;  /* 0x0020980001127983 */ /* 0x000f220000300800 */
[----:B---3--:R-:W-:-:S03]  /*69110*/  LEA R15, R19, R15, 0x8 ;  /* 0x0000000f130f7211 */ /* 0x008fc600078e40ff */
[----:B------:R-:W3:Y:S02]  /*69120*/  LDL.LU R19, [R1+0x24c8] ;  /* 0x0024c80001137983 */ /* 0x000ee40000300800 */
[----:B------:R-:W-:Y:S01]  /*69130*/  IMAD.U32 R0, R16, 0x10000, R15 ;  /* 0x0001000010007824 */ /* 0x000fe200078e000f */
[----:B------:R-:W-:Y:S01]  /*69140*/  SHF.L.U32 R16, R38, 0x1f, RZ ;  /* 0x0000001f26107819 */ /* 0x000fe200000006ff */
[----:B------:R-:W2:Y:S04]  /*69150*/  LD.E.U8 R15, desc[UR36][R4.64+0x7f] ;  /* 0x00007f24040f7980 */ /* 0x000ea8000c101100 */
[----:B------:R0:W-:Y:S04]  /*69160*/  STL [R1+0x2458], R0 ;  /* 0x0024580001007387 */ /* 0x0001e80000100800 */
[----:B------:R-:W5:Y:S01]  /*69170*/  LDL.LU R38, [R1+0x2510] ;  /* 0x0025100001267983 */ /* 0x000f620000300800 */
[----:B0-----:R-:W-:-:S03]  /*69180*/  IMAD R0, R8, 0x100, R7 ;  /* 0x0000010008007824 */ /* 0x001fc600078e0207 */
[----:B------:R-:W2:Y:S04]  /*69190*/  LD.E.U8 R7, desc[UR36][R4.64+0x76] ;  /* 0x0000762404077980 */ /* 0x000ea8000c101100 */
[----:B------:R-:W2:Y:S04]  /*691a0*/  LD.E.U8 R8, desc[UR36][R4.64+0x77] ;  /* 0x0000772404087980 */ /* 0x000ea8000c101100 */
[----:B------:R0:W2:Y:S02]  /*691b0*/  LD.E.U8 R4, desc[UR36][R4.64+0x7e] ;  /* 0x00007e2404047980 */ /* 0x0000a4000c101100 */
[----:B0-----:R-:W-:-:S02]  /*691c0*/  IMAD R5, R37, 0x40000000, R16 ;  /* 0x4000000025057824 */ /* 0x001fc400078e0210 */
[----:B------:R-:W4:Y:S01]  /*691d0*/  LDL.LU R37, [R1+0x208c] ;  /* 0x00208c0001257983 */ /* 0x000f220000300800 */
[----:B------:R-:W-:-:S03]  /*691e0*/  IMAD.U32 R16, R60, -0x80000000, RZ ;  /* 0x800000003c107824 */ /* 0x000fc600078e00ff */
[----:B------:R-:W2:Y:S02]  /*691f0*/  LDL.LU R60, [R1+0x209c] ;  /* 0x00209c00013c7983 */ /* 0x000ea40000300800 */
[----:B------:R-:W-:Y:S02]  /*69200*/  LEA R16, R59, R16, 0x1e ;  /* 0x000000103b107211 */ /* 0x000fe400078ef0ff */
[----:B------:R-:W2:Y:S01]  /*69210*/  LDL.LU R59, [R1+0x24ec] ;  /* 0x0024ec00013b7983 */ /* 0x000ea20000300800 */
[----:B------:R-:W-:Y:S02]  /*69220*/  IMAD R5, R58, 0x20000000, R5 ;  /* 0x200000003a057824 */ /* 0x000fe400078e0205 */
[----:B------:R-:W-:Y:S01]  /*69230*/  IMAD R16, R57, 0x20000000, R16 ;  /* 0x2000000039107824 */ /* 0x000fe200078e0210 */
[----:B------:R-:W2:Y:S04]  /*69240*/  LDL.LU R58, [R1+0x20a0] ;  /* 0x0020a000013a7983 */ /* 0x000ea80000300800 */
[----:B------:R-:W2:Y:S01]  /*69250*/  LDL.LU R57, [R1+0x24f4] ;  /* 0x0024f40001397983 */ /* 0x000ea20000300800 */
[----:B------:R-:W-:Y:S01]  /*69260*/  IMAD R16, R55, 0x10000000, R16 ;  /* 0x1000000037107824 */ /* 0x000fe200078e0210 */
[----:B------:R-:W-:-:S02]  /*69270*/  LEA R5, R56, R5, 0x1c ;  /* 0x0000000538057211 */ /* 0x000fc400078ee0ff */
[----:B------:R-:W2:Y:S04]  /*69280*/  LDL.LU R56, [R1+0x20a4] ;  /* 0x0020a40001387983 */ /* 0x000ea80000300800 */
[----:B------:R-:W2:Y:S01]  /*69290*/  LDL.LU R55, [R1+0x24ac] ;  /* 0x0024ac0001377983 */ /* 0x000ea20000300800 */
[----:B------:R-:W-:Y:S01]  /*692a0*/  LEA R16, R53, R16, 0x1b ;  /* 0x0000001035107211 */ /* 0x000fe200078ed8ff */
[----:B------:R-:W-:Y:S02]  /*692b0*/  IMAD R5, R54, 0x8000000, R5 ;  /* 0x0800000036057824 */ /* 0x000fe400078e0205 */
[----:B------:R-:W2:Y:S04]  /*692c0*/  LDL.LU R53, [R1+0x24b0] ;  /* 0x0024b00001357983 */ /* 0x000ea80000300800 */
[----:B------:R-:W2:Y:S01]  /*692d0*/  LDL.LU R54, [R1+0x20a8] ;  /* 0x0020a80001367983 */ /* 0x000ea20000300800 */
[----:B------:R-:W-:-:S02]  /*692e0*/  IMAD R5, R52, 0x4000000, R5 ;  /* 0x0400000034057824 */ /* 0x000fc400078e0205 */
[----:B------:R-:W-:Y:S01]  /*692f0*/  IMAD R16, R51, 0x4000000, R16 ;  /* 0x0400000033107824 */ /* 0x000fe200078e0210 */
[----:B------:R-:W2:Y:S04]  /*69300*/  LDL.LU R52, [R1+0x20ac] ;  /* 0x0020ac0001347983 */ /* 0x000ea80000300800 */
[----:B------:R-:W2:Y:S01]  /*69310*/  LDL.LU R51, [R1+0x24b4] ;  /* 0x0024b40001337983 */ /* 0x000ea20000300800 */
[----:B------:R-:W-:Y:S01]  /*69320*/  IMAD R16, R49, 0x2000000, R16 ;  /* 0x0200000031107824 */ /* 0x000fe200078e0210 */
[----:B------:R-:W-:Y:S02]  /*69330*/  LEA R5, R50, R5, 0x19 ;  /* 0x0000000532057211 */ /* 0x000fe400078ec8ff */
[----:B------:R-:W2:Y:S04]  /*69340*/  LDL.LU R50, [R1+0x20b0] ;  /* 0x0020b00001327983 */ /* 0x000ea80000300800 */
[----:B------:R-:W2:Y:S01]  /*69350*/  LDL.LU R49, [R1+0x24b8] ;  /* 0x0024b80001317983 */ /* 0x000ea20000300800 */
[----:B------:R-:W-:Y:S01]  /*69360*/  LEA R16, R47, R16, 0x18 ;  /* 0x000000102f107211 */ /* 0x000fe200078ec0ff */
[----:B------:R-:W-:-:S02]  /*69370*/  IMAD R5, R48, 0x1000000, R5 ;  /* 0x0100000030057824 */ /* 0x000fc400078e0205 */
[----:B------:R-:W2:Y:S04]  /*69380*/  LDL.LU R47, [R1+0x24bc] ;  /* 0x0024bc00012f7983 */ /* 0x000ea80000300800 */
        /* <DEDUP_REMOVED lines=17> */
[----:B-----5:R-:W-:-:S03]  /*694a0*/  LEA R5, R38, R5, 0x13 ;  /* 0x0000000526057211 */ /* 0x020fc600078e98ff */
[----:B------:R-:W5:Y:S02]  /*694b0*/  LDL.LU R38, [R1+0x20c8] ;  /* 0x0020c80001267983 */ /* 0x000f640000300800 */
[----:B------:R-:W-:Y:S02]  /*694c0*/  IMAD R5, R23, 0x40000, R5 ;  /* 0x0004000017057824 */ /* 0x000fe400078e0205 */
[----:B------:R-:W5:Y:S02]  /*694d0*/  LDL.LU R23, [R1+0x20cc] ;  /* 0x0020cc0001177983 */ /* 0x000f640000300800 */
[----:B------:R-:W-:Y:S02]  /*694e0*/  IMAD R5, R21, 0x20000, R5 ;  /* 0x0002000015057824 */ /* 0x000fe400078e0205 */
[----:B------:R-:W5:Y:S03]  /*694f0*/  LDL.LU R21, [R1+0x20d0] ;  /* 0x0020d00001157983 */ /* 0x000f660000300800 */
[----:B---3--:R-:W-:-:S02]  /*69500*/  LEA R5, R19, R5, 0x10 ;  /* 0x0000000513057211 */ /* 0x008fc400078e80ff */
[----:B------:R-:W3:Y:S01]  /*69510*/  LDL.LU R19, [R1+0x20d4] ;  /* 0x0020d40001137983 */ /* 0x000ee20000300800 */
[----:B----4-:R-:W-:-:S03]  /*69520*/  IMAD R16, R37, 0x80000, R16 ;  /* 0x0008000025107824 */ /* 0x010fc600078e0210 */
[----:B------:R-:W4:Y:S02]  /*69530*/  LDL.LU R37, [R1+0x24e4] ;  /* 0x0024e40001257983 */ /* 0x000f240000300800 */
[----:B------:R-:W-:Y:S02]  /*69540*/  LEA R16, R22, R16, 0x12 ;  /* 0x0000001016107211 */ /* 0x000fe400078e90ff */
[----:B------:R-:W4:Y:S03]  /*69550*/  LDL.LU R22, [R1+0x24e8] ;  /* 0x0024e80001167983 */ /* 0x000f260000300800 */
[----:B------:R-:W-:Y:S02]  /*69560*/  IMAD R16, R20, 0x20000, R16 ;  /* 0x0002000014107824 */ /* 0x000fe400078e0210 */
[----:B------:R-:W4:Y:S02]  /*69570*/  LDL.LU R20, [R1+0x24cc] ;  /* 0x0024cc0001147983 */ /* 0x000f240000300800 */
[----:B------:R-:W-:-:S02]  /*69580*/  IMAD R16, R18, 0x10000, R16 ;  /* 0x0001000012107824 */ /* 0x000fc400078e0210 */
[----:B------:R-:W4:Y:S01]  /*69590*/  LDL.LU R18, [R1+0x255c] ;  /* 0x00255c0001127983 */ /* 0x000f220000300800 */
[----:B------:R-:W-:-:S03]  /*695a0*/  IMAD R5, R17, 0x8000, R5 ;  /* 0x0000800011057824 */ /* 0x000fc600078e0205 */
[----:B------:R-:W4:Y:S01]  /*695b0*/  LDL.LU R17, [R1+0x20d8] ;  /* 0x0020d80001117983 */ /* 0x000f220000300800 */
[----:B--2---:R-:W-:Y:S01]  /*695c0*/  IMAD R5, R59, 0x4000, R5 ;  /* 0x000040003b057824 */ /* 0x004fe200078e0205 */
[----:B------:R-:W-:-:S04]  /*695d0*/  LEA R16, R60, R16, 0xf ;  /* 0x000000103c107211 */ /* 0x000fc800078e78ff */
        /* <DEDUP_REMOVED lines=8> */
[----:B------:R-:W-:Y:S02]  /*69660*/  IMAD R16, R50, 0x400, R16 ;  /* 0x0000040032107824 */ /* 0x000fe400078e0210 */
[----:B------:R-:W-:-:S04]  /*69670*/  IMAD R5, R49, 0x200, R5 ;  /* 0x0000020031057824 */ /* 0x000fc800078e0205 */
[----:B------:R-:W-:Y:S01]  /*69680*/  IMAD R5, R47, 0x100, R5 ;  /* 0x000001002f057824 */ /* 0x000fe200078e0205 */
[----:B------:R-:W-:-:S05]  /*69690*/  LEA R16, R48, R16, 0x9 ;  /* 0x0000001030107211 */ /* 0x000fca00078e48ff */
[----:B------:R-:W-:Y:S01]  /*696a0*/  IMAD R16, R46, 0x100, R16 ;  /* 0x000001002e107824 */ /* 0x000fe200078e0210 */
[----:B------:R-:W-:-:S03]  /*696b0*/  LEA R5, R45, R5, 0x7 ;  /* 0x000000052d057211 */ /* 0x000fc600078e38ff */
[----:B------:R-:W-:Y:S02]  /*696c0*/  IMAD R16, R44, 0x80, R16 ;  /* 0x000000802c107824 */ /* 0x000fe400078e0210 */
[----:B------:R-:W-:-:S04]  /*696d0*/  IMAD R5, R43, 0x40, R5 ;  /* 0x000000402b057824 */ /* 0x000fc800078e0205 */
[----:B------:R-:W-:Y:S01]  /*696e0*/  IMAD R5, R41, 0x20, R5 ;  /* 0x0000002029057824 */ /* 0x000fe200078e0205 */
[----:B------:R-:W-:-:S05]  /*696f0*/  LEA R16, R42, R16, 0x6 ;  /* 0x000000102a107211 */ /* 0x000fca00078e30ff */
[----:B------:R-:W-:Y:S01]  /*69700*/  IMAD R16, R40, 0x20, R16 ;  /* 0x0000002028107824 */ /* 0x000fe200078e0210 */
[----:B------:R-:W-:Y:S02]  /*69710*/  LEA R5, R39, R5, 0x4 ;  /* 0x0000000527057211 */ /* 0x000fe400078e20ff */
[----:B------:R-:W-:Y:S01]  /*69720*/  LEA R7, R8, R7, 0x8 ;  /* 0x0000000708077211 */ /* 0x000fe200078e40ff */
[----:B------:R-:W-:Y:S01]  /*69730*/  IMAD R11, R12, 0x100, R11 ;  /* 0x000001000c0b7824 */ /* 0x000fe200078e020b */
[----:B------:R-:W-:Y:S01]  /*69740*/  LEA R8, R14, R13, 0x8 ;  /* 0x0000000d0e087211 */ /* 0x000fe200078e40ff */
[----:B------:R-:W-:Y:S01]  /*69750*/  IMAD R4, R15, 0x100, R4 ;  /* 0x000001000f047824 */ /* 0x000fe200078e0204 */
[----:B------:R-:W-:Y:S05]  /*69760*/  WARPSYNC.ALL ;  /* 0x0000000000007948 */ /* 0x000fea0003800000 */
[----:B-----5:R-:W-:-:S05]  /*69770*/  IMAD R16, R38, 0x10, R16 ;  /* 0x0000001026107824 */ /* 0x020fca00078e0210 */
[----:B------:R-:W-:-:S05]  /*69780*/  LEA R16, R23, R16, 0x3 ;  /* 0x0000001017107211 */ /* 0x000fca00078e18ff */
[----:B------:R-:W-:-:S04]  /*69790*/  IMAD R16, R21, 0x4, R16 ;  /* 0x0000000415107824 */ /* 0x000fc800078e0210 */
[----:B---3--:R-:W-:Y:S02]  /*697a0*/  IMAD R16, R19, 0x2, R16 ;  /* 0x0000000213107824 */ /* 0x008fe400078e0210 */
[----:B----4-:R-:W-:-:S04]  /*697b0*/  IMAD R5, R37, 0x8, R5 ;  /* 0x0000000825057824 */ /* 0x010fc800078e0205 */
[----:B------:R-:W-:-:S05]  /*697c0*/  IMAD R5, R22, 0x4, R5 ;  /* 0x0000000416057824 */ /* 0x000fca00078e0205 */
[----:B------:R-:W-:-:S05]  /*697d0*/  LEA R5, R20, R5, 0x1 ;  /* 0x0000000514057211 */ /* 0x000fca00078e08ff */
[----:B------:R-:W-:Y:S01]  /*697e0*/  IMAD.IADD R5, R5, 0x1, R18 ;  /* 0x0000000105057824 */ /* 0x000fe200078e0212 */
[----:B------:R-:W-:-:S04]  /*697f0*/  MOV R22, 0x8 ;  /* 0x0000000800167802 */ /* 0x000fc80000000f00 */
        /* <DEDUP_REMOVED lines=18> */
.L_x_528:
[----:B------:R-:W-:Y:S01]  /*69920*/  BSSY.RECONVERGENT B0, `(.L_x_529) ;  /* 0x000000b000007945 */ /* 0x000fe20003800200 */
.L_x_530:
        /* <DEDUP_REMOVED lines=11> */
.L_x_529:
        /* <DEDUP_REMOVED lines=15> */
.L_x_535:
        /* <DEDUP_REMOVED lines=29> */
.L_x_534:
[----:B------:R-:W-:Y:S05]  /*69ca0*/  BSYNC.RECONVERGENT B1 ;  /* 0x0000000000017941 */ /* 0x000fea0003800200 */
.L_x_533:
        /* <DEDUP_REMOVED lines=20> */
.L_x_537:
[----:B------:R-:W-:Y:S05]  /*69df0*/  BSYNC.RECONVERGENT B1 ;  /* 0x0000000000017941 */ /* 0x000fea0003800200 */
.L_x_536:
        /* <DEDUP_REMOVED lines=16> */
.L_x_532:
[----:B------:R-:W-:Y:S05]  /*69f00*/  BSYNC.RECONVERGENT B0 ;  /* 0x0000000000007941 */ /* 0x000fea0003800200 */
.L_x_531:
        /* <DEDUP_REMOVED lines=36> */
[----:B------:R-:W5:Y:S01]  /*6a150*/  LDL R81, [R1+0x215c] ;  /* 0x00215c0001517983 */ /* 0x000f620000100800 */
[----:B---3--:R-:W-:Y:S01]  /*6a160*/  IMAD R0, R0, 0x100, R11 ;  /* 0x0000010000007824 */ /* 0x008fe200078e020b */
[----:B--2---:R-:W-:Y:S01]  /*6a170*/  LEA R11, R13, R12, 0x8 ;  /* 0x0000000c0d0b7211 */ /* 0x004fe200078e40ff */
[----:B----4-:R-:W-:-:S04]  /*6a180*/  IMAD R14, R15, 0x100, R14 ;  /* 0x000001000f0e7824 */ /* 0x010fc800078e020e */
[----:B------:R-:W-:Y:S02]  /*6a190*/  IMAD.U32 R54, R0, 0x10000, R11 ;  /* 0x0001000000367824 */ /* 0x000fe400078e000b */
[----:B------:R-:W2:Y:S01]  /*6a1a0*/  LD.E.U8 R11, desc[UR36][R4.64+0x17] ;  /* 0x00001724040b7980 */ /* 0x000ea2000c101100 */
[----:B-----5:R-:W-:-:S03]  /*6a1b0*/  IMAD R15, R21, 0x100, R20 ;  /* 0x00000100150f7824 */ /* 0x020fc600078e0214 */
[----:B------:R-:W3:Y:S04]  /*6a1c0*/  LD.E.U8 R20, desc[UR36][R4.64+0x20] ;  /* 0x0000202404147980 */ /* 0x000ee8000c101100 */
[----:B------:R-:W3:Y:S01]  /*6a1d0*/  LD.E.U8 R21, desc[UR36][R4.64+0x21] ;  /* 0x0000212404157980 */ /* 0x000ee2000c101100 */
[----:B------:R-:W-:-:S04]  /*6a1e0*/  IMAD R12, R17, 0x100, R16 ;  /* 0x00000100110c7824 */ /* 0x000fc800078e0210 */
[----:B------:R-:W-:Y:S02]  /*6a1f0*/  IMAD.U32 R80, R12, 0x10000, R14 ;  /* 0x000100000c507824 */ /* 0x000fe400078e000e */
[----:B------:R-:W4:Y:S01]  /*6a200*/  LD.E.U8 R14, desc[UR36][R4.64+0x1a] ;  /* 0x00001a24040e7980 */ /* 0x000f22000c101100 */
[----:B------:R-:W-:-:S03]  /*6a210*/  LEA R13, R19, R18, 0x8 ;  /* 0x00000012130d7211 */ /* 0x000fc600078e40ff */
[----:B------:R-:W5:Y:S01]  /*6a220*/  LD.E.U8 R12, desc[UR36][R4.64+0x18] ;  /* 0x00001824040c7980 */ /* 0x000f62000c101100 */
[----:B------:R-:W-:-:S03]  /*6a230*/  LEA R79, R15, R13, 0x10 ;  /* 0x0000000d0f4f7211 */ /* 0x000fc600078e80ff */
[----:B------:R-:W4:Y:S01]  /*6a240*/  LD.E.U8 R15, desc[UR36][R4.64+0x1b] ;  /* 0x00001b24040f7980 */ /* 0x000f22000c101100 */
[----:B------:R-:W-:-:S03]  /*6a250*/  LEA R3, R10, R3, 0x8 ;  /* 0x000000030a037211 */ /* 0x000fc600078e40ff */
[----:B------:R-:W2:Y:S04]  /*6a260*/  LD.E.U8 R10, desc[UR36][R4.64+0x16] ;  /* 0x00001624040a7980 */ /* 0x000ea8000c101100 */
        /* <DEDUP_REMOVED lines=14> */
[----:B------:R-:W5:Y:S01]  /*6a350*/  LD.E.U8 R22, desc[UR36][R4.64+0x22] ;  /* 0x0000222404167980 */ /* 0x000f62000c101100 */
[----:B------:R-:W-:-:S03]  /*6a360*/  IMAD.U32 R78, R17, 0x10000, R16 ;  /* 0x00010000114e7824 */ /* 0x000fc600078e0010 */
[----:B------:R-:W5:Y:S04]  /*6a370*/  LD.E.U8 R16, desc[UR36][R4.64+0x1c] ;  /* 0x00001c2404107980 */ /* 0x000f68000c101100 */
[----:B------:R-:W5:Y:S04]  /*6a380*/  LD.E.U8 R17, desc[UR36][R4.64+0x1d] ;  /* 0x00001d2404117980 */ /* 0x000f68000c101100 */
[----:B------:R-:W5:Y:S01]  /*6a390*/  LD.E.U8 R23, desc[UR36][R4.64+0x23] ;  /* 0x0000232404177980 */ /* 0x000f62000c101100 */
[----:B------:R-:W-:Y:S02]  /*6a3a0*/  IMAD.U32 R77, R3, 0x10000, R0 ;  /* 0x00010000034d7824 */ /* 0x000fe400078e0000 */
[----:B------:R-:W-:-:S02]  /*6a3b0*/  IMAD.U32 R76, R7, 0x10000, R6 ;  /* 0x00010000074c7824 */ /* 0x000fc400078e0006 */
[----:B---3--:R-:W-:Y:S02]  /*6a3c0*/  IMAD R6, R21, 0x100, R20 ;  /* 0x0000010015067824 */ /* 0x008fe400078e0214 */
[----:B------:R-:W3:Y:S04]  /*6a3d0*/  LD.E.U8 R20, desc[UR36][R4.64+0x40] ;  /* 0x0000402404147980 */ /* 0x000ee8000c101100 */
[----:B------:R-:W3:Y:S01]  /*6a3e0*/  LD.E.U8 R21, desc[UR36][R4.64+0x41] ;  /* 0x0000412404157980 */ /* 0x000ee2000c101100 */
[----:B--2---:R-:W-:Y:S01]  /*6a3f0*/  IMAD R10, R11, 0x100, R10 ;  /* 0x000001000b0a7824 */ /* 0x004fe200078e020a */
[----:B----4-:R-:W-:Y:S02]  /*6a400*/  LEA R11, R15, R14, 0x8 ;  /* 0x0000000e0f0b7211 */ /* 0x010fe400078e40ff */
[----:B------:R-:W2:Y:S04]  /*6a410*/  LD.E.U8 R14, desc[UR36][R4.64+0x3a] ;  /* 0x00003a24040e7980 */ /* 0x000ea8000c101100 */
[----:B------:R-:W2:Y:S01]  /*6a420*/  LD.E.U8 R15, desc[UR36][R4.64+0x3b] ;  /* 0x00003b24040f7980 */ /* 0x000ea2000c101100 */
[----:B-----5:R-:W-:Y:S01]  /*6a430*/  LEA R8, R9, R8, 0x8 ;  /* 0x0000000809087211 */ /* 0x020fe200078e40ff */
[----:B------:R-:W-:-:S02]  /*6a440*/  IMAD R9, R13, 0x100, R12 ;  /* 0x000001000d097824 */ /* 0x000fc400078e020c */
[----:B------:R-:W4:Y:S01]  /*6a450*/  LD.E.U8 R12, desc[UR36][R4.64+0x38] ;  /* 0x00003824040c7980 */ /* 0x000f22000c101100 */
[----:B------:R-:W-:Y:S01]  /*6a460*/  LEA R75, R10, R8, 0x10 ;  /* 0x000000080a4b7211 */ /* 0x000fe200078e80ff */
[----:B------:R-:W-:Y:S01]  /*6a470*/  IMAD.U32 R74, R11, 0x10000, R9 ;  /* 0x000100000b4a7824 */ /* 0x000fe200078e0009 */
[----:B------:R-:W-:Y:S01]  /*6a480*/  LEA R11, R44, R43, 0x8 ;  /* 0x0000002b2c0b7211 */ /* 0x000fe200078e40ff */
[----:B------:R-:W-:Y:S01]  /*6a490*/  IMAD R10, R42, 0x100, R41 ;  /* 0x000001002a0a7824 */ /* 0x000fe200078e0229 */
[----:B------:R-:W-:Y:S01]  /*6a4a0*/  LEA R3, R19, R18, 0x8 ;  /* 0x0000001213037211 */ /* 0x000fe200078e40ff */
[----:B------:R-:W4:Y:S01]  /*6a4b0*/  LD.E.U8 R13, desc[UR36][R4.64+0x39] ;  /* 0x00003924040d7980 */ /* 0x000f22000c101100 */
[----:B------:R-:W-:Y:S01]  /*6a4c0*/  LEA R8, R38, R37, 0x8 ;  /* 0x0000002526087211 */ /* 0x000fe200078e40ff */
[----:B------:R-:W-:Y:S02]  /*6a4d0*/  IMAD.U32 R70, R11, 0x10000, R10 ;  /* 0x000100000b467824 */ /* 0x000fe400078e000a */
[----:B------:R-:W5:Y:S04]  /*6a4e0*/  LD.E.U8 R18, desc[UR36][R4.64+0x3e] ;  /* 0x00003e2404127980 */ /* 0x000f68000c101100 */
[----:B------:R-:W2:Y:S01]  /*6a4f0*/  LD.E.U8 R10, desc[UR36][R4.64+0x36] ;  /* 0x00003624040a7980 */ /* 0x000ea2000c101100 */
[----:B------:R-:W-:-:S03]  /*6a500*/  IMAD R9, R40, 0x100, R39 ;  /* 0x0000010028097824 */ /* 0x000fc600078e0227 */
[----:B------:R-:W2:Y:S02]  /*6a510*/  LD.E.U8 R11, desc[UR36][R4.64+0x37] ;  /* 0x00003724040b7980 */ /* 0x000ea4000c101100 */
[----:B------:R-:W-:Y:S02]  /*6a520*/  LEA R71, R9, R8, 0x10 ;  /* 0x0000000809477211 */ /* 0x000fe400078e80ff */
[----:B------:R-:W5:Y:S04]  /*6a530*/  LD.E.U8 R19, desc[UR36][R4.64+0x3f] ;  /* 0x00003f2404137980 */ /* 0x000f68000c101100 */
[----:B------:R-:W4:Y:S01]  /*6a540*/  LD.E.U8 R8, desc[UR36][R4.64+0x34] ;  /* 0x0000342404087980 */ /* 0x000f22000c101100 */
[----:B------:R-:W-:-:S03]  /*6a550*/  IMAD R0, R17, 0x100, R16 ;  /* 0x0000010011007824 */ /* 0x000fc600078e0210 */
[----:B------:R-:W4:Y:S04]  /*6a560*/  LD.E.U8 R9, desc[UR36][R4.64+0x35] ;  /* 0x0000352404097980 */ /* 0x000f28000c101100 */
[----:B------:R-:W4:Y:S04]  /*6a570*/  LD.E.U8 R16, desc[UR36][R4.64+0x3c] ;  /* 0x00003c2404107980 */ /* 0x000f28000c101100 */
[----:B------:R-:W4:Y:S01]  /*6a580*/  LD.E.U8 R17, desc[UR36][R4.64+0x3d] ;  /* 0x00003d2404117980 */ /* 0x000f22000c101100 */
[----:B------:R-:W-:Y:S02]  /*6a590*/  IMAD R7, R23, 0x100, R22 ;  /* 0x0000010017077824 */ /* 0x000fe400078e0216 */
[----:B------:R-:W-:Y:S01]  /*6a5a0*/  IMAD.U32 R73, R3, 0x10000, R0 ;  /* 0x0001000003497824 */ /* 0x000fe200078e0000 */
[----:B------:R-:W-:Y:S01]  /*6a5b0*/  LEA R3, R48, R47, 0x8 ;  /* 0x0000002f30037211 */ /* 0x000fe200078e40ff */
[----:B------:R-:W-:Y:S01]  /*6a5c0*/  IMAD.U32 R72, R7, 0x10000, R6 ;  /* 0x0001000007487824 */ /* 0x000fe200078e0006 */
[----:B------:R-:W4:Y:S01]  /*6a5d0*/  LD.E.U8 R39, desc[UR36][R4.64+0x46] ;  /* 0x0000462404277980 */ /* 0x000f22000c101100 */
[----:B------:R-:W-:-:S02]  /*6a5e0*/  IMAD R0, R46, 0x100, R45 ;  /* 0x000001002e007824 */ /* 0x000fc400078e022d */
[----:B------:R-:W-:Y:S01]  /*6a5f0*/  IMAD R6, R50, 0x100, R49 ;  /* 0x0000010032067824 */ /* 0x000fe200078e0231 */
[----:B------:R-:W4:Y:S01]  /*6a600*/  LD.E.U8 R40, desc[UR36][R4.64+0x47] ;  /* 0x0000472404287980 */ /* 0x000f22000c101100 */
[----:B------:R-:W-:-:S03]  /*6a610*/  IMAD R7, R52, 0x100, R51 ;  /* 0x0000010034077824 */ /* 0x000fc600078e0233 */
[----:B------:R-:W4:Y:S04]  /*6a620*/  LD.E.U8 R43, desc[UR36][R4.64+0x4a] ;  /* 0x00004a24042b7980 */ /* 0x000f28000c101100 */
[----:B------:R-:W4:Y:S01]  /*6a630*/  LD.E.U8 R44, desc[UR36][R4.64+0x4b] ;  /* 0x00004b24042c7980 */ /* 0x000f22000c101100 */
[----:B------:R-:W-:-:S03]  /*6a640*/  IMAD.U32 R69, R3, 0x10000, R0 ;  /* 0x0001000003457824 */ /* 0x000fc600078e0000 */
[----:B------:R-:W4:Y:S01]  /*6a650*/  LD.E.U8 R22, desc[UR36][R4.64+0x42] ;  /* 0x0000422404167980 */ /* 0x000f22000c101100 */
[----:B------:R-:W-:-:S03]  /*6a660*/  IMAD.U32 R68, R7, 0x10000, R6 ;  /* 0x0001000007447824 */ /* 0x000fc600078e0006 */
[----:B------:R-:W4:Y:S04]  /*6a670*/  LD.E.U8 R23, desc[UR36][R4.64+0x43] ;  /* 0x0000432404177980 */ /* 0x000f28000c101100 */
[----:B------:R-:W4:Y:S04]  /*6a680*/  LD.E.U8 R37, desc[UR36][R4.64+0x44] ;  /* 0x0000442404257980 */ /* 0x000f28000c101100 */
[----:B------:R-:W4:Y:S04]  /*6a690*/  LD.E.U8 R38, desc[UR36][R4.64+0x45] ;  /* 0x0000452404267980 */ /* 0x000f28000c101100 */
[----:B------:R-:W4:Y:S04]  /*6a6a0*/  LD.E.U8 R41, desc[UR36][R4.64+0x48] ;  /* 0x0000482404297980 */ /* 0x000f28000c101100 */
[----:B------:R-:W4:Y:S01]  /*6a6b0*/  LD.E.U8 R42, desc[UR36][R4.64+0x49] ;  /* 0x00004924042a7980 */ /* 0x000f22000c101100 */
[----:B---3--:R-:W-:-:S03]  /*6a6c0*/  IMAD R6, R21, 0x100, R20 ;  /* 0x0000010015067824 */ /* 0x008fc600078e0214 */
[----:B------:R-:W3:Y:S04]  /*6a6d0*/  LD.E.U8 R20, desc[UR36][R4.64+0x54] ;  /* 0x0000542404147980 */ /* 0x000ee8000c101100 */
[----:B------:R-:W3:Y:S01]  /*6a6e0*/  LD.E.U8 R21, desc[UR36][R4.64+0x55] ;  /* 0x0000552404157980 */ /* 0x000ee2000c101100 */
[----:B--2---:R-:W-:Y:S01]  /*6a6f0*/  IMAD R10, R11, 0x100, R10 ;  /* 0x000001000b0a7824 */ /* 0x004fe200078e020a */
[----:B------:R-:W-:Y:S02]  /*6a700*/  LEA R11, R15, R14, 0x8 ;  /* 0x0000000e0f0b7211 */ /* 0x000fe400078e40ff */
[----:B------:R-:W2:Y:S01]  /*6a710*/  LD.E.U8 R14, desc[UR36][R4.64+0x4e] ;  /* 0x00004e24040e7980 */ /* 0x000ea2000c101100 */
[----:B-----5:R-:W-:-:S03]  /*6a720*/  LEA R3, R19, R18, 0x8 ;  /* 0x0000001213037211 */ /* 0x020fc600078e40ff */
[----:B------:R-:W2:Y:S04]  /*6a730*/  LD.E.U8 R15, desc[UR36][R4.64+0x4f] ;  /* 0x00004f24040f7980 */ /* 0x000ea8000c101100 */
[----:B------:R-:W5:Y:S01]  /*6a740*/  LD.E.U8 R18, desc[UR36][R4.64+0x52] ;  /* 0x0000522404127980 */ /* 0x000f62000c101100 */
[----:B----4-:R-:W-:Y:S01]  /*6a750*/  LEA R8, R9, R8, 0x8 ;  /* 0x0000000809087211 */ /* 0x010fe200078e40ff */
[----:B------:R-:W-:Y:S02]  /*6a760*/  IMAD R9, R13, 0x100, R12 ;  /* 0x000001000d097824 */ /* 0x000fe400078e020c */
[----:B------:R-:W4:Y:S04]  /*6a770*/  LD.E.U8 R12, desc[UR36][R4.64+0x4c] ;  /* 0x00004c24040c7980 */ /* 0x000f28000c101100 */
[----:B------:R-:W4:Y:S01]  /*6a780*/  LD.E.U8 R13, desc[UR36][R4.64+0x4d] ;  /* 0x00004d24040d7980 */ /* 0x000f22000c101100 */
[----:B------:R-:W-:-:S03]  /*6a790*/  IMAD R0, R17, 0x100, R16 ;  /* 0x0000010011007824 */ /* 0x000fc600078e0210 */
[----:B------:R-:W5:Y:S04]  /*6a7a0*/  LD.E.U8 R16, desc[UR36][R4.64+0x50] ;  /* 0x0000502404107980 */ /* 0x000f68000c101100 */
[----:B------:R-:W5:Y:S04]  /*6a7b0*/  LD.E.U8 R17, desc[UR36][R4.64+0x51] ;  /* 0x0000512404117980 */ /* 0x000f68000c101100 */
[----:B------:R-:W5:Y:S01]  /*6a7c0*/  LD.E.U8 R19, desc[UR36][R4.64+0x53] ;  /* 0x0000532404137980 */ /* 0x000f62000c101100 */
[----:B------:R-:W-:Y:S01]  /*6a7d0*/  IMAD.U32 R66, R11, 0x10000, R9 ;  /* 0x000100000b427824 */ /* 0x000fe200078e0009 */
[----:B------:R-:W-:Y:S01]  /*6a7e0*/  LEA R67, R10, R8, 0x10 ;  /* 0x000000080a437211 */ /* 0x000fe200078e80ff */
[----:B------:R-:W-:-:S02]  /*6a7f0*/  IMAD R9, R40, 0x100, R39 ;  /* 0x0000010028097824 */ /* 0x000fc400078e0227 */
[----:B------:R-:W-:Y:S01]  /*6a800*/  IMAD.U32 R65, R3, 0x10000, R0 ;  /* 0x0001000003417824 */ /* 0x000fe200078e0000 */
[----:B------:R-:W5:Y:S01]  /*6a810*/  LD.E.U8 R39, desc[UR36][R4.64+0x5a] ;  /* 0x00005a2404277980 */ /* 0x000f62000c101100 */
[----:B------:R-:W-:-:S03]  /*6a820*/  LEA R11, R44, R43, 0x8 ;  /* 0x0000002b2c0b7211 */ /* 0x000fc600078e40ff */
[----:B------:R-:W5:Y:S01]  /*6a830*/  LD.E.U8 R40, desc[UR36][R4.64+0x5b] ;  /* 0x00005b2404287980 */ /* 0x000f62000c101100 */
[----:B------:R-:W-:-:S03]  /*6a840*/  IMAD R7, R23, 0x100, R22 ;  /* 0x0000010017077824 */ /* 0x000fc600078e0216 */
[----:B------:R-:W5:Y:S01]  /*6a850*/  LD.E.U8 R22, desc[UR36][R4.64+0x56] ;  /* 0x0000562404167980 */ /* 0x000f62000c101100 */
[----:B------:R-:W-:-:S03]  /*6a860*/  IMAD.U32 R64, R7, 0x10000, R6 ;  /* 0x0001000007407824 */ /* 0x000fc600078e0006 */
[----:B------:R-:W5:Y:S01]  /*6a870*/  LD.E.U8 R23, desc[UR36][R4.64+0x57] ;  /* 0x0000572404177980 */ /* 0x000f62000c101100 */
[----:B------:R-:W-:-:S03]  /*6a880*/  LEA R8, R38, R37, 0x8 ;  /* 0x0000002526087211 */ /* 0x000fc600078e40ff */
[----:B------:R-:W5:Y:S01]  /*6a890*/  LD.E.U8 R37, desc[UR36][R4.64+0x58] ;  /* 0x0000582404257980 */ /* 0x000f62000c101100 */
[----:B------:R-:W-:-:S03]  /*6a8a0*/  LEA R63, R9, R8, 0x10 ;  /* 0x00000008093f7211 */ /* 0x000fc600078e80ff */
[----:B------:R-:W5:Y:S01]  /*6a8b0*/  LD.E.U8 R38, desc[UR36][R4.64+0x59] ;  /* 0x0000592404267980 */ /* 0x000f62000c101100 */
[----:B------:R-:W-:-:S04]  /*6a8c0*/  IMAD R10, R42, 0x100, R41 ;  /* 0x000001002a0a7824 */ /* 0x000fc800078e0229 */
[----:B------:R-:W-:Y:S02]  /*6a8d0*/  IMAD.U32 R62, R11, 0x10000, R10 ;  /* 0x000100000b3e7824 */ /* 0x000fe400078e000a */
[----:B------:R-:W5:Y:S01]  /*6a8e0*/  LD.E.U8 R11, desc[UR36][R4.64+0x5c] ;  /* 0x00005c24040b7980 */ /* 0x000f62000c101100 */
[----:B---3--:R-:W-:-:S03]  /*6a8f0*/  LEA R8, R21, R20, 0x8 ;  /* 0x0000001415087211 */ /* 0x008fc600078e40ff */
[----:B------:R-:W3:Y:S04]  /*6a900*/  LD.E.U8 R20, desc[UR36][R4.64+0x65] ;  /* 0x0000652404147980 */ /* 0x000ee8000c101100 */
[----:B------:R-:W3:Y:S01]  /*6a910*/  LD.E.U8 R21, desc[UR36][R4.64+0x66] ;  /* 0x0000662404157980 */ /* 0x000ee2000c101100 */
[----:B--2---:R-:W-:-:S03]  /*6a920*/  LEA R3, R15, R14, 0x8 ;  /* 0x0000000e0f037211 */ /* 0x004fc600078e40ff */
[----:B------:R-:W2:Y:S04]  /*6a930*/  LD.E.U8 R15, desc[UR36][R4.64+0x60] ;  /* 0x00006024040f7980 */ /* 0x000ea8000c101100 */
[----:B------:R-:W3:Y:S01]  /*6a940*/  LD.E.U8 R14, desc[UR36][R4.64+0x5f] ;  /* 0x00005f24040e7980 */ /* 0x000ee2000c101100 */
[----:B----4-:R-:W-:-:S03]  /*6a950*/  IMAD R0, R13, 0x100, R12 ;  /* 0x000001000d007824 */ /* 0x010fc600078e020c */
[----:B------:R-:W4:Y:S04]  /*6a960*/  LD.E.U8 R12, desc[UR36][R4.64+0x5d] ;  /* 0x00005d24040c7980 */ /* 0x000f28000c101100 */
[----:B------:R-:W3:Y:S01]  /*6a970*/  LD.E.U8 R13, desc[UR36][R4.64+0x5e] ;  /* 0x00005e24040d7980 */ /* 0x000ee2000c101100 */
[----:B-----5:R-:W-:-:S03]  /*6a980*/  IMAD R6, R17, 0x100, R16 ;  /* 0x0000010011067824 */ /* 0x020fc600078e0210 */
[----:B------:R-:W2:Y:S01]  /*6a990*/  LD.E.U8 R16, desc[UR36][R4.64+0x61] ;  /* 0x0000612404107980 */ /* 0x000ea2000c101100 */
[----:B------:R-:W-:-:S03]  /*6a9a0*/  IMAD R7, R19, 0x100, R18 ;  /* 0x0000010013077824 */ /* 0x000fc600078e0212 */
[----:B------:R-:W5:Y:S04]  /*6a9b0*/  LD.E.U8 R17, desc[UR36][R4.64+0x62] ;  /* 0x0000622404117980 */ /* 0x000f68000c101100 */
[----:B------:R-:W5:Y:S04]  /*6a9c0*/  LD.E.U8 R18, desc[UR36][R4.64+0x63] ;  /* 0x0000632404127980 */ /* 0x000f68000c101100 */
[----:B------:R-:W3:Y:S01]  /*6a9d0*/  LD.E.U8 R19, desc[UR36][R4.64+0x64] ;  /* 0x0000642404137980 */ /* 0x000ee2000c101100 */
[----:B------:R-:W-:Y:S02]  /*6a9e0*/  IMAD.U32 R61, R3, 0x10000, R0 ;  /* 0x00010000033d7824 */ /* 0x000fe400078e0000 */
[----:B------:R-:W-:-:S02]  /*6a9f0*/  IMAD.U32 R60, R7, 0x10000, R6 ;  /* 0x00010000073c7824 */ /* 0x000fc400078e0006 */
[----:B------:R-:W-:Y:S01]  /*6aa00*/  IMAD R9, R23, 0x100, R22 ;  /* 0x0000010017097824 */ /* 0x000fe200078e0216 */
[----:B------:R-:W-:Y:S01]  /*6aa10*/  LEA R23, R40, R39, 0x8 ;  /* 0x0000002728177211 */ /* 0x000fe200078e40ff */
[----:B------:R-:W3:Y:S01]  /*6aa20*/  LD.E.U8 R22, desc[UR36][R4.64+0x67] ;  /* 0x0000672404167980 */ /* 0x000ee2000c101100 */
[----:B------:R-:W-:Y:S02]  /*6aa30*/  IMAD R10, R38, 0x100, R37 ;  /* 0x00000100260a7824 */ /* 0x000fe400078e0225 */
[----:B------:R-:W-:Y:S02]  /*6aa40*/  LEA R59, R9, R8, 0x10 ;  /* 0x00000008093b7211 */ /* 0x000fe400078e80ff */
[----:B------:R-:W3:Y:S01]  /*6aa50*/  LD.E.U8 R9, desc[UR36][R4.64+0x6e] ;  /* 0x00006e2404097980 */ /* 0x000ee2000c101100 */
[----:B------:R-:W-:-:S03]  /*6aa60*/  IMAD.U32 R58, R23, 0x10000, R10 ;  /* 0x00010000173a7824 */ /* 0x000fc600078e000a */
[----:B------:R-:W3:Y:S04]  /*6aa70*/  LD.E.U8 R10, desc[UR36][R4.64+0x6c] ;  /* 0x00006c24040a7980 */ /* 0x000ee8000c101100 */
[----:B------:R-:W3:Y:S01]  /*6aa80*/  LD.E.U8 R8, desc[UR36][R4.64+0x70] ;  /* 0x0000702404087980 */ /* 0x000ee2000c101100 */
[----:B----4-:R-:W-:-:S03]  /*6aa90*/  IMAD R0, R12, 0x100, R11 ;  /* 0x000001000c007824 */ /* 0x010fc600078e020b */
[----:B------:R-:W4:Y:S01]  /*6aaa0*/  LD.E.U8 R12, desc[UR36][R4.64+0x71] ;  /* 0x00007124040c7980 */ /* 0x000f22000c101100 */
[----:B--2---:R-:W-:-:S03]  /*6aab0*/  IMAD R6, R16, 0x100, R15 ;  /* 0x0000010010067824 */ /* 0x004fc600078e020f */
[----:B------:R-:W2:Y:S04]  /*6aac0*/  LD.E.U8 R15, desc[UR36][R4.64+0x68] ;  /* 0x00006824040f7980 */ /* 0x000ea8000c101100 */
[----:B------:R-:W2:Y:S01]  /*6aad0*/  LD.E.U8 R16, desc[UR36][R4.64+0x6a] ;  /* 0x00006a2404107980 */ /* 0x000ea2000c101100 */
[----:B-----5:R-:W-:-:S03]  /*6aae0*/  IMAD R7, R18, 0x100, R17 ;  /* 0x0000010012077824 */ /* 0x020fc600078e0211 */
[----:B------:R-:W2:Y:S01]  /*6aaf0*/  LD.E.U8 R18, desc[UR36][R4.64+0x6b] ;  /* 0x00006b2404127980 */ /* 0x000ea2000c101100 */
[----:B---3--:R-:W-:-:S03]  /*6ab00*/  LEA R11, R20, R19, 0x8 ;  /* 0x00000013140b7211 */ /* 0x008fc600078e40ff */
[----:B------:R-:W3:Y:S01]  /*6ab10*/  LD.E.U8 R19, desc[UR36][R4.64+0x69] ;  /* 0x0000692404137980 */ /* 0x000ee2000c101100 */
[----:B------:R-:W-:-:S03]  /*6ab20*/  LEA R3, R14, R13, 0x8 ;  /* 0x0000000d0e037211 */ /* 0x000fc600078e40ff */
[----:B------:R-:W5:Y:S04]  /*6ab30*/  LD.E.U8 R14, desc[UR36][R4.64+0x6d] ;  /* 0x00006d24040e7980 */ /* 0x000f68000c101100 */
[----:B------:R-:W5:Y:S01]  /*6ab40*/  LD.E.U8 R13, desc[UR36][R4.64+0x6f] ;  /* 0x00006f24040d7980 */ /* 0x000f62000c101100 */
[----:B------:R-:W-:Y:S02]  /*6ab50*/  IMAD R17, R22, 0x100, R21 ;  /* 0x0000010016117824 */ /* 0x000fe400078e0215 */
[----:B------:R-:W-:Y:S02]  /*6ab60*/  IMAD.U32 R57, R3, 0x10000, R0 ;  /* 0x0001000003397824 */ /* 0x000fe400078e0000 */
[----:B------:R-:W-:Y:S01]  /*6ab70*/  IMAD.U32 R56, R7, 0x10000, R6 ;  /* 0x0001000007387824 */ /* 0x000fe200078e0006 */
[----:B------:R-:W-:Y:S01]  /*6ab80*/  LEA R53, R17, R11, 0x10 ;  /* 0x0000000b11357211 */ /* 0x000fe200078e80ff */
[----:B------:R-:W5:Y:S04]  /*6ab90*/  LD.E.U8 R7, desc[UR36][R4.64+0x72] ;  /* 0x0000722404077980 */ /* 0x000f68000c101100 */
[----:B------:R-:W5:Y:S01]  /*6aba0*/  LD.E.U8 R11, desc[UR36][R4.64+0x76] ;  /* 0x00007624040b7980 */ /* 0x000f62000c101100 */
[----:B----4-:R-:W-:-:S03]  /*6abb0*/  IMAD R6, R12, 0x100, R8 ;  /* 0x000001000c067824 */ /* 0x010fc600078e0208 */
[----:B------:R-:W4:Y:S04]  /*6abc0*/  LD.E.U8 R8, desc[UR36][R4.64+0x73] ;  /* 0x0000732404087980 */ /* 0x000f28000c101100 */
[----:B------:R-:W4:Y:S01]  /*6abd0*/  LD.E.U8 R12, desc[UR36][R4.64+0x77] ;  /* 0x00007724040c7980 */ /* 0x000f22000c101100 */
[----:B--2---:R-:W-:Y:S01]  /*6abe0*/  LEA R16, R18, R16, 0x8 ;  /* 0x0000001012107211 */ /* 0x004fe200078e40ff */
[----:B---3--:R-:W-:-:S04]  /*6abf0*/  IMAD R15, R19, 0x100, R15 ;  /* 0x00000100130f7824 */ /* 0x008fc800078e020f */
[----:B------:R-:W-:Y:S02]  /*6ac00*/  IMAD.U32 R55, R16, 0x10000, R15 ;  /* 0x0001000010377824 */ /* 0x000fe400078e000f */
[----:B-----5:R-:W-:Y:S01]  /*6ac10*/  IMAD R0, R14, 0x100, R10 ;  /* 0x000001000e007824 */ /* 0x020fe200078e020a */
[----:B------:R-:W2:Y:S01]  /*6ac20*/  LD.E.U8 R15, desc[UR36][R4.64+0x7a] ;  /* 0x00007a24040f7980 */ /* 0x000ea2000c101100 */
[----:B------:R-:W-:-:S03]  /*6ac30*/  LEA R3, R13, R9, 0x8 ;  /* 0x000000090d037211 */ /* 0x000fc600078e40ff */
[----:B------:R-:W3:Y:S04]  /*6ac40*/  LD.E.U8 R9, desc[UR36][R4.64+0x74] ;  /* 0x0000742404097980 */ /* 0x000ee8000c101100 */
[----:B------:R-:W3:Y:S04]  /*6ac50*/  LD.E.U8 R10, desc[UR36][R4.64+0x75] ;  /* 0x00007524040a7980 */ /* 0x000ee8000c101100 */
[----:B------:R-:W5:Y:S04]  /*6ac60*/  LD.E.U8 R13, desc[UR36][R4.64+0x78] ;  /* 0x00007824040d7980 */ /* 0x000f68000c101100 */
[----:B------:R-:W5:Y:S04]  /*6ac70*/  LD.E.U8 R14, desc[UR36][R4.64+0x79] ;  /* 0x00007924040e7980 */ /* 0x000f68000c101100 */
[----:B------:R3:W2:Y:S04]  /*6ac80*/  LD.E.U8 R4, desc[UR36][R4.64+0x7b] ;  /* 0x00007b2404047980 */ /* 0x0006a8000c101100 */
        /* <DEDUP_REMOVED lines=27> */
[----:B------:R0:W-:Y:S01]  /*6ae40*/  STL [R1+0x24d0], R55 ;  /* 0x0024d03701007387 */ /* 0x0001e20000100800 */
[----:B------:R-:W-:Y:S01]  /*6ae50*/  ISETP.NE.AND P0, PT, R81, 0x3, PT ;  /* 0x000000035100780c */ /* 0x000fe20003f05270 */
[----:B----4-:R-:W-:-:S02]  /*6ae60*/  IMAD R7, R8, 0x100, R7 ;  /* 0x0000010008077824 */ /* 0x010fc400078e0207 */
[----:B------:R-:W-:Y:S02]  /*6ae70*/  IMAD R11, R12, 0x100, R11 ;  /* 0x000001000c0b7824 */ /* 0x000fe400078e020b */
[----:B------:R-:W-:Y:S02]  /*6ae80*/  IMAD.U32 R12, R3, 0x10000, R0 ;  /* 0x00010000030c7824 */ /* 0x000fe400078e0000 */
[----:B------:R-:W-:-:S03]  /*6ae90*/  IMAD.U32 R6, R7, 0x10000, R6 ;  /* 0x0001000007067824 */ /* 0x000fc600078e0006 */
[----:B------:R0:W-:Y:S04]  /*6aea0*/  STL [R1+0x24e0], R12 ;  /* 0x0024e00c01007387 */ /* 0x0001e80000100800 */
[----:B------:R0:W-:Y:S01]  /*6aeb0*/  STL [R1+0x24e4], R6 ;  /* 0x0024e40601007387 */ /* 0x0001e20000100800 */
[----:B---3--:R-:W-:-:S04]  /*6aec0*/  LEA R5, R10, R9, 0x8 ;  /* 0x000000090a057211 */ /* 0x008fc800078e40ff */
[----:B------:R-:W-:Y:S01]  /*6aed0*/  LEA R10, R11, R5, 0x10 ;  /* 0x000000050b0a7211 */ /* 0x000fe200078e80ff */
[----:B-----5:R-:W-:Y:S01]  /*6aee0*/  IMAD R8, R14, 0x100, R13 ;  /* 0x000001000e087824 */ /* 0x020fe200078e020d */
[----:B--2---:R-:W-:-:S05]  /*6aef0*/  LEA R4, R4, R15, 0x8 ;  /* 0x0000000f04047211 */ /* 0x004fca00078e40ff */
[----:B------:R-:W-:Y:S01]  /*6af00*/  IMAD.U32 R8, R4, 0x10000, R8 ;  /* 0x0001000004087824 */ /* 0x000fe200078e0008 */
[----:B------:R0:W-:Y:S04]  /*6af10*/  STL [R1+0x24e8], R10 ;  /* 0x0024e80a01007387 */ /* 0x0001e80000100800 */
[----:B------:R0:W-:Y:S01]  /*6af20*/  STL [R1+0x24cc], R8 ;  /* 0x0024cc0801007387 */ /* 0x0001e20000100800 */
[----:B------:R-:W-:Y:S05]  /*6af30*/  @P0 BRA `(.L_x_538) ;  /* 0xfffffce000100947 */ /* 0x000fea000383ffff */
[----:B------:R-:W2:Y:S04]  /*6af40*/  LDL.LU R83, [R1+0x2524] ;  /* 0x0025240001537983 */ /* 0x000ea80000300800 */
[----:B------:R-:W3:Y:S04]  /*6af50*/  LDL.LU R82, [R1+0x2520] ;  /* 0x0025200001527983 */ /* 0x000ee80000300800 */
[----:B------:R-:W4:Y:S04]  /*6af60*/  LDL.LU R81, [R1+0x2528] ;  /* 0x0025280001517983 */ /* 0x000f280000300800 */
[----:B------:R-:W5:Y:S01]  /*6af70*/  LDL.LU R9, [R1+0x252c] ;  /* 0x00252c0001097983 */ /* 0x000f620000300800 */
[----:B------:R-:W1:Y:S03]  /*6af80*/  LDC.64 R2, c[0x0][0x388] ;  /* 0x0000e200ff027b82 */ /* 0x000e660000000a00 */
        /* <DEDUP_REMOVED lines=8> */
[----:B--2---:R-:W-:-:S03]  /*6b010*/  SHF.R.U32.HI R0, RZ, 0x18, R83 ;  /* 0x00000018ff007819 */ /* 0x004fc60000011653 */
[----:B-1----:R-:W-:Y:S04]  /*6b020*/  STG.E.U8 desc[UR36][R2.64], R83 ;  /* 0x0000005302007986 */ /* 0x002fe8000c101124 */
[----:B------:R1:W-:Y:S02]  /*6b030*/  STG.E.U8 desc[UR36][R2.64+0x3], R0 ;  /* 0x0000030002007986 */ /* 0x0003e4000c101124 */
[----:B-1----:R-:W-:-:S05]  /*6b040*/  SHF.R.U32.HI R0, RZ, 0x10, R83 ;  /* 0x00000010ff007819 */ /* 0x002fca0000011653 */
[----:B------:R1:W-:Y:S02]  /*6b050*/  STG.E.U8 desc[UR36][R2.64+0x2], R0 ;  /* 0x0000020002007986 */ /* 0x0003e4000c101124 */
[----:B-1----:R-:W-:-:S05]  /*6b060*/  SHF.R.U32.HI R0, RZ, 0x8, R83 ;  /* 0x00000008ff007819 */ /* 0x002fca0000011653 */
[----:B------:R3:W-:Y:S02]  /*6b070*/  STG.E.U8 desc[UR36][R2.64+0x1], R0 ;  /* 0x0000010002007986 */ /* 0x0007e4000c101124 */
[----:B---3--:R-:W-:-:S05]  /*6b080*/  SHF.R.U32.HI R0, RZ, 0x18, R82 ;  /* 0x00000018ff007819 */ /* 0x008fca0000011652 */
[----:B------:R1:W-:Y:S02]  /*6b090*/  STG.E.U8 desc[UR36][R2.64+0x7], R0 ;  /* 0x0000070002007986 */ /* 0x0003e4000c101124 */
[----:B-1----:R-:W-:-:S05]  /*6b0a0*/  SHF.R.U32.HI R0, RZ, 0x10, R82 ;  /* 0x00000010ff007819 */ /* 0x002fca0000011652 */
[----:B------:R1:W-:Y:S02]  /*6b0b0*/  STG.E.U8 desc[UR36][R2.64+0x6], R0 ;  /* 0x0000060002007986 */ /* 0x0003e4000c101124 */
[----:B-1----:R-:W-:-:S05]  /*6b0c0*/  SHF.R.U32.HI R0, RZ, 0x8, R82 ;  /* 0x00000008ff007819 */ /* 0x002fca0000011652 */
[----:B------:R4:W-:Y:S02]  /*6b0d0*/  STG.E.U8 desc[UR36][R2.64+0x5], R0 ;  /* 0x0000050002007986 */ /* 0x0009e4000c101124 */
[----:B----4-:R-:W-:-:S05]  /*6b0e0*/  SHF.R.U32.HI R0, RZ, 0x18, R81 ;  /* 0x00000018ff007819 */ /* 0x010fca0000011651 */
[----:B------:R1:W-:Y:S02]  /*6b0f0*/  STG.E.U8 desc[UR36][R2.64+0xb], R0 ;  /* 0x00000b0002007986 */ /* 0x0003e4000c101124 */
[----:B-1----:R-:W-:-:S05]  /*6b100*/  SHF.R.U32.HI R0, RZ, 0x10, R81 ;  /* 0x00000010ff007819 */ /* 0x002fca0000011651 */
[----:B------:R1:W-:Y:S02]  /*6b110*/  STG.E.U8 desc[UR36][R2.64+0xa], R0 ;  /* 0x00000a0002007986 */ /* 0x0003e4000c101124 */
[----:B-1----:R-:W-:-:S05]  /*6b120*/  SHF.R.U32.HI R0, RZ, 0x8, R81 ;  /* 0x00000008ff007819 */ /* 0x002fca0000011651 */
[----:B------:R5:W-:Y:S02]  /*6b130*/  STG.E.U8 desc[UR36][R2.64+0x9], R0 ;  /* 0x0000090002007986 */ /* 0x000be4000c101124 */
[----:B-----5:R-:W-:-:S05]  /*6b140*/  SHF.R.U32.HI R0, RZ, 0x18, R9 ;  /* 0x00000018ff007819 */ /* 0x020fca0000011609 */
[----:B------:R1:W-:Y:S04]  /*6b150*/  STG.E.U8 desc[UR36][R2.64+0xf], R0 ;  /* 0x00000f0002007986 */ /* 0x0003e8000c101124 */
[----:B------:R-:W-:Y:S01]  /*6b160*/  STG.E.U8 desc[UR36][R2.64+0xc], R9 ;  /* 0x00000c0902007986 */ /* 0x000fe2000c101124 */
[----:B-1----:R-:W-:-:S05]  /*6b170*/  SHF.R.U32.HI R0, RZ, 0x10, R9 ;  /* 0x00000010ff007819 */ /* 0x002fca0000011609 */
[----:B------:R1:W-:Y:S02]  /*6b180*/  STG.E.U8 desc[UR36][R2.64+0xe], R0 ;  /* 0x00000e0002007986 */ /* 0x0003e4000c101124 */
[----:B-1----:R-:W-:Y:S02]  /*6b190*/  SHF.R.U32.HI R0, RZ, 0x8, R9 ;  /* 0x00000008ff007819 */ /* 0x002fe40000011609 */
[----:B------:R-:W2:Y:S04]  /*6b1a0*/  LDL.LU R9, [R1+0x21bc] ;  /* 0x0021bc0001097983 */ /* 0x000ea80000300800 */
[----:B------:R1:W-:Y:S01]  /*6b1b0*/  STG.E.U8 desc[UR36][R2.64+0xd], R0 ;  /* 0x00000d0002007986 */ /* 0x0003e2000c101124 */
[----:B------:R-:W-:-:S03]  /*6b1c0*/  SHF.R.U32.HI R4, RZ, 0x8, R13 ;  /* 0x00000008ff047819 */ /* 0x000fc6000001160d */
[----:B------:R-:W-:Y:S01]  /*6b1d0*/  STG.E.U8 desc[UR36][R2.64+0x10], R13 ;  /* 0x0000100d02007986 */ /* 0x000fe2000c101124 */
[----:B-1----:R-:W-:-:S05]  /*6b1e0*/  SHF.R.U32.HI R0, RZ, 0x18, R13 ;  /* 0x00000018ff007819 */ /* 0x002fca000001160d */
[----:B------:R1:W-:Y:S02]  /*6b1f0*/  STG.E.U8 desc[UR36][R2.64+0x13], R0 ;  /* 0x0000130002007986 */ /* 0x0003e4000c101124 */
[----:B-1----:R-:W-:Y:S02]  /*6b200*/  SHF.R.U32.HI R0, RZ, 0x10, R13 ;  /* 0x00000010ff007819 */ /* 0x002fe4000001160d */
[----:B------:R-:W3:Y:S04]  /*6b210*/  LDL.LU R13, [R1+0x21c4] ;  /* 0x0021c400010d7983 */ /* 0x000ee80000300800 */
[----:B------:R1:W-:Y:S04]  /*6b220*/  STG.E.U8 desc[UR36][R2.64+0x12], R0 ;  /* 0x0000120002007986 */ /* 0x0003e8000c101124 */
[----:B------:R4:W-:Y:S01]  /*6b230*/  STG.E.U8 desc[UR36][R2.64+0x11], R4 ;  /* 0x0000110402007986 */ /* 0x0009e2000c101124 */
[----:B-1----:R-:W-:-:S03]  /*6b240*/  SHF.R.U32.HI R0, RZ, 0x18, R11 ;  /* 0x00000018ff007819 */ /* 0x002fc6000001160b */
[----:B------:R-:W-:Y:S01]  /*6b250*/  STG.E.U8 desc[UR36][R2.64+0x14], R11 ;  /* 0x0000140b02007986 */ /* 0x000fe2000c101124 */
[----:B----4-:R-:W-:-:S03]  /*6b260*/  SHF.R.U32.HI R4, RZ, 0x8, R11 ;  /* 0x00000008ff047819 */ /* 0x010fc6000001160b */
[----:B------:R1:W-:Y:S02]  /*6b270*/  STG.E.U8 desc[UR36][R2.64+0x17], R0 ;  /* 0x0000170002007986 */ /* 0x0003e4000c101124 */
[----:B-1----:R-:W-:Y:S02]  /*6b280*/  SHF.R.U32.HI R0, RZ, 0x10, R11 ;  /* 0x00000010ff007819 */ /* 0x002fe4000001160b */
[----:B------:R-:W4:Y:S04]  /*6b290*/  LDL.LU R11, [R1+0x21c8] ;  /* 0x0021c800010b7983 */ /* 0x000f280000300800 */
[----:B------:R1:W-:Y:S04]  /*6b2a0*/  STG.E.U8 desc[UR36][R2.64+0x16], R0 ;  /* 0x0000160002007986 */ /* 0x0003e8000c101124 */
[----:B------:R5:W-:Y:S01]  /*6b2b0*/  STG.E.U8 desc[UR36][R2.64+0x15], R4 ;  /* 0x0000150402007986 */ /* 0x000be2000c101124 */
[----:B-1----:R-:W-:-:S03]  /*6b2c0*/  SHF.R.U32.HI R0, RZ, 0x18, R7 ;  /* 0x00000018ff007819 */ /* 0x002fc60000011607 */
[----:B------:R-:W-:Y:S01]  /*6b2d0*/  STG.E.U8 desc[UR36][R2.64+0x18], R7 ;  /* 0x0000180702007986 */ /* 0x000fe2000c101124 */
[----:B-----5:R-:W-:-:S03]  /*6b2e0*/  SHF.R.U32.HI R4, RZ, 0x8, R7 ;  /* 0x00000008ff047819 */ /* 0x020fc60000011607 */
[----:B------:R1:W-:Y:S02]  /*6b2f0*/  STG.E.U8 desc[UR36][R2.64+0x1b], R0 ;  /* 0x00001b0002007986 */ /* 0x0003e4000c101124 */
[----:B-1----:R-:W-:Y:S02]  /*6b300*/  SHF.R.U32.HI R0, RZ, 0x10, R7 ;  /* 0x00000010ff007819 */ /* 0x002fe40000011607 */
[----:B------:R-:W5:Y:S04]  /*6b310*/  LDL.LU R7, [R1+0x21dc] ;  /* 0x0021dc0001077983 */ /* 0x000f680000300800 */
[----:B------:R1:W-:Y:S04]  /*6b320*/  STG.E.U8 desc[UR36][R2.64+0x1a], R0 ;  /* 0x00001a0002007986 */ /* 0x0003e8000c101124 */
[----:B------:R0:W-:Y:S01]  /*6b330*/  STG.E.U8 desc[UR36][R2.64+0x19], R4 ;  /* 0x0000190402007986 */ /* 0x0001e2000c101124 */
[----:B-1----:R-:W-:-:S03]  /*6b340*/  SHF.R.U32.HI R0, RZ, 0x18, R5 ;  /* 0x00000018ff007819 */ /* 0x002fc60000011605 */
[----:B------:R-:W-:Y:S01]  /*6b350*/  STG.E.U8 desc[UR36][R2.64+0x1c], R5 ;  /* 0x00001c0502007986 */ /* 0x000fe2000c101124 */
[----:B0-----:R-:W-:-:S03]  /*6b360*/  SHF.R.U32.HI R4, RZ, 0x8, R5 ;  /* 0x00000008ff047819 */ /* 0x001fc60000011605 */
[----:B------:R0:W-:Y:S02]  /*6b370*/  STG.E.U8 desc[UR36][R2.64+0x1f], R0 ;  /* 0x00001f0002007986 */ /* 0x0001e4000c101124 */
[----:B0-----:R-:W-:Y:S02]  /*6b380*/  SHF.R.U32.HI R0, RZ, 0x10, R5 ;  /* 0x00000010ff007819 */ /* 0x001fe40000011605 */
[----:B------:R-:W5:Y:S04]  /*6b390*/  LDL.LU R5, [R1+0x21a0] ;  /* 0x0021a00001057983 */ /* 0x000f680000300800 */
[----:B------:R2:W-:Y:S04]  /*6b3a0*/  STG.E.U8 desc[UR36][R2.64+0x1e], R0 ;  /* 0x00001e0002007986 */ /* 0x0005e8000c101124 */
[----:B------:R0:W-:Y:S01]  /*6b3b0*/  STG.E.U8 desc[UR36][R2.64+0x1d], R4 ;  /* 0x00001d0402007986 */ /* 0x0001e2000c101124 */
[----:B--2---:R-:W-:-:S03]  /*6b3c0*/  SHF.R.U32.HI R0, RZ, 0x18, R9 ;  /* 0x00000018ff007819 */ /* 0x004fc60000011609 */
[----:B------:R-:W-:Y:S01]  /*6b3d0*/  STG.E.U8 desc[UR36][R2.64+0x20], R9 ;  /* 0x0000200902007986 */ /* 0x000fe2000c101124 */
[----:B0-----:R-:W-:-:S03]  /*6b3e0*/  SHF.R.U32.HI R4, RZ, 0x8, R9 ;  /* 0x00000008ff047819 */ /* 0x001fc60000011609 */
[----:B------:R0:W-:Y:S02]  /*6b3f0*/  STG.E.U8 desc[UR36][R2.64+0x23], R0 ;  /* 0x0000230002007986 */ /* 0x0001e4000c101124 */
[----:B0-----:R-:W-:Y:S02]  /*6b400*/  SHF.R.U32.HI R0, RZ, 0x10, R9 ;  /* 0x00000010ff007819 */ /* 0x001fe40000011609 */
[----:B------:R-:W2:Y:S04]  /*6b410*/  LDL.LU R9, [R1+0x21a4] ;  /* 0x0021a40001097983 */ /* 0x000ea80000300800 */
[----:B------:R3:W-:Y:S02]  /*6b420*/  STG.E.U8 desc[UR36][R2.64+0x22], R0 ;  /* 0x0000220002007986 */ /* 0x0007e4000c101124 */
[----:B---3--:R-:W-:-:S05]  /*6b430*/  SHF.R.U32.HI R0, RZ, 0x18, R13 ;  /* 0x00000018ff007819 */ /* 0x008fca000001160d */
[----:B------:R0:W-:Y:S02]  /*6b440*/  STG.E.U8 desc[UR36][R2.64+0x27], R0 ;  /* 0x0000270002007986 */ /* 0x0001e4000c101124 */
[----:B0-----:R-:W-:-:S05]  /*6b450*/  SHF.R.U32.HI R0, RZ, 0x10, R13 ;  /* 0x00000010ff007819 */ /* 0x001fca000001160d */
[----:B------:R4:W-:Y:S04]  /*6b460*/  STG.E.U8 desc[UR36][R2.64+0x26], R0 ;  /* 0x0000260002007986 */ /* 0x0009e8000c101124 */
[----:B------:R0:W-:Y:S04]  /*6b470*/  STG.E.U8 desc[UR36][R2.64+0x21], R4 ;  /* 0x0000210402007986 */ /* 0x0001e8000c101124 */
[----:B------:R1:W-:Y:S01]  /*6b480*/  STG.E.U8 desc[UR36][R2.64+0x24], R13 ;  /* 0x0000240d02007986 */ /* 0x0003e2000c101124 */
[----:B----4-:R-:W-:Y:S02]  /*6b490*/  SHF.R.U32.HI R0, RZ, 0x18, R11 ;  /* 0x00000018ff007819 */ /* 0x010fe4000001160b */
[----:B0-----:R-:W-:-:S03]  /*6b4a0*/  SHF.R.U32.HI R4, RZ, 0x8, R13 ;  /* 0x00000008ff047819 */ /* 0x001fc6000001160d */
[----:B------:R0:W-:Y:S04]  /*6b4b0*/  STG.E.U8 desc[UR36][R2.64+0x2b], R0 ;  /* 0x00002b0002007986 */ /* 0x0001e8000c101124 */
[----:B-1----:R-:W3:Y:S01]  /*6b4c0*/  LDL.LU R13, [R1+0x21a8] ;  /* 0x0021a800010d7983 */ /* 0x002ee20000300800 */
[----:B0-----:R-:W-:-:S05]  /*6b4d0*/  SHF.R.U32.HI R0, RZ, 0x10, R11 ;  /* 0x00000010ff007819 */ /* 0x001fca000001160b */
[----:B------:R5:W-:Y:S04]  /*6b4e0*/  STG.E.U8 desc[UR36][R2.64+0x2a], R0 ;  /* 0x00002a0002007986 */ /* 0x000be8000c101124 */
[----:B------:R0:W-:Y:S04]  /*6b4f0*/  STG.E.U8 desc[UR36][R2.64+0x25], R4 ;  /* 0x0000250402007986 */ /* 0x0001e8000c101124 */
[----:B------:R1:W-:Y:S01]  /*6b500*/  STG.E.U8 desc[UR36][R2.64+0x28], R11 ;  /* 0x0000280b02007986 */ /* 0x0003e2000c101124 */
[----:B-----5:R-:W-:Y:S02]  /*6b510*/  SHF.R.U32.HI R0, RZ, 0x18, R7 ;  /* 0x00000018ff007819 */ /* 0x020fe40000011607 */
[----:B0-----:R-:W-:-:S03]  /*6b520*/  SHF.R.U32.HI R4, RZ, 0x8, R11 ;  /* 0x00000008ff047819 */ /* 0x001fc6000001160b */
[----:B------:R0:W-:Y:S04]  /*6b530*/  STG.E.U8 desc[UR36][R2.64+0x2f], R0 ;  /* 0x00002f0002007986 */ /* 0x0001e8000c101124 */
[----:B-1----:R-:W4:Y:S01]  /*6b540*/  LDL.LU R11, [R1+0x21b0] ;  /* 0x0021b000010b7983 */ /* 0x002f220000300800 */
[----:B0-----:R-:W-:-:S05]  /*6b550*/  SHF.R.U32.HI R0, RZ, 0x10, R7 ;  /* 0x00000010ff007819 */ /* 0x001fca0000011607 */
[----:B------:R0:W-:Y:S04]  /*6b560*/  STG.E.U8 desc[UR36][R2.64+0x2e], R0 ;  /* 0x00002e0002007986 */ /* 0x0001e8000c101124 */
[----:B------:R1:W-:Y:S04]  /*6b570*/  STG.E.U8 desc[UR36][R2.64+0x29], R4 ;  /* 0x0000290402007986 */ /* 0x0003e8000c101124 */
[----:B------:R5:W-:Y:S01]  /*6b580*/  STG.E.U8 desc[UR36][R2.64+0x2c], R7 ;  /* 0x00002c0702007986 */ /* 0x000be2000c101124 */
[----:B0-----:R-:W-:Y:S02]  /*6b590*/  SHF.R.U32.HI R0, RZ, 0x18, R5 ;  /* 0x00000018ff007819 */ /* 0x001fe40000011605 */
[----:B-1----:R-:W-:-:S03]  /*6b5a0*/  SHF.R.U32.HI R4, RZ, 0x8, R7 ;  /* 0x00000008ff047819 */ /* 0x002fc60000011607 */
[----:B------:R0:W-:Y:S04]  /*6b5b0*/  STG.E.U8 desc[UR36][R2.64+0x33], R0 ;  /* 0x0000330002007986 */ /* 0x0001e8000c101124 */
[----:B-----5:R-:W5:Y:S01]  /*6b5c0*/  LDL.LU R7, [R1+0x2190] ;  /* 0x0021900001077983 */ /* 0x020f620000300800 */
[----:B0-----:R-:W-:-:S03]  /*6b5d0*/  SHF.R.U32.HI R0, RZ, 0x10, R5 ;  /* 0x00000010ff007819 */ /* 0x001fc60000011605 */
[----:B------:R0:W-:Y:S04]  /*6b5e0*/  STG.E.U8 desc[UR36][R2.64+0x2d], R4 ;  /* 0x00002d0402007986 */ /* 0x0001e8000c101124 */
[----:B------:R-:W-:Y:S04]  /*6b5f0*/  STG.E.U8 desc[UR36][R2.64+0x32], R0 ;  /* 0x0000320002007986 */ /* 0x000fe8000c101124 */
[----:B------:R1:W-:Y:S01]  /*6b600*/  STG.E.U8 desc[UR36][R2.64+0x30], R5 ;  /* 0x0000300502007986 */ /* 0x0003e2000c101124 */
[----:B0-----:R-:W-:-:S03]  /*6b610*/  SHF.R.U32.HI R4, RZ, 0x8, R5 ;  /* 0x00000008ff047819 */ /* 0x001fc60000011605 */
[----:B-1----:R-:W5:Y:S04]  /*6b620*/  LDL.LU R5, [R1+0x2194] ;  /* 0x0021940001057983 */ /* 0x002f680000300800 */
[----:B------:R0:W-:Y:S01]  /*6b630*/  STG.E.U8 desc[UR36][R2.64+0x31], R4 ;  /* 0x0000310402007986 */ /* 0x0001e2000c101124 */
[----:B--2---:R-:W-:-:S03]  /*6b640*/  SHF.R.U32.HI R0, RZ, 0x18, R9 ;  /* 0x00000018ff007819 */ /* 0x004fc60000011609 */
[----:B------:R-:W-:Y:S01]  /*6b650*/  STG.E.U8 desc[UR36][R2.64+0x34], R9 ;  /* 0x0000340902007986 */ /* 0x000fe2000c101124 */
[----:B0-----:R-:W-:-:S03]  /*6b660*/  SHF.R.U32.HI R4, RZ, 0x8, R9 ;  /* 0x00000008ff047819 */ /* 0x001fc60000011609 */
[----:B------:R0:W-:Y:S02]  /*6b670*/  STG.E.U8 desc[UR36][R2.64+0x37], R0 ;  /* 0x0000370002007986 */ /* 0x0001e4000c101124 */
[----:B0-----:R-:W-:Y:S02]  /*6b680*/  SHF.R.U32.HI R0, RZ, 0x10, R9 ;  /* 0x00000010ff007819 */ /* 0x001fe40000011609 */
[----:B------:R-:W2:Y:S04]  /*6b690*/  LDL.LU R9, [R1+0x2198] ;  /* 0x0021980001097983 */ /* 0x000ea80000300800 */
[----:B------:R3:W-:Y:S04]  /*6b6a0*/  STG.E.U8 desc[UR36][R2.64+0x36], R0 ;  /* 0x0000360002007986 */ /* 0x0007e8000c101124 */
[----:B------:R0:W-:Y:S01]  /*6b6b0*/  STG.E.U8 desc[UR36][R2.64+0x35], R4 ;  /* 0x0000350402007986 */ /* 0x0001e2000c101124 */
[----:B---3--:R-:W-:-:S05]  /*6b6c0*/  SHF.R.U32.HI R0, RZ, 0x18, R13 ;  /* 0x00000018ff007819 */ /* 0x008fca000001160d */
[----:B------:R1:W-:Y:S01]  /*6b6d0*/  STG.E.U8 desc[UR36][R2.64+0x3b], R0 ;  /* 0x00003b0002007986 */ /* 0x0003e2000c101124 */
[--C-:B0-----:R-:W-:Y:S02]  /*6b6e0*/  SHF.R.U32.HI R4, RZ, 0x8, R13.reuse ;  /* 0x00000008ff047819 */ /* 0x101fe4000001160d */
[----:B-1----:R-:W-:-:S05]  /*6b6f0*/  SHF.R.U32.HI R0, RZ, 0x10, R13 ;  /* 0x00000010ff007819 */ /* 0x002fca000001160d */
[----:B------:R4:W-:Y:S04]  /*6b700*/  STG.E.U8 desc[UR36][R2.64+0x3a], R0 ;  /* 0x00003a0002007986 */ /* 0x0009e8000c101124 */
[----:B------:R0:W-:Y:S01]  /*6b710*/  STG.E.U8 desc[UR36][R2.64+0x38], R13 ;  /* 0x0000380d02007986 */ /* 0x0001e2000c101124 */
[----:B----4-:R-:W-:-:S03]  /*6b720*/  SHF.R.U32.HI R0, RZ, 0x18, R11 ;  /* 0x00000018ff007819 */ /* 0x010fc6000001160b */
[----:B------:R1:W-:Y:S04]  /*6b730*/  STG.E.U8 desc[UR36][R2.64+0x39], R4 ;  /* 0x0000390402007986 */ /* 0x0003e8000c101124 */
[----:B0-----:R-:W3:Y:S04]  /*6b740*/  LDL.LU R13, [R1+0x219c] ;  /* 0x00219c00010d7983 */ /* 0x001ee80000300800 */
[----:B------:R0:W-:Y:S01]  /*6b750*/  STG.E.U8 desc[UR36][R2.64+0x3f], R0 ;  /* 0x00003f0002007986 */ /* 0x0001e2000c101124 */
[--C-:B-1----:R-:W-:Y:S02]  /*6b760*/  SHF.R.U32.HI R4, RZ, 0x8, R11.reuse ;  /* 0x00000008ff047819 */ /* 0x102fe4000001160b */
[----:B0-----:R-:W-:-:S03]  /*6b770*/  SHF.R.U32.HI R0, RZ, 0x10, R11 ;  /* 0x00000010ff007819 */ /* 0x001fc6000001160b */
[----:B------:R5:W-:Y:S04]  /*6b780*/  STG.E.U8 desc[UR36][R2.64+0x3d], R4 ;  /* 0x00003d0402007986 */ /* 0x000be8000c101124 */
[----:B------:R0:W-:Y:S01]  /*6b790*/  STG.E.U8 desc[UR36][R2.64+0x3e], R0 ;  /* 0x00003e0002007986 */ /* 0x0001e2000c101124 */
[--C-:B-----5:R-:W-:Y:S02]  /*6b7a0*/  SHF.R.U32.HI R4, RZ, 0x8, R7.reuse ;  /* 0x00000008ff047819 */ /* 0x120fe40000011607 */
[----:B0-----:R-:W-:-:S03]  /*6b7b0*/  SHF.R.U32.HI R0, RZ, 0x18, R7 ;  /* 0x00000018ff007819 */ /* 0x001fc60000011607 */
[----:B------:R-:W-:Y:S04]  /*6b7c0*/  STG.E.U8 desc[UR36][R2.64+0x41], R4 ;  /* 0x0000410402007986 */ /* 0x000fe8000c101124 */
[----:B------:R0:W-:Y:S02]  /*6b7d0*/  STG.E.U8 desc[UR36][R2.64+0x43], R0 ;  /* 0x0000430002007986 */ /* 0x0001e4000c101124 */
[----:B0-----:R-:W-:Y:S02]  /*6b7e0*/  SHF.R.U32.HI R0, RZ, 0x10, R7 ;  /* 0x00000010ff007819 */ /* 0x001fe40000011607 */
[----:B------:R-:W-:-:S03]  /*6b7f0*/  SHF.R.U32.HI R4, RZ, 0x8, R5 ;  /* 0x00000008ff047819 */ /* 0x000fc60000011605 */
[----:B------:R0:W-:Y:S04]  /*6b800*/  STG.E.U8 desc[UR36][R2.64+0x42], R0 ;  /* 0x0000420002007986 */ /* 0x0001e8000c101124 */
[----:B------:R-:W-:Y:S01]  /*6b810*/  STG.E.U8 desc[UR36][R2.64+0x45], R4 ;  /* 0x0000450402007986 */ /* 0x000fe2000c101124 */
[----:B0-----:R-:W-:-:S05]  /*6b820*/  SHF.R.U32.HI R0, RZ, 0x18, R5 ;  /* 0x00000018ff007819 */ /* 0x001fca0000011605 */
[----:B------:R0:W-:Y:S02]  /*6b830*/  STG.E.U8 desc[UR36][R2.64+0x47], R0 ;  /* 0x0000470002007986 */ /* 0x0001e4000c101124 */
[----:B0-----:R-:W-:-:S05]  /*6b840*/  SHF.R.U32.HI R0, RZ, 0x10, R5 ;  /* 0x00000010ff007819 */ /* 0x001fca0000011605 */
[----:B------:R0:W-:Y:S01]  /*6b850*/  STG.E.U8 desc[UR36][R2.64+0x46], R0 ;  /* 0x0000460002007986 */ /* 0x0001e2000c101124 */
[----:B--2---:R-:W-:-:S05]  /*6b860*/  SHF.R.U32.HI R4, RZ, 0x8, R9 ;  /* 0x00000008ff047819 */ /* 0x004fca0000011609 */
[----:B------:R1:W-:Y:S01]  /*6b870*/  STG.E.U8 desc[UR36][R2.64+0x49], R4 ;  /* 0x0000490402007986 */ /* 0x0003e2000c101124 */
[----:B0-----:R-:W-:-:S03]  /*6b880*/  SHF.R.U32.HI R0, RZ, 0x10, R9 ;  /* 0x00000010ff007819 */ /* 0x001fc60000011609 */
[----:B-1----:R-:W2:Y:S04]  /*6b890*/  LDL.LU R4, [R1+0x2174] ;  /* 0x0021740001047983 */ /* 0x002ea80000300800 */
[----:B------:R0:W-:Y:S04]  /*6b8a0*/  STG.E.U8 desc[UR36][R2.64+0x4a], R0 ;  /* 0x00004a0002007986 */ /* 0x0001e8000c101124 */
[----:B0-----:R-:W4:Y:S01]  /*6b8b0*/  LDL.LU R0, [R1+0x2178] ;  /* 0x0021780001007983 */ /* 0x001f220000300800 */
[----:B------:R-:W-:-:S03]  /*6b8c0*/  SHF.R.U32.HI R15, RZ, 0x10, R20 ;  /* 0x00000010ff0f7819 */ /* 0x000fc60000011614 */
[----:B------:R0:W-:Y:S01]  /*6b8d0*/  STG.E.U8 desc[UR36][R2.64+0x44], R5 ;  /* 0x0000440502007986 */ /* 0x0001e2000c101124 */
[----:B------:R-:W-:-:S03]  /*6b8e0*/  SHF.R.U32.HI R17, RZ, 0x8, R20 ;  /* 0x00000008ff117819 */ /* 0x000fc60000011614 */
[----:B------:R-:W-:Y:S04]  /*6b8f0*/  STG.E.U8 desc[UR36][R2.64+0x3c], R11 ;  /* 0x00003c0b02007986 */ /* 0x000fe8000c101124 */
[----:B------:R3:W-:Y:S01]  /*6b900*/  STG.E.U8 desc[UR36][R2.64+0x40], R7 ;  /* 0x0000400702007986 */ /* 0x0007e2000c101124 */
[----:B0-----:R-:W-:-:S03]  /*6b910*/  SHF.R.U32.HI R5, RZ, 0x18, R9 ;  /* 0x00000018ff057819 */ /* 0x001fc60000011609 */
[----:B------:R0:W-:Y:S04]  /*6b920*/  STG.E.U8 desc[UR36][R2.64+0x48], R9 ;  /* 0x0000480902007986 */ /* 0x0001e8000c101124 */
[----:B------:R-:W-:Y:S01]  /*6b930*/  STG.E.U8 desc[UR36][R2.64+0x50], R20 ;  /* 0x0000501402007986 */ /* 0x000fe2000c101124 */
[----:B------:R-:W-:-:S03]  /*6b940*/  SHF.R.U32.HI R19, RZ, 0x10, R18 ;  /* 0x00000010ff137819 */ /* 0x000fc60000011612 */
[----:B------:R-:W-:Y:S04]  /*6b950*/  STG.E.U8 desc[UR36][R2.64+0x4b], R5 ;  /* 0x00004b0502007986 */ /* 0x000fe8000c101124 */
[----:B------:R-:W-:Y:S04]  /*6b960*/  STG.E.U8 desc[UR36][R2.64+0x54], R18 ;  /* 0x0000541202007986 */ /* 0x000fe8000c101124 */
[----:B------:R-:W-:Y:S01]  /*6b970*/  STG.E.U8 desc[UR36][R2.64+0x58], R16 ;  /* 0x0000581002007986 */ /* 0x000fe2000c101124 */
[----:B---3--:R-:W-:-:S03]  /*6b980*/  SHF.R.U32.HI R7, RZ, 0x18, R13 ;  /* 0x00000018ff077819 */ /* 0x008fc6000001160d */
[----:B------:R1:W-:Y:S01]  /*6b990*/  STG.E.U8 desc[UR36][R2.64+0x4c], R13 ;  /* 0x00004c0d02007986 */ /* 0x0003e2000c101124 */
[--C-:B0-----:R-:W-:Y:S02]  /*6b9a0*/  SHF.R.U32.HI R9, RZ, 0x10, R13.reuse ;  /* 0x00000010ff097819 */ /* 0x101fe4000001160d */
[----:B------:R-:W-:Y:S02]  /*6b9b0*/  SHF.R.U32.HI R11, RZ, 0x8, R13 ;  /* 0x00000008ff0b7819 */ /* 0x000fe4000001160d */
[----:B-1----:R-:W-:Y:S02]  /*6b9c0*/  SHF.R.U32.HI R13, RZ, 0x18, R20 ;  /* 0x00000018ff0d7819 */ /* 0x002fe40000011614 */
[----:B------:R-:W3:Y:S01]  /*6b9d0*/  LDL.LU R20, [R1+0x217c] ;  /* 0x00217c0001147983 */ /* 0x000ee20000300800 */
[----:B------:R-:W-:-:S03]  /*6b9e0*/  SHF.R.U32.HI R5, RZ, 0x8, R18 ;  /* 0x00000008ff057819 */ /* 0x000fc60000011612 */
[----:B------:R0:W-:Y:S04]  /*6b9f0*/  STG.E.U8 desc[UR36][R2.64+0x4f], R7 ;  /* 0x00004f0702007986 */ /* 0x0001e8000c101124 */
[----:B------:R1:W-:Y:S04]  /*6ba00*/  STG.E.U8 desc[UR36][R2.64+0x4e], R9 ;  /* 0x00004e0902007986 */ /* 0x0003e8000c101124 */
[----:B------:R5:W-:Y:S04]  /*6ba10*/  STG.E.U8 desc[UR36][R2.64+0x4d], R11 ;  /* 0x00004d0b02007986 */ /* 0x000be8000c101124 */
[----:B------:R5:W-:Y:S01]  /*6ba20*/  STG.E.U8 desc[UR36][R2.64+0x53], R13 ;  /* 0x0000530d02007986 */ /* 0x000be2000c101124 */
[----:B0-----:R-:W-:-:S02]  /*6ba30*/  SHF.R.U32.HI R7, RZ, 0x18, R18 ;  /* 0x00000018ff077819 */ /* 0x001fc40000011612 */
[--C-:B-1----:R-:W-:Y:S01]  /*6ba40*/  SHF.R.U32.HI R9, RZ, 0x18, R16.reuse ;  /* 0x00000018ff097819 */ /* 0x102fe20000011610 */
[----:B------:R-:W3:Y:S01]  /*6ba50*/  LDL.LU R18, [R1+0x2170] ;  /* 0x0021700001127983 */ /* 0x000ee20000300800 */
[--C-:B-----5:R-:W-:Y:S02]  /*6ba60*/  SHF.R.U32.HI R11, RZ, 0x10, R16.reuse ;  /* 0x00000010ff0b7819 */ /* 0x120fe40000011610 */
[----:B------:R-:W-:Y:S02]  /*6ba70*/  SHF.R.U32.HI R13, RZ, 0x8, R16 ;  /* 0x00000008ff0d7819 */ /* 0x000fe40000011610 */
[----:B------:R-:W5:Y:S04]  /*6ba80*/  LDL.LU R16, [R1+0x216c] ;  /* 0x00216c0001107983 */ /* 0x000f680000300800 */
[----:B------:R0:W-:Y:S04]  /*6ba90*/  STG.E.U8 desc[UR36][R2.64+0x52], R15 ;  /* 0x0000520f02007986 */ /* 0x0001e8000c101124 */
[----:B------:R1:W-:Y:S04]  /*6baa0*/  STG.E.U8 desc[UR36][R2.64+0x51], R17 ;  /* 0x0000511102007986 */ /* 0x0003e8000c101124 */
[----:B------:R1:W-:Y:S04]  /*6bab0*/  STG.E.U8 desc[UR36][R2.64+0x57], R7 ;  /* 0x0000570702007986 */ /* 0x0003e8000c101124 */
[----:B------:R-:W-:Y:S01]  /*6bac0*/  STG.E.U8 desc[UR36][R2.64+0x56], R19 ;  /* 0x0000561302007986 */ /* 0x000fe2000c101124 */
[----:B0-----:R-:W-:-:S03]  /*6bad0*/  SHF.R.U32.HI R15, RZ, 0x18, R14 ;  /* 0x00000018ff0f7819 */ /* 0x001fc6000001160e */
[----:B------:R-:W-:Y:S01]  /*6bae0*/  STG.E.U8 desc[UR36][R2.64+0x55], R5 ;  /* 0x0000550502007986 */ /* 0x000fe2000c101124 */
[----:B-1----:R-:W-:-:S03]  /*6baf0*/  SHF.R.U32.HI R17, RZ, 0x10, R14 ;  /* 0x00000010ff117819 */ /* 0x002fc6000001160e */
[----:B------:R-:W-:Y:S01]  /*6bb00*/  STG.E.U8 desc[UR36][R2.64+0x5b], R9 ;  /* 0x00005b0902007986 */ /* 0x000fe2000c101124 */
[----:B------:R-:W-:-:S03]  /*6bb10*/  SHF.R.U32.HI R7, RZ, 0x8, R14 ;  /* 0x00000008ff077819 */ /* 0x000fc6000001160e */
[----:B------:R0:W-:Y:S04]  /*6bb20*/  STG.E.U8 desc[UR36][R2.64+0x5c], R14 ;  /* 0x00005c0e02007986 */ /* 0x0001e8000c101124 */
[----:B0-----:R-:W5:Y:S04]  /*6bb30*/  LDL.LU R14, [R1+0x2160] ;  /* 0x00216000010e7983 */ /* 0x001f680000300800 */
[----:B------:R-:W-:Y:S04]  /*6bb40*/  STG.E.U8 desc[UR36][R2.64+0x5a], R11 ;  /* 0x00005a0b02007986 */ /* 0x000fe8000c101124 */
[----:B------:R-:W-:Y:S04]  /*6bb50*/  STG.E.U8 desc[UR36][R2.64+0x59], R13 ;  /* 0x0000590d02007986 */ /* 0x000fe8000c101124 */
[----:B------:R-:W-:Y:S01]  /*6bb60*/  STG.E.U8 desc[UR36][R2.64+0x5f], R15 ;  /* 0x00005f0f02007986 */ /* 0x000fe2000c101124 */
[----:B--2---:R-:W-:-:S03]  /*6bb70*/  SHF.R.U32.HI R5, RZ, 0x18, R4 ;  /* 0x00000018ff057819 */ /* 0x004fc60000011604 */
[----:B------:R0:W-:Y:S01]  /*6bb80*/  STG.E.U8 desc[UR36][R2.64+0x60], R4 ;  /* 0x0000600402007986 */ /* 0x0001e2000c101124 */
[--C-:B------:R-:W-:Y:S02]  /*6bb90*/  SHF.R.U32.HI R19, RZ, 0x10, R4.reuse ;  /* 0x00000010ff137819 */ /* 0x100fe40000011604 */
[----:B------:R-:W-:Y:S02]  /*6bba0*/  SHF.R.U32.HI R9, RZ, 0x8, R4 ;  /* 0x00000008ff097819 */ /* 0x000fe40000011604 */
[----:B0-----:R-:W2:Y:S01]  /*6bbb0*/  LDL.LU R4, [R1+0x2164] ;  /* 0x0021640001047983 */ /* 0x001ea20000300800 */
[----:B----4-:R-:W-:-:S03]  /*6bbc0*/  SHF.R.U32.HI R11, RZ, 0x18, R0 ;  /* 0x00000018ff0b7819 */ /* 0x010fc60000011600 */
[----:B------:R0:W-:Y:S01]  /*6bbd0*/  STG.E.U8 desc[UR36][R2.64+0x64], R0 ;  /* 0x0000640002007986 */ /* 0x0001e2000c101124 */
[--C-:B------:R-:W-:Y:S02]  /*6bbe0*/  SHF.R.U32.HI R13, RZ, 0x10, R0.reuse ;  /* 0x00000010ff0d7819 */ /* 0x100fe40000011600 */
[----:B------:R-:W-:Y:S02]  /*6bbf0*/  SHF.R.U32.HI R15, RZ, 0x8, R0 ;  /* 0x00000008ff0f7819 */ /* 0x000fe40000011600 */
[----:B0-----:R-:W4:Y:S04]  /*6bc00*/  LDL.LU R0, [R1+0x2168] ;  /* 0x0021680001007983 */ /* 0x001f280000300800 */
[----:B------:R-:W-:Y:S04]  /*6bc10*/  STG.E.U8 desc[UR36][R2.64+0x5e], R17 ;  /* 0x00005e1102007986 */ /* 0x000fe8000c101124 */
[----:B------:R3:W-:Y:S04]  /*6bc20*/  STG.E.U8 desc[UR36][R2.64+0x5d], R7 ;  /* 0x00005d0702007986 */ /* 0x0007e8000c101124 */
[----:B------:R0:W-:Y:S04]  /*6bc30*/  STG.E.U8 desc[UR36][R2.64+0x63], R5 ;  /* 0x0000630502007986 */ /* 0x0001e8000c101124 */
[----:B------:R-:W-:Y:S04]  /*6bc40*/  STG.E.U8 desc[UR36][R2.64+0x62], R19 ;  /* 0x0000621302007986 */ /* 0x000fe8000c101124 */
[----:B------:R-:W-:Y:S04]  /*6bc50*/  STG.E.U8 desc[UR36][R2.64+0x61], R9 ;  /* 0x0000610902007986 */ /* 0x000fe8000c101124 */
[----:B------:R-:W-:Y:S04]  /*6bc60*/  STG.E.U8 desc[UR36][R2.64+0x67], R11 ;  /* 0x0000670b02007986 */ /* 0x000fe8000c101124 */
[----:B------:R-:W-:Y:S04]  /*6bc70*/  STG.E.U8 desc[UR36][R2.64+0x66], R13 ;  /* 0x0000660d02007986 */ /* 0x000fe8000c101124 */
[----:B------:R-:W-:Y:S01]  /*6bc80*/  STG.E.U8 desc[UR36][R2.64+0x65], R15 ;  /* 0x0000650f02007986 */ /* 0x000fe2000c101124 */
[----:B---3--:R-:W-:-:S03]  /*6bc90*/  SHF.R.U32.HI R7, RZ, 0x18, R20 ;  /* 0x00000018ff077819 */ /* 0x008fc60000011614 */
[----:B------:R1:W-:Y:S01]  /*6bca0*/  STG.E.U8 desc[UR36][R2.64+0x68], R20 ;  /* 0x0000681402007986 */ /* 0x0003e2000c101124 */
[--C-:B------:R-:W-:Y:S02]  /*6bcb0*/  SHF.R.U32.HI R17, RZ, 0x10, R20.reuse ;  /* 0x00000010ff117819 */ /* 0x100fe40000011614 */
[----:B0-----:R-:W-:Y:S02]  /*6bcc0*/  SHF.R.U32.HI R5, RZ, 0x8, R20 ;  /* 0x00000008ff057819 */ /* 0x001fe40000011614 */
[----:B-1----:R-:W3:Y:S04]  /*6bcd0*/  LDL.LU R20, [R1+0x2504] ;  /* 0x0025040001147983 */ /* 0x002ee80000300800 */
[----:B------:R0:W-:Y:S01]  /*6bce0*/  STG.E.U8 desc[UR36][R2.64+0x6b], R7 ;  /* 0x00006b0702007986 */ /* 0x0001e2000c101124 */
[----:B------:R-:W-:-:S03]  /*6bcf0*/  SHF.R.U32.HI R9, RZ, 0x18, R18 ;  /* 0x00000018ff097819 */ /* 0x000fc60000011612 */
[----:B------:R1:W-:Y:S01]  /*6bd00*/  STG.E.U8 desc[UR36][R2.64+0x6c], R18 ;  /* 0x00006c1202007986 */ /* 0x0003e2000c101124 */
[--C-:B------:R-:W-:Y:S02]  /*6bd10*/  SHF.R.U32.HI R19, RZ, 0x10, R18.reuse ;  /* 0x00000010ff137819 */ /* 0x100fe40000011612 */
[----:B------:R-:W-:Y:S02]  /*6bd20*/  SHF.R.U32.HI R11, RZ, 0x8, R18 ;  /* 0x00000008ff0b7819 */ /* 0x000fe40000011612 */
[--C-:B-----5:R-:W-:Y:S01]  /*6bd30*/  SHF.R.U32.HI R13, RZ, 0x18, R16.reuse ;  /* 0x00000018ff0d7819 */ /* 0x120fe20000011610 */
[----:B------:R5:W-:Y:S01]  /*6bd40*/  STG.E.U8 desc[UR36][R2.64+0x70], R16 ;  /* 0x0000701002007986 */ /* 0x000be2000c101124 */
[--C-:B------:R-:W-:Y:S02]  /*6bd50*/  SHF.R.U32.HI R15, RZ, 0x10, R16.reuse ;  /* 0x00000010ff0f7819 */ /* 0x100fe40000011610 */
[----:B0-----:R-:W-:Y:S01]  /*6bd60*/  SHF.R.U32.HI R7, RZ, 0x8, R16 ;  /* 0x00000008ff077819 */ /* 0x001fe20000011610 */
[----:B-1----:R-:W3:Y:S04]  /*6bd70*/  LDL.LU R18, [R1+0x2280] ;  /* 0x0022800001127983 */ /* 0x002ee80000300800 */
[----:B-----5:R-:W5:Y:S04]  /*6bd80*/  LDL.LU R16, [R1+0x2508] ;  /* 0x0025080001107983 */ /* 0x020f680000300800 */
[----:B------:R-:W-:Y:S04]  /*6bd90*/  STG.E.U8 desc[UR36][R2.64+0x6a], R17 ;  /* 0x00006a1102007986 */ /* 0x000fe8000c101124 */
[----:B------:R0:W-:Y:S04]  /*6bda0*/  STG.E.U8 desc[UR36][R2.64+0x69], R5 ;  /* 0x0000690502007986 */ /* 0x0001e8000c101124 */
[----:B------:R1:W-:Y:S04]  /*6bdb0*/  STG.E.U8 desc[UR36][R2.64+0x6f], R9 ;  /* 0x00006f0902007986 */ /* 0x0003e8000c101124 */
[----:B------:R-:W-:Y:S04]  /*6bdc0*/  STG.E.U8 desc[UR36][R2.64+0x6e], R19 ;  /* 0x00006e1302007986 */ /* 0x000fe8000c101124 */
[----:B------:R-:W-:Y:S04]  /*6bdd0*/  STG.E.U8 desc[UR36][R2.64+0x6d], R11 ;  /* 0x00006d0b02007986 */ /* 0x000fe8000c101124 */
[----:B------:R-:W-:Y:S01]  /*6bde0*/  STG.E.U8 desc[UR36][R2.64+0x73], R13 ;  /* 0x0000730d02007986 */ /* 0x000fe2000c101124 */
[----:B0-----:R-:W-:-:S03]  /*6bdf0*/  SHF.R.U32.HI R5, RZ, 0x18, R14 ;  /* 0x00000018ff057819 */ /* 0x001fc6000001160e */
[----:B------:R0:W-:Y:S01]  /*6be00*/  STG.E.U8 desc[UR36][R2.64+0x74], R14 ;  /* 0x0000740e02007986 */ /* 0x0001e2000c101124 */
[--C-:B------:R-:W-:Y:S02]  /*6be10*/  SHF.R.U32.HI R17, RZ, 0x10, R14.reuse ;  /* 0x00000010ff117819 */ /* 0x100fe4000001160e */
[----:B-1----:R-:W-:Y:S02]  /*6be20*/  SHF.R.U32.HI R9, RZ, 0x8, R14 ;  /* 0x00000008ff097819 */ /* 0x002fe4000001160e */
        /* <DEDUP_REMOVED lines=158> */
[----:B------:R3:W-:Y:S04]  /*6c810*/  STG.E.U8 desc[UR36][R2.64+0xbd], R11 ;  /* 0x0000bd0b02007986 */ /* 0x0007e8000c101124 */
[----:B------:R-:W-:Y:S04]  /*6c820*/  STG.E.U8 desc[UR36][R2.64+0x4], R82 ;  /* 0x0000045202007986 */ /* 0x000fe8000c101124 */
[----:B------:R-:W-:Y:S04]  /*6c830*/  STG.E.U8 desc[UR36][R2.64+0x8], R81 ;  /* 0x0000085102007986 */ /* 0x000fe8000c101124 */
[----:B------:R-:W-:Y:S04]  /*6c840*/  STG.E.U8 desc[UR36][R2.64+0xbe], R17 ;  /* 0x0000be1102007986 */ /* 0x000fe8000c101124 */
[----:B------:R0:W-:Y:S04]  /*6c850*/  STG.E.U8 desc[UR36][R2.64+0xc3], R13 ;  /* 0x0000c30d02007986 */ /* 0x0001e8000c101124 */
[----:B------:R-:W-:Y:S04]  /*6c860*/  STG.E.U8 desc[UR36][R2.64+0xc2], R19 ;  /* 0x0000c21302007986 */ /* 0x000fe8000c101124 */
[----:B------:R-:W-:Y:S04]  /*6c870*/  STG.E.U8 desc[UR36][R2.64+0xc1], R7 ;  /* 0x0000c10702007986 */ /* 0x000fe8000c101124 */
[----:B------:R-:W-:Y:S04]  /*6c880*/  STG.E.U8 desc[UR36][R2.64+0xc7], R5 ;  /* 0x0000c70502007986 */ /* 0x000fe8000c101124 */
[----:B------:R-:W-:Y:S04]  /*6c890*/  STG.E.U8 desc[UR36][R2.64+0xc6], R15 ;  /* 0x0000c60f02007986 */ /* 0x000fe8000c101124 */
[----:B------:R-:W-:Y:S01]  /*6c8a0*/  STG.E.U8 desc[UR36][R2.64+0xc5], R9 ;  /* 0x0000c50902007986 */ /* 0x000fe2000c101124 */
[----:B---3--:R-:W-:-:S02]  /*6c8b0*/  SHF.R.U32.HI R11, RZ, 0x18, R20 ;  /* 0x00000018ff0b7819 */ /* 0x008fc40000011614 */
[--C-:B0-----:R-:W-:Y:S02]  /*6c8c0*/  SHF.R.U32.HI R13, RZ, 0x10, R20.reuse ;  /* 0x00000010ff0d7819 */ /* 0x101fe40000011614 */
[----:B------:R-:W-:Y:S01]  /*6c8d0*/  SHF.R.U32.HI R17, RZ, 0x8, R20 ;  /* 0x00000008ff117819 */ /* 0x000fe20000011614 */
[----:B------:R-:W-:Y:S04]  /*6c8e0*/  STG.E.U8 desc[UR36][R2.64+0xcb], R11 ;  /* 0x0000cb0b02007986 */ /* 0x000fe8000c101124 */
[----:B------:R0:W-:Y:S04]  /*6c8f0*/  STG.E.U8 desc[UR36][R2.64+0xc8], R20 ;  /* 0x0000c81402007986 */ /* 0x0001e8000c101124 */
[----:B0-----:R-:W3:Y:S01]  /*6c900*/  LDL.LU R20, [R1+0x21cc] ;  /* 0x0021cc0001147983 */ /* 0x001ee20000300800 */
[----:B------:R-:W-:-:S02]  /*6c910*/  SHF.R.U32.HI R7, RZ, 0x18, R18 ;  /* 0x00000018ff077819 */ /* 0x000fc40000011612 */
[--C-:B------:R-:W-:Y:S01]  /*6c920*/  SHF.R.U32.HI R19, RZ, 0x10, R18.reuse ;  /* 0x00000010ff137819 */ /* 0x100fe20000011612 */
[----:B------:R0:W-:Y:S01]  /*6c930*/  STG.E.U8 desc[UR36][R2.64+0xcc], R18 ;  /* 0x0000cc1202007986 */ /* 0x0001e2000c101124 */
[----:B------:R-:W-:Y:S02]  /*6c940*/  SHF.R.U32.HI R5, RZ, 0x8, R18 ;  /* 0x00000008ff057819 */ /* 0x000fe40000011612 */
[--C-:B-----5:R-:W-:Y:S01]  /*6c950*/  SHF.R.U32.HI R9, RZ, 0x18, R16.reuse ;  /* 0x00000018ff097819 */ /* 0x120fe20000011610 */
[----:B------:R1:W-:Y:S01]  /*6c960*/  STG.E.U8 desc[UR36][R2.64+0xd0], R16 ;  /* 0x0000d01002007986 */ /* 0x0003e2000c101124 */
[--C-:B------:R-:W-:Y:S02]  /*6c970*/  SHF.R.U32.HI R15, RZ, 0x10, R16.reuse ;  /* 0x00000010ff0f7819 */ /* 0x100fe40000011610 */
[----:B------:R-:W-:Y:S01]  /*6c980*/  SHF.R.U32.HI R11, RZ, 0x8, R16 ;  /* 0x00000008ff0b7819 */ /* 0x000fe20000011610 */
[----:B0-----:R-:W5:Y:S04]  /*6c990*/  LDL.LU R18, [R1+0x21d0] ;  /* 0x0021d00001127983 */ /* 0x001f680000300800 */
[----:B-1----:R-:W5:Y:S04]  /*6c9a0*/  LDL.LU R16, [R1+0x21d4] ;  /* 0x0021d40001107983 */ /* 0x002f680000300800 */
[----:B------:R0:W-:Y:S04]  /*6c9b0*/  STG.E.U8 desc[UR36][R2.64+0xca], R13 ;  /* 0x0000ca0d02007986 */ /* 0x0001e8000c101124 */
[----:B------:R1:W-:Y:S04]  /*6c9c0*/  STG.E.U8 desc[UR36][R2.64+0xc9], R17 ;  /* 0x0000c91102007986 */ /* 0x0003e8000c101124 */
[----:B------:R1:W-:Y:S04]  /*6c9d0*/  STG.E.U8 desc[UR36][R2.64+0xcf], R7 ;  /* 0x0000cf0702007986 */ /* 0x0003e8000c101124 */
[----:B------:R-:W-:Y:S04]  /*6c9e0*/  STG.E.U8 desc[UR36][R2.64+0xce], R19 ;  /* 0x0000ce1302007986 */ /* 0x000fe8000c101124 */
[----:B------:R-:W-:Y:S04]  /*6c9f0*/  STG.E.U8 desc[UR36][R2.64+0xcd], R5 ;  /* 0x0000cd0502007986 */ /* 0x000fe8000c101124 */
[----:B------:R-:W-:Y:S01]  /*6ca00*/  STG.E.U8 desc[UR36][R2.64+0xd3], R9 ;  /* 0x0000d30902007986 */ /* 0x000fe2000c101124 */
[----:B0-----:R-:W-:-:S03]  /*6ca10*/  SHF.R.U32.HI R13, RZ, 0x18, R14 ;  /* 0x00000018ff0d7819 */ /* 0x001fc6000001160e */
[----:B------:R0:W-:Y:S01]  /*6ca20*/  STG.E.U8 desc[UR36][R2.64+0xd4], R14 ;  /* 0x0000d40e02007986 */ /* 0x0001e2000c101124 */
[--C-:B-1----:R-:W-:Y:S02]  /*6ca30*/  SHF.R.U32.HI R17, RZ, 0x10, R14.reuse ;  /* 0x00000010ff117819 */ /* 0x102fe4000001160e */
[----:B------:R-:W-:Y:S02]  /*6ca40*/  SHF.R.U32.HI R7, RZ, 0x8, R14 ;  /* 0x00000008ff077819 */ /* 0x000fe4000001160e */
        /* <DEDUP_REMOVED lines=25> */
[----:B0-----:R-:W-:Y:S01]  /*6cbe0*/  SHF.R.U32.HI R5, RZ, 0x8, R20 ;  /* 0x00000008ff057819 */ /* 0x001fe20000011614 */
[----:B------:R0:W-:Y:S04]  /*6cbf0*/  STG.E.U8 desc[UR36][R2.64+0xe3], R7 ;  /* 0x0000e30702007986 */ /* 0x0001e8000c101124 */
[----:B-1----:R-:W3:Y:S01]  /*6cc00*/  LDL.LU R20, [R1+0x21b8] ;  /* 0x0021b80001147983 */ /* 0x002ee20000300800 */
[----:B-----5:R-:W-:-:S03]  /*6cc10*/  SHF.R.U32.HI R9, RZ, 0x18, R18 ;  /* 0x00000018ff097819 */ /* 0x020fc60000011612 */
[----:B------:R1:W-:Y:S01]  /*6cc20*/  STG.E.U8 desc[UR36][R2.64+0xe4], R18 ;  /* 0x0000e41202007986 */ /* 0x0003e2000c101124 */
[--C-:B------:R-:W-:Y:S02]  /*6cc30*/  SHF.R.U32.HI R19, RZ, 0x10, R18.reuse ;  /* 0x00000010ff137819 */ /* 0x100fe40000011612 */
[----:B------:R-:W-:Y:S02]  /*6cc40*/  SHF.R.U32.HI R11, RZ, 0x8, R18 ;  /* 0x00000008ff0b7819 */ /* 0x000fe40000011612 */
[--C-:B------:R-:W-:Y:S01]  /*6cc50*/  SHF.R.U32.HI R13, RZ, 0x18, R16.reuse ;  /* 0x00000018ff0d7819 */ /* 0x100fe20000011610 */
        /* <DEDUP_REMOVED lines=279> */
[--C-:B0-----:R-:W-:Y:S02]  /*6ddd0*/  SHF.R.U32.HI R17, RZ, 0x10, R20.reuse ;  /* 0x00000010ff117819 */ /* 0x101fe40000011614 */
[----:B-1----:R-:W-:Y:S01]  /*6dde0*/  SHF.R.U32.HI R11, RZ, 0x8, R20 ;  /* 0x00000008ff0b7819 */ /* 0x002fe20000011614 */
[----:B------:R0:W-:Y:S04]  /*6ddf0*/  STG.E.U8 desc[UR36][R2.64+0x173], R9 ;  /* 0x0001730902007986 */ /* 0x0001e8000c101124 */
[----:B---3--:R-:W3:Y:S01]  /*6de00*/  LDL.LU R20, [R1+0x2378] ;  /* 0x0023780001147983 */ /* 0x008ee20000300800 */
        /* <DEDUP_REMOVED lines=47> */
[----:B------:R-:W-:Y:S04]  /*6e100*/  STG.E.U8 desc[UR36][R2.64+0x18a], R17 ;  /* 0x00018a1102007986 */ /* 0x000fe8000c101124 */
[----:B---3--:R-:W3:Y:S01]  /*6e110*/  LDL.LU R20, [R1+0x2310] ;  /* 0x0023100001147983 */ /* 0x008ee20000300800 */
[----:B------:R-:W-:-:S02]  /*6e120*/  SHF.R.U32.HI R5, RZ, 0x18, R18 ;  /* 0x00000018ff057819 */ /* 0x000fc40000011612 */
[--C-:B------:R-:W-:Y:S02]  /*6e130*/  SHF.R.U32.HI R19, RZ, 0x10, R18.reuse ;  /* 0x00000010ff137819 */ /* 0x100fe40000011612 */
[----:B------:R-:W-:Y:S02]  /*6e140*/  SHF.R.U32.HI R9, RZ, 0x8, R18 ;  /* 0x00000008ff097819 */ /* 0x000fe40000011612 */
[--C-:B-----5:R-:W-:Y:S02]  /*6e150*/  SHF.R.U32.HI R11, RZ, 0x18, R16.reuse ;  /* 0x00000018ff0b7819 */ /* 0x120fe40000011610 */
[--C-:B0-----:R-:W-:Y:S01]  /*6e160*/  SHF.R.U32.HI R13, RZ, 0x10, R16.reuse ;  /* 0x00000010ff0d7819 */ /* 0x101fe20000011610 */
[----:B------:R-:W-:Y:S01]  /*6e170*/  STG.E.U8 desc[UR36][R2.64+0x189], R7 ;  /* 0x0001890702007986 */ /* 0x000fe2000c101124 */
[----:B------:R-:W-:-:S03]  /*6e180*/  SHF.R.U32.HI R15, RZ, 0x8, R16 ;  /* 0x00000008ff0f7819 */ /* 0x000fc60000011610 */
[----:B------:R-:W-:Y:S04]  /*6e190*/  STG.E.U8 desc[UR36][R2.64+0x18f], R5 ;  /* 0x00018f0502007986 */ /* 0x000fe8000c101124 */
[----:B------:R-:W-:Y:S04]  /*6e1a0*/  STG.E.U8 desc[UR36][R2.64+0x18e], R19 ;  /* 0x00018e1302007986 */ /* 0x000fe8000c101124 */
[----:B------:R-:W-:Y:S04]  /*6e1b0*/  STG.E.U8 desc[UR36][R2.64+0x18d], R9 ;  /* 0x00018d0902007986 */ /* 0x000fe8000c101124 */
[----:B------:R0:W-:Y:S04]  /*6e1c0*/  STG.E.U8 desc[UR36][R2.64+0x18c], R18 ;  /* 0x00018c1202007986 */ /* 0x0001e8000c101124 */
[----:B------:R-:W-:Y:S04]  /*6e1d0*/  STG.E.U8 desc[UR36][R2.64+0x193], R11 ;  /* 0x0001930b02007986 */ /* 0x000fe8000c101124 */
[----:B------:R-:W-:Y:S04]  /*6e1e0*/  STG.E.U8 desc[UR36][R2.64+0x192], R13 ;  /* 0x0001920d02007986 */ /* 0x000fe8000c101124 */
[----:B------:R1:W-:Y:S04]  /*6e1f0*/  STG.E.U8 desc[UR36][R2.64+0x190], R16 ;  /* 0x0001901002007986 */ /* 0x0003e8000c101124 */
[----:B0-----:R-:W5:Y:S04]  /*6e200*/  LDL.LU R18, [R1+0x2314] ;  /* 0x0023140001127983 */ /* 0x001f680000300800 */
[----:B-1----:R-:W5:Y:S01]  /*6e210*/  LDL.LU R16, [R1+0x2318] ;  /* 0x0023180001107983 */ /* 0x002f620000300800 */
[----:B------:R-:W-:-:S02]  /*6e220*/  SHF.R.U32.HI R7, RZ, 0x18, R14 ;  /* 0x00000018ff077819 */ /* 0x000fc4000001160e */
[--C-:B------:R-:W-:Y:S01]  /*6e230*/  SHF.R.U32.HI R17, RZ, 0x10, R14.reuse ;  /* 0x00000010ff117819 */ /* 0x100fe2000001160e */
[----:B------:R0:W-:Y:S01]  /*6e240*/  STG.E.U8 desc[UR36][R2.64+0x194], R14 ;  /* 0x0001940e02007986 */ /* 0x0001e2000c101124 */
[----:B------:R-:W-:-:S03]  /*6e250*/  SHF.R.U32.HI R5, RZ, 0x8, R14 ;  /* 0x00000008ff057819 */ /* 0x000fc6000001160e */
[----:B0-----:R-:W5:Y:S04]  /*6e260*/  LDL.LU R14, [R1+0x231c] ;  /* 0x00231c00010e7983 */ /* 0x001f680000300800 */
        /* <DEDUP_REMOVED lines=25> */
[----:B-1----:R-:W3:Y:S04]  /*6e400*/  LDL.LU R20, [R1+0x2308] ;  /* 0x0023080001147983 */ /* 0x002ee80000300800 */
[----:B------:R-:W-:Y:S04]  /*6e410*/  STG.E.U8 desc[UR36][R2.64+0x1a2], R17 ;  /* 0x0001a21102007986 */ /* 0x000fe8000c101124 */
[----:B------:R-:W-:Y:S01]  /*6e420*/  STG.E.U8 desc[UR36][R2.64+0x1a1], R9 ;  /* 0x0001a10902007986 */ /* 0x000fe2000c101124 */
        /* <DEDUP_REMOVED lines=9> */
[----:B------:R0:W-:Y:S04]  /*6e4c0*/  STG.E.U8 desc[UR36][R2.64+0x1a7], R11 ;  /* 0x0001a70b02007986 */ /* 0x0001e8000c101124 */
[----:B-----5:R-:W5:Y:S01]  /*6e4d0*/  LDL.LU R16, [R1+0x22e4] ;  /* 0x0022e40001107983 */ /* 0x020f620000300800 */
[----:B------:R-:W-:-:S03]  /*6e4e0*/  SHF.R.U32.HI R9, RZ, 0x18, R14 ;  /* 0x00000018ff097819 */ /* 0x000fc6000001160e */
[----:B------:R-:W-:Y:S01]  /*6e4f0*/  STG.E.U8 desc[UR36][R2.64+0x1a6], R19 ;  /* 0x0001a61302007986 */ /* 0x000fe2000c101124 */
[----:B------:R-:W-:-:S03]  /*6e500*/  SHF.R.U32.HI R17, RZ, 0x10, R14 ;  /* 0x00000010ff117819 */ /* 0x000fc6000001160e */
[----:B------:R-:W-:Y:S01]  /*6e510*/  STG.E.U8 desc[UR36][R2.64+0x1a5], R13 ;  /* 0x0001a50d02007986 */ /* 0x000fe2000c101124 */
[----:B0-----:R-:W-:-:S03]  /*6e520*/  SHF.R.U32.HI R11, RZ, 0x8, R14 ;  /* 0x00000008ff0b7819 */ /* 0x001fc6000001160e */
[----:B------:R-:W-:Y:S04]  /*6e530*/  STG.E.U8 desc[UR36][R2.64+0x1ab], R7 ;  /* 0x0001ab0702007986 */ /* 0x000fe8000c101124 */
        /* <DEDUP_REMOVED lines=40> */
[----:B------:R0:W-:Y:S04]  /*6e7c0*/  STG.E.U8 desc[UR36][R2.64+0x1bf], R7 ;  /* 0x0001bf0702007986 */ /* 0x0001e8000c101124 */
[----:B-----5:R-:W5:Y:S04]  /*6e7d0*/  LDL.LU R16, [R1+0x22c4] ;  /* 0x0022c40001107983 */ /* 0x020f680000300800 */
[----:B------:R-:W-:Y:S04]  /*6e7e0*/  STG.E.U8 desc[UR36][R2.64+0x1be], R19 ;  /* 0x0001be1302007986 */ /* 0x000fe8000c101124 */
[----:B------:R-:W-:Y:S04]  /*6e7f0*/  STG.E.U8 desc[UR36][R2.64+0x1bd], R5 ;  /* 0x0001bd0502007986 */ /* 0x000fe8000c101124 */
[----:B------:R-:W-:Y:S01]  /*6e800*/  STG.E.U8 desc[UR36][R2.64+0x1c3], R9 ;  /* 0x0001c30902007986 */ /* 0x000fe2000c101124 */
[----:B------:R-:W-:-:S03]  /*6e810*/  SHF.R.U32.HI R13, RZ, 0x18, R14 ;  /* 0x00000018ff0d7819 */ /* 0x000fc6000001160e */
[----:B------:R1:W-:Y:S01]  /*6e820*/  STG.E.U8 desc[UR36][R2.64+0x1c4], R14 ;  /* 0x0001c40e02007986 */ /* 0x0003e2000c101124 */
[--C-:B------:R-:W-:Y:S02]  /*6e830*/  SHF.R.U32.HI R17, RZ, 0x10, R14.reuse ;  /* 0x00000010ff117819 */ /* 0x100fe4000001160e */
[----:B0-----:R-:W-:Y:S02]  /*6e840*/  SHF.R.U32.HI R7, RZ, 0x8, R14 ;  /* 0x00000008ff077819 */ /* 0x001fe4000001160e */
[----:B-1----:R-:W5:Y:S04]  /*6e850*/  LDL.LU R14, [R1+0x22c8] ;  /* 0x0022c800010e7983 */ /* 0x002f680000300800 */
        /* <DEDUP_REMOVED lines=170> */
[----:B---3--:R-:W3:Y:S04]  /*6f300*/  LDL.LU R20, [R1+0x2380] ;  /* 0x0023800001147983 */ /* 0x008ee80000300800 */
        /* <DEDUP_REMOVED lines=95> */
[----:B------:R0:W-:Y:S04]  /*6f900*/  STG.E.U8 desc[UR36][R2.64+0x24b], R7 ;  /* 0x00024b0702007986 */ /* 0x0001e8000c101124 */
[----:B------:R-:W-:Y:S04]  /*6f910*/  STG.E.U8 desc[UR36][R2.64+0x24a], R17 ;  /* 0x00024a1102007986 */ /* 0x000fe8000c101124 */
[----:B------:R-:W-:Y:S01]  /*6f920*/  STG.E.U8 desc[UR36][R2.64+0x249], R5 ;  /* 0x0002490502007986 */ /* 0x000fe2000c101124 */
[----:B------:R-:W-:-:S02]  /*6f930*/  SHF.R.U32.HI R9, RZ, 0x18, R18 ;  /* 0x00000018ff097819 */ /* 0x000fc40000011612 */
[--C-:B------:R-:W-:Y:S02]  /*6f940*/  SHF.R.U32.HI R19, RZ, 0x10, R18.reuse ;  /* 0x00000010ff137819 */ /* 0x100fe40000011612 */
[----:B------:R-:W-:Y:S02]  /*6f950*/  SHF.R.U32.HI R11, RZ, 0x8, R18 ;  /* 0x00000008ff0b7819 */ /* 0x000fe40000011612 */
[--C-:B-----5:R-:W-:Y:S01]  /*6f960*/  SHF.R.U32.HI R13, RZ, 0x18, R16.reuse ;  /* 0x00000018ff0d7819 */ /* 0x120fe20000011610 */
[----:B------:R-:W-:Y:S01]  /*6f970*/  STG.E.U8 desc[UR36][R2.64+0x24f], R9 ;  /* 0x00024f0902007986 */ /* 0x000fe2000c101124 */
[--C-:B------:R-:W-:Y:S02]  /*6f980*/  SHF.R.U32.HI R15, RZ, 0x10, R16.reuse ;  /* 0x00000010ff0f7819 */ /* 0x100fe40000011610 */
[----:B0-----:R-:W-:Y:S01]  /*6f990*/  SHF.R.U32.HI R7, RZ, 0x8, R16 ;  /* 0x00000008ff077819 */ /* 0x001fe20000011610 */
[----:B------:R-:W-:Y:S04]  /*6f9a0*/  STG.E.U8 desc[UR36][R2.64+0x24e], R19 ;  /* 0x00024e1302007986 */ /* 0x000fe8000c101124 */
[----:B------:R-:W-:Y:S04]  /*6f9b0*/  STG.E.U8 desc[UR36][R2.64+0x24d], R11 ;  /* 0x00024d0b02007986 */ /* 0x000fe8000c101124 */
[----:B------:R0:W-:Y:S04]  /*6f9c0*/  STG.E.U8 desc[UR36][R2.64+0x24c], R18 ;  /* 0x00024c1202007986 */ /* 0x0001e8000c101124 */
[----:B------:R-:W-:Y:S04]  /*6f9d0*/  STG.E.U8 desc[UR36][R2.64+0x253], R13 ;  /* 0x0002530d02007986 */ /* 0x000fe8000c101124 */
[----:B------:R1:W-:Y:S04]  /*6f9e0*/  STG.E.U8 desc[UR36][R2.64+0x250], R16 ;  /* 0x0002501002007986 */ /* 0x0003e8000c101124 */
[----:B0-----:R-:W5:Y:S01]  /*6f9f0*/  LDL.LU R18, [R1+0x2350] ;  /* 0x0023500001127983 */ /* 0x001f620000300800 */
[----:B------:R-:W-:-:S02]  /*6fa00*/  SHF.R.U32.HI R5, RZ, 0x18, R14 ;  /* 0x00000018ff057819 */ /* 0x000fc4000001160e */
[--C-:B------:R-:W-:Y:S02]  /*6fa10*/  SHF.R.U32.HI R17, RZ, 0x10, R14.reuse ;  /* 0x00000010ff117819 */ /* 0x100fe4000001160e */
[----:B------:R-:W-:Y:S01]  /*6fa20*/  SHF.R.U32.HI R9, RZ, 0x8, R14 ;  /* 0x00000008ff097819 */ /* 0x000fe2000001160e */
[----:B-1----:R-:W5:Y:S04]  /*6fa30*/  LDL.LU R16, [R1+0x2354] ;  /* 0x0023540001107983 */ /* 0x002f680000300800 */
[----:B------:R-:W-:Y:S04]  /*6fa40*/  STG.E.U8 desc[UR36][R2.64+0x252], R15 ;  /* 0x0002520f02007986 */ /* 0x000fe8000c101124 */
[----:B------:R-:W-:Y:S04]  /*6fa50*/  STG.E.U8 desc[UR36][R2.64+0x251], R7 ;  /* 0x0002510702007986 */ /* 0x000fe8000c101124 */
[----:B------:R-:W-:Y:S04]  /*6fa60*/  STG.E.U8 desc[UR36][R2.64+0x257], R5 ;  /* 0x0002570502007986 */ /* 0x000fe8000c101124 */
[----:B------:R-:W-:Y:S04]  /*6fa70*/  STG.E.U8 desc[UR36][R2.64+0x256], R17 ;  /* 0x0002561102007986 */ /* 0x000fe8000c101124 */
[----:B------:R-:W-:Y:S04]  /*6fa80*/  STG.E.U8 desc[UR36][R2.64+0x255], R9 ;  /* 0x0002550902007986 */ /* 0x000fe8000c101124 */
[----:B------:R0:W-:Y:S04]  /*6fa90*/  STG.E.U8 desc[UR36][R2.64+0x254], R14 ;  /* 0x0002540e02007986 */ /* 0x0001e8000c101124 */
[----:B0-----:R-:W5:Y:S01]  /*6faa0*/  LDL.LU R14, [R1+0x2358] ;  /* 0x00235800010e7983 */ /* 0x001f620000300800 */
[----:B--2---:R-:W-:-:S02]  /*6fab0*/  SHF.R.U32.HI R11, RZ, 0x18, R4 ;  /* 0x00000018ff0b7819 */ /* 0x004fc40000011604 */
[--C-:B------:R-:W-:Y:S02]  /*6fac0*/  SHF.R.U32.HI R19, RZ, 0x10, R4.reuse ;  /* 0x00000010ff137819 */ /* 0x100fe40000011604 */
[----:B------:R-:W-:Y:S01]  /*6fad0*/  SHF.R.U32.HI R13, RZ, 0x8, R4 ;  /* 0x00000008ff0d7819 */ /* 0x000fe20000011604 */
[----:B------:R-:W-:Y:S04]  /*6fae0*/  STG.E.U8 desc[UR36][R2.64+0x25b], R11 ;  /* 0x00025b0b02007986 */ /* 0x000fe8000c101124 */
[----:B------:R-:W-:Y:S04]  /*6faf0*/  STG.E.U8 desc[UR36][R2.64+0x25a], R19 ;  /* 0x00025a1302007986 */ /* 0x000fe8000c101124 */
[----:B------:R-:W-:Y:S04]  /*6fb00*/  STG.E.U8 desc[UR36][R2.64+0x259], R13 ;  /* 0x0002590d02007986 */ /* 0x000fe8000c101124 */
[----:B------:R0:W-:Y:S01]  /*6fb10*/  STG.E.U8 desc[UR36][R2.64+0x258], R4 ;  /* 0x0002580402007986 */ /* 0x0001e2000c101124 */
[----:B----4-:R-:W-:-:S02]  /*6fb20*/  SHF.R.U32.HI R7, RZ, 0x18, R0 ;  /* 0x00000018ff077819 */ /* 0x010fc40000011600 */
[--C-:B------:R-:W-:Y:S01]  /*6fb30*/  SHF.R.U32.HI R15, RZ, 0x10, R0.reuse ;  /* 0x00000010ff0f7819 */ /* 0x100fe20000011600 */
[----:B------:R1:W-:Y:S01]  /*6fb40*/  STG.E.U8 desc[UR36][R2.64+0x25c], R0 ;  /* 0x00025c0002007986 */ /* 0x0003e2000c101124 */
[----:B------:R-:W-:-:S03]  /*6fb50*/  SHF.R.U32.HI R5, RZ, 0x8, R0 ;  /* 0x00000008ff057819 */ /* 0x000fc60000011600 */
[----:B0-----:R-:W2:Y:S04]  /*6fb60*/  LDL.LU R4, [R1+0x232c] ;  /* 0x00232c0001047983 */ /* 0x001ea80000300800 */
[----:B-1----:R-:W4:Y:S04]  /*6fb70*/  LDL.LU R0, [R1+0x2330] ;  /* 0x0023300001007983 */ /* 0x002f280000300800 */
[----:B------:R-:W-:Y:S04]  /*6fb80*/  STG.E.U8 desc[UR36][R2.64+0x25f], R7 ;  /* 0x00025f0702007986 */ /* 0x000fe8000c101124 */
[----:B------:R-:W-:Y:S04]  /*6fb90*/  STG.E.U8 desc[UR36][R2.64+0x25e], R15 ;  /* 0x00025e0f02007986 */ /* 0x000fe8000c101124 */
[----:B------:R-:W-:Y:S01]  /*6fba0*/  STG.E.U8 desc[UR36][R2.64+0x25d], R5 ;  /* 0x00025d0502007986 */ /* 0x000fe2000c101124 */
[----:B---3--:R-:W-:-:S03]  /*6fbb0*/  SHF.R.U32.HI R9, RZ, 0x18, R20 ;  /* 0x00000018ff097819 */ /* 0x008fc60000011614 */
[----:B------:R0:W-:Y:S01]  /*6fbc0*/  STG.E.U8 desc[UR36][R2.64+0x260], R20 ;  /* 0x0002601402007986 */ /* 0x0001e2000c101124 */
[--C-:B------:R-:W-:Y:S02]  /*6fbd0*/  SHF.R.U32.HI R17, RZ, 0x10, R20.reuse ;  /* 0x00000010ff117819 */ /* 0x100fe40000011614 */
[----:B------:R-:W-:Y:S02]  /*6fbe0*/  SHF.R.U32.HI R11, RZ, 0x8, R20 ;  /* 0x00000008ff0b7819 */ /* 0x000fe40000011614 */
[----:B0-----:R-:W3:Y:S04]  /*6fbf0*/  LDL.LU R20, [R1+0x2334] ;  /* 0x0023340001147983 */ /* 0x001ee80000300800 */
[----:B------:R0:W-:Y:S04]  /*6fc00*/  STG.E.U8 desc[UR36][R2.64+0x263], R9 ;  /* 0x0002630902007986 */ /* 0x0001e8000c101124 */
[----:B------:R-:W-:Y:S04]  /*6fc10*/  STG.E.U8 desc[UR36][R2.64+0x262], R17 ;  /* 0x0002621102007986 */ /* 0x000fe8000c101124 */
[----:B------:R-:W-:Y:S01]  /*6fc20*/  STG.E.U8 desc[UR36][R2.64+0x261], R11 ;  /* 0x0002610b02007986 */ /* 0x000fe2000c101124 */
[----:B-----5:R-:W-:-:S03]  /*6fc30*/  SHF.R.U32.HI R13, RZ, 0x18, R18 ;  /* 0x00000018ff0d7819 */ /* 0x020fc60000011612 */
[----:B------:R1:W-:Y:S01]  /*6fc40*/  STG.E.U8 desc[UR36][R2.64+0x264], R18 ;  /* 0x0002641202007986 */ /* 0x0003e2000c101124 */
[--C-:B------:R-:W-:Y:S02]  /*6fc50*/  SHF.R.U32.HI R19, RZ, 0x10, R18.reuse ;  /* 0x00000010ff137819 */ /* 0x100fe40000011612 */
[----:B------:R-:W-:Y:S01]  /*6fc60*/  SHF.R.U32.HI R7, RZ, 0x8, R18 ;  /* 0x00000008ff077819 */ /* 0x000fe20000011612 */
[----:B------:R-:W-:Y:S01]  /*6fc70*/  STG.E.U8 desc[UR36][R2.64+0x267], R13 ;  /* 0x0002670d02007986 */ /* 0x000fe2000c101124 */
[----:B------:R-:W-:-:S03]  /*6fc80*/  SHF.R.U32.HI R5, RZ, 0x18, R16 ;  /* 0x00000018ff057819 */ /* 0x000fc60000011610 */
[----:B------:R5:W-:Y:S01]  /*6fc90*/  STG.E.U8 desc[UR36][R2.64+0x268], R16 ;  /* 0x0002681002007986 */ /* 0x000be2000c101124 */
[--C-:B------:R-:W-:Y:S02]  /*6fca0*/  SHF.R.U32.HI R15, RZ, 0x10, R16.reuse ;  /* 0x00000010ff0f7819 */ /* 0x100fe40000011610 */
[----:B0-----:R-:W-:Y:S01]  /*6fcb0*/  SHF.R.U32.HI R9, RZ, 0x8, R16 ;  /* 0x00000008ff097819 */ /* 0x001fe20000011610 */
[----:B-1----:R-:W3:Y:S04]  /*6fcc0*/  LDL.LU R18, [R1+0x2338] ;  /* 0x0023380001127983 */ /* 0x002ee80000300800 */
[----:B------:R-:W-:Y:S04]  /*6fcd0*/  STG.E.U8 desc[UR36][R2.64+0x266], R19 ;  /* 0x0002661302007986 */ /* 0x000fe8000c101124 */
[----:B-----5:R-:W5:Y:S04]  /*6fce0*/  LDL.LU R16, [R1+0x2478] ;  /* 0x0024780001107983 */ /* 0x020f680000300800 */
[----:B------:R-:W-:Y:S04]  /*6fcf0*/  STG.E.U8 desc[UR36][R2.64+0x265], R7 ;  /* 0x0002650702007986 */ /* 0x000fe8000c101124 */
[----:B------:R-:W-:Y:S04]  /*6fd00*/  STG.E.U8 desc[UR36][R2.64+0x26b], R5 ;  /* 0x00026b0502007986 */ /* 0x000fe8000c101124 */
[----:B------:R-:W-:Y:S04]  /*6fd10*/  STG.E.U8 desc[UR36][R2.64+0x26a], R15 ;  /* 0x00026a0f02007986 */ /* 0x000fe8000c101124 */
[----:B------:R-:W-:Y:S01]  /*6fd20*/  STG.E.U8 desc[UR36][R2.64+0x269], R9 ;  /* 0x0002690902007986 */ /* 0x000fe2000c101124 */
[----:B------:R-:W-:-:S03]  /*6fd30*/  SHF.R.U32.HI R11, RZ, 0x18, R14 ;  /* 0x00000018ff0b7819 */ /* 0x000fc6000001160e */
[----:B------:R0:W-:Y:S01]  /*6fd40*/  STG.E.U8 desc[UR36][R2.64+0x26c], R14 ;  /* 0x00026c0e02007986 */ /* 0x0001e2000c101124 */
[--C-:B------:R-:W-:Y:S02]  /*6fd50*/  SHF.R.U32.HI R17, RZ, 0x10, R14.reuse ;  /* 0x00000010ff117819 */ /* 0x100fe4000001160e */
[----:B------:R-:W-:Y:S01]  /*6fd60*/  SHF.R.U32.HI R13, RZ, 0x8, R14 ;  /* 0x00000008ff0d7819 */ /* 0x000fe2000001160e */
[----:B------:R1:W-:Y:S04]  /*6fd70*/  STG.E.U8 desc[UR36][R2.64+0x26f], R11 ;  /* 0x00026f0b02007986 */ /* 0x0003e8000c101124 */
[----:B0-----:R-:W5:Y:S01]  /*6fd80*/  LDL.LU R14, [R1+0x2470] ;  /* 0x00247000010e7983 */ /* 0x001f620000300800 */
[----:B--2---:R-:W-:-:S03]  /*6fd90*/  SHF.R.U32.HI R7, RZ, 0x18, R4 ;  /* 0x00000018ff077819 */ /* 0x004fc60000011604 */
[----:B------:R0:W-:Y:S01]  /*6fda0*/  STG.E.U8 desc[UR36][R2.64+0x270], R4 ;  /* 0x0002700402007986 */ /* 0x0001e2000c101124 */
[--C-:B------:R-:W-:Y:S02]  /*6fdb0*/  SHF.R.U32.HI R19, RZ, 0x10, R4.reuse ;  /* 0x00000010ff137819 */ /* 0x100fe40000011604 */
[----:B------:R-:W-:Y:S01]  /*6fdc0*/  SHF.R.U32.HI R5, RZ, 0x8, R4 ;  /* 0x00000008ff057819 */ /* 0x000fe20000011604 */
[----:B----4-:R2:W-:Y:S01]  /*6fdd0*/  STG.E.U8 desc[UR36][R2.64+0x274], R0 ;  /* 0x0002740002007986 */ /* 0x0105e2000c101124 */
[--C-:B------:R-:W-:Y:S02]  /*6fde0*/  SHF.R.U32.HI R9, RZ, 0x18, R0.reuse ;  /* 0x00000018ff097819 */ /* 0x100fe40000011600 */
[--C-:B------:R-:W-:Y:S02]  /*6fdf0*/  SHF.R.U32.HI R15, RZ, 0x10, R0.reuse ;  /* 0x00000010ff0f7819 */ /* 0x100fe40000011600 */
[----:B-1----:R-:W-:Y:S01]  /*6fe00*/  SHF.R.U32.HI R11, RZ, 0x8, R0 ;  /* 0x00000008ff0b7819 */ /* 0x002fe20000011600 */
[----:B0-----:R-:W4:Y:S04]  /*6fe10*/  LDL.LU R4, [R1+0x247c] ;  /* 0x00247c0001047983 */ /* 0x001f280000300800 */
[----:B--2---:R-:W2:Y:S04]  /*6fe20*/  LDL.LU R0, [R1+0x2480] ;  /* 0x0024800001007983 */ /* 0x004ea80000300800 */
        /* <DEDUP_REMOVED lines=16> */
[----:B------:R-:W-:-:S03]  /*6ff30*/  SHF.R.U32.HI R5, RZ, 0x18, R18 ;  /* 0x00000018ff057819 */ /* 0x000fc60000011612 */
[----:B------:R1:W-:Y:S01]  /*6ff40*/  STG.E.U8 desc[UR36][R2.64+0x27c], R18 ;  /* 0x00027c1202007986 */ /* 0x0003e2000c101124 */
[--C-:B------:R-:W-:Y:S02]  /*6ff50*/  SHF.R.U32.HI R19, RZ, 0x10, R18.reuse ;  /* 0x00000010ff137819 */ /* 0x100fe40000011612 */
[----:B------:R-:W-:Y:S01]  /*6ff60*/  SHF.R.U32.HI R9, RZ, 0x8, R18 ;  /* 0x00000008ff097819 */ /* 0x000fe20000011612 */
[----:B------:R-:W-:Y:S01]  /*6ff70*/  STG.E.U8 desc[UR36][R2.64+0x27f], R5 ;  /* 0x00027f0502007986 */ /* 0x000fe2000c101124 */
[----:B-----5:R-:W-:-:S03]  /*6ff80*/  SHF.R.U32.HI R11, RZ, 0x18, R16 ;  /* 0x00000018ff0b7819 */ /* 0x020fc60000011610 */
        /* <DEDUP_REMOVED lines=16> */
[----:B----4-:R-:W-:-:S03]  /*70090*/  SHF.R.U32.HI R9, RZ, 0x18, R4 ;  /* 0x00000018ff097819 */ /* 0x010fc60000011604 */
[----:B------:R0:W-:Y:S01]  /*700a0*/  STG.E.U8 desc[UR36][R2.64+0x288], R4 ;  /* 0x0002880402007986 */ /* 0x0001e2000c101124 */
[--C-:B------:R-:W-:Y:S02]  /*700b0*/  SHF.R.U32.HI R19, RZ, 0x10, R4.reuse ;  /* 0x00000010ff137819 */ /* 0x100fe40000011604 */
[----:B------:R-:W-:Y:S01]  /*700c0*/  SHF.R.U32.HI R11, RZ, 0x8, R4 ;  /* 0x00000008ff0b7819 */ /* 0x000fe20000011604 */
[----:B--2---:R2:W-:Y:S01]  /*700d0*/  STG.E.U8 desc[UR36][R2.64+0x28c], R0 ;  /* 0x00028c0002007986 */ /* 0x0045e2000c101124 */
        /* <DEDUP_REMOVED lines=301> */
[----:B---3--:R-:W-:-:S02]  /*713b0*/  SHF.R.U32.HI R11, RZ, 0x18, R20 ;  /* 0x00000018ff0b7819 */ /* 0x008fc40000011614 */
[--C-:B------:R-:W-:Y:S02]  /*713c0*/  SHF.R.U32.HI R17, RZ, 0x10, R20.reuse ;  /* 0x00000010ff117819 */ /* 0x100fe40000011614 */
[----:B0-----:R-:W-:Y:S01]  /*713d0*/  SHF.R.U32.HI R13, RZ, 0x8, R20 ;  /* 0x00000008ff0d7819 */ /* 0x001fe20000011614 */
[----:B------:R-:W-:Y:S04]  /*713e0*/  STG.E.U8 desc[UR36][R2.64+0x323], R11 ;  /* 0x0003230b02007986 */ /* 0x000fe8000c101124 */
[----:B------:R-:W-:Y:S04]  /*713f0*/  STG.E.U8 desc[UR36][R2.64+0x322], R17 ;  /* 0x0003221102007986 */ /* 0x000fe8000c101124 */
[----:B------:R-:W-:Y:S04]  /*71400*/  STG.E.U8 desc[UR36][R2.64+0x321], R13 ;  /* 0x0003210d02007986 */ /* 0x000fe8000c101124 */
[----:B------:R0:W-:Y:S04]  /*71410*/  STG.E.U8 desc[UR36][R2.64+0x320], R20 ;  /* 0x0003201402007986 */ /* 0x0001e8000c101124 */
[----:B0-----:R-:W3:Y:S01]  /*71420*/  LDL.LU R20, [R1+0x248c] ;  /* 0x00248c0001147983 */ /* 0x001ee20000300800 */
        /* <DEDUP_REMOVED lines=8> */
[----:B------:R-:W-:Y:S01]  /*714b0*/  SHF.R.U32.HI R11, RZ, 0x8, R16 ;  /* 0x00000008ff0b7819 */ /* 0x000fe20000011610 */
[----:B0-----:R-:W5:Y:S04]  /*714c0*/  LDL.LU R18, [R1+0x2490] ;  /* 0x0024900001127983 */ /* 0x001f680000300800 */
[----:B------:R-:W-:Y:S04]  /*714d0*/  STG.E.U8 desc[UR36][R2.64+0x326], R19 ;  /* 0x0003261302007986 */ /* 0x000fe8000c101124 */
[----:B-1----:R-:W5:Y:S04]  /*714e0*/  LDL.LU R16, [R1+0x2464] ;  /* 0x0024640001107983 */ /* 0x002f680000300800 */
        /* <DEDUP_REMOVED lines=82> */
[----:B---3--:R-:W3:Y:S04]  /*71a10*/  LDL.LU R20, [R1+0x2454] ;  /* 0x0024540001147983 */ /* 0x008ee80000300800 */
        /* <DEDUP_REMOVED lines=35> */
[----:B------:R-:W-:Y:S04]  /*71c50*/  STG.E.U8 desc[UR36][R2.64+0x361], R5 ;  /* 0x0003610502007986 */ /* 0x000fe8000c101124 */
[----:B------:R-:W-:Y:S04]  /*71c60*/  STG.E.U8 desc[UR36][R2.64+0x365], R11 ;  /* 0x0003650b02007986 */ /* 0x000fe8000c101124 */
[----:B------:R-:W-:Y:S04]  /*71c70*/  STG.E.U8 desc[UR36][R2.64+0x367], R9 ;  /* 0x0003670902007986 */ /* 0x000fe8000c101124 */
[----:B------:R1:W-:Y:S04]  /*71c80*/  STG.E.U8 desc[UR36][R2.64+0x35e], R17 ;  /* 0x00035e1102007986 */ /* 0x0003e8000c101124 */
[----:B------:R-:W-:Y:S04]  /*71c90*/  STG.E.U8 desc[UR36][R2.64+0x362], R19 ;  /* 0x0003621302007986 */ /* 0x000fe8000c101124 */
[----:B------:R-:W-:Y:S01]  /*71ca0*/  STG.E.U8 desc[UR36][R2.64+0x366], R15 ;  /* 0x0003660f02007986 */ /* 0x000fe2000c101124 */
[----:B---3--:R-:W-:-:S02]  /*71cb0*/  SHF.R.U32.HI R7, RZ, 0x8, R20 ;  /* 0x00000008ff077819 */ /* 0x008fc40000011614 */
[----:B0-----:R-:W-:-:S03]  /*71cc0*/  SHF.R.U32.HI R13, RZ, 0x18, R20 ;  /* 0x00000018ff0d7819 */ /* 0x001fc60000011614 */
[----:B------:R-:W-:Y:S04]  /*71cd0*/  STG.E.U8 desc[UR36][R2.64+0x369], R7 ;  /* 0x0003690702007986 */ /* 0x000fe8000c101124 */
[----:B------:R0:W-:Y:S01]  /*71ce0*/  STG.E.U8 desc[UR36][R2.64+0x36b], R13 ;  /* 0x00036b0d02007986 */ /* 0x0001e2000c101124 */
[----:B-1----:R-:W-:-:S05]  /*71cf0*/  SHF.R.U32.HI R17, RZ, 0x10, R20 ;  /* 0x00000010ff117819 */ /* 0x002fca0000011614 */
[----:B------:R-:W-:Y:S01]  /*71d00*/  STG.E.U8 desc[UR36][R2.64+0x36a], R17 ;  /* 0x00036a1102007986 */ /* 0x000fe2000c101124 */
[--C-:B------:R-:W-:Y:S02]  /*71d10*/  SHF.R.U32.HI R5, RZ, 0x18, R18.reuse ;  /* 0x00000018ff057819 */ /* 0x100fe40000011612 */
[----:B------:R-:W-:Y:S02]  /*71d20*/  SHF.R.U32.HI R9, RZ, 0x8, R18 ;  /* 0x00000008ff097819 */ /* 0x000fe40000011612 */
[--C-:B-----5:R-:W-:Y:S01]  /*71d30*/  SHF.R.U32.HI R11, RZ, 0x18, R16.reuse ;  /* 0x00000018ff0b7819 */ /* 0x120fe20000011610 */
[----:B------:R1:W-:Y:S01]  /*71d40*/  STG.E.U8 desc[UR36][R2.64+0x36f], R5 ;  /* 0x00036f0502007986 */ /* 0x0003e2000c101124 */
[----:B0-----:R-:W-:-:S03]  /*71d50*/  SHF.R.U32.HI R13, RZ, 0x8, R16 ;  /* 0x00000008ff0d7819 */ /* 0x001fc60000011610 */
[----:B------:R-:W-:Y:S01]  /*71d60*/  STG.E.U8 desc[UR36][R2.64+0x373], R11 ;  /* 0x0003730b02007986 */ /* 0x000fe2000c101124 */
[----:B------:R-:W-:-:S03]  /*71d70*/  SHF.R.U32.HI R19, RZ, 0x10, R18 ;  /* 0x00000010ff137819 */ /* 0x000fc60000011612 */
[----:B------:R-:W-:Y:S01]  /*71d80*/  STG.E.U8 desc[UR36][R2.64+0x36d], R9 ;  /* 0x00036d0902007986 */ /* 0x000fe2000c101124 */
[----:B------:R-:W-:-:S03]  /*71d90*/  SHF.R.U32.HI R15, RZ, 0x10, R16 ;  /* 0x00000010ff0f7819 */ /* 0x000fc60000011610 */
[----:B------:R-:W-:Y:S04]  /*71da0*/  STG.E.U8 desc[UR36][R2.64+0x371], R13 ;  /* 0x0003710d02007986 */ /* 0x000fe8000c101124 */
[----:B------:R-:W-:Y:S04]  /*71db0*/  STG.E.U8 desc[UR36][R2.64+0x36e], R19 ;  /* 0x00036e1302007986 */ /* 0x000fe8000c101124 */
[----:B------:R-:W-:Y:S01]  /*71dc0*/  STG.E.U8 desc[UR36][R2.64+0x372], R15 ;  /* 0x0003720f02007986 */ /* 0x000fe2000c101124 */
[--C-:B------:R-:W-:Y:S02]  /*71dd0*/  SHF.R.U32.HI R7, RZ, 0x18, R14.reuse ;  /* 0x00000018ff077819 */ /* 0x100fe4000001160e */
[----:B-1----:R-:W-:-:S03]  /*71de0*/  SHF.R.U32.HI R5, RZ, 0x8, R14 ;  /* 0x00000008ff057819 */ /* 0x002fc6000001160e */
[----:B------:R-:W-:Y:S04]  /*71df0*/  STG.E.U8 desc[UR36][R2.64+0x377], R7 ;  /* 0x0003770702007986 */ /* 0x000fe8000c101124 */
[----:B------:R0:W-:Y:S01]  /*71e00*/  STG.E.U8 desc[UR36][R2.64+0x375], R5 ;  /* 0x0003750502007986 */ /* 0x0001e2000c101124 */
[----:B------:R-:W-:Y:S02]  /*71e10*/  SHF.R.U32.HI R17, RZ, 0x10, R14 ;  /* 0x00000010ff117819 */ /* 0x000fe4000001160e */
[----:B0-----:R-:W-:-:S05]  /*71e20*/  SHF.R.U32.HI R5, RZ, 0x18, R80 ;  /* 0x00000018ff057819 */ /* 0x001fca0000011650 */
[----:B------:R0:W-:Y:S04]  /*71e30*/  STG.E.U8 desc[UR36][R2.64+0x383], R5 ;  /* 0x0003830502007986 */ /* 0x0001e8000c101124 */
[----:B------:R1:W-:Y:S01]  /*71e40*/  STG.E.U8 desc[UR36][R2.64+0x376], R17 ;  /* 0x0003761102007986 */ /* 0x0003e2000c101124 */
[----:B0-----:R-:W-:Y:S02]  /*71e50*/  SHF.R.U32.HI R5, RZ, 0x8, R78 ;  /* 0x00000008ff057819 */ /* 0x001fe4000001164e */
[----:B-1----:R-:W-:-:S03]  /*71e60*/  SHF.R.U32.HI R17, RZ, 0x10, R80 ;  /* 0x00000010ff117819 */ /* 0x002fc60000011650 */
        /* <DEDUP_REMOVED lines=12> */
[----:B------:R-:W-:Y:S01]  /*71f30*/  STG.E.U8 desc[UR36][R2.64+0x3ab], R5 ;  /* 0x0003ab0502007986 */ /* 0x000fe2000c101124 */
[--C-:B----4-:R-:W-:Y:S02]  /*71f40*/  SHF.R.U32.HI R11, RZ, 0x8, R4.reuse ;  /* 0x00000008ff0b7819 */ /* 0x110fe40000011604 */
[----:B------:R-:W-:Y:S02]  /*71f50*/  SHF.R.U32.HI R9, RZ, 0x18, R4 ;  /* 0x00000018ff097819 */ /* 0x000fe40000011604 */
[--C-:B--2---:R-:W-:Y:S01]  /*71f60*/  SHF.R.U32.HI R7, RZ, 0x8, R0.reuse ;  /* 0x00000008ff077819 */ /* 0x104fe20000011600 */
[----:B------:R0:W-:Y:S01]  /*71f70*/  STG.E.U8 desc[UR36][R2.64+0x379], R11 ;  /* 0x0003790b02007986 */ /* 0x0001e2000c101124 */
[----:B------:R-:W-:-:S03]  /*71f80*/  SHF.R.U32.HI R13, RZ, 0x18, R0 ;  /* 0x00000018ff0d7819 */ /* 0x000fc60000011600 */
[----:B------:R1:W-:Y:S01]  /*71f90*/  STG.E.U8 desc[UR36][R2.64+0x37b], R9 ;  /* 0x00037b0902007986 */ /* 0x0003e2000c101124 */
[----:B------:R-:W-:-:S03]  /*71fa0*/  SHF.R.U32.HI R19, RZ, 0x10, R4 ;  /* 0x00000010ff137819 */ /* 0x000fc60000011604 */
[----:B------:R2:W-:Y:S01]  /*71fb0*/  STG.E.U8 desc[UR36][R2.64+0x37d], R7 ;  /* 0x00037d0702007986 */ /* 0x0005e2000c101124 */
[----:B0-----:R-:W-:-:S03]  /*71fc0*/  SHF.R.U32.HI R11, RZ, 0x18, R79 ;  /* 0x00000018ff0b7819 */ /* 0x001fc6000001164f */
[----:B------:R0:W-:Y:S01]  /*71fd0*/  STG.E.U8 desc[UR36][R2.64+0x37f], R13 ;  /* 0x00037f0d02007986 */ /* 0x0001e2000c101124 */
[----:B------:R-:W-:Y:S02]  /*71fe0*/  SHF.R.U32.HI R15, RZ, 0x10, R0 ;  /* 0x00000010ff0f7819 */ /* 0x000fe40000011600 */
[----:B-1----:R-:W-:Y:S01]  /*71ff0*/  SHF.R.U32.HI R9, RZ, 0x8, R80 ;  /* 0x00000008ff097819 */ /* 0x002fe20000011650 */
[----:B------:R1:W-:Y:S01]  /*72000*/  STG.E.U8 desc[UR36][R2.64+0x387], R11 ;  /* 0x0003870b02007986 */ /* 0x0003e2000c101124 */
[----:B--2---:R-:W-:-:S03]  /*72010*/  SHF.R.U32.HI R7, RZ, 0x18, R78 ;  /* 0x00000018ff077819 */ /* 0x004fc6000001164e */
[----:B------:R2:W-:Y:S01]  /*72020*/  STG.E.U8 desc[UR36][R2.64+0x381], R9 ;  /* 0x0003810902007986 */ /* 0x0005e2000c101124 */
[----:B0-----:R-:W-:-:S03]  /*72030*/  SHF.R.U32.HI R13, RZ, 0x8, R79 ;  /* 0x00000008ff0d7819 */ /* 0x001fc6000001164f */
[----:B------:R0:W-:Y:S01]  /*72040*/  STG.E.U8 desc[UR36][R2.64+0x38b], R7 ;  /* 0x00038b0702007986 */ /* 0x0001e2000c101124 */
[----:B-1----:R-:W-:-:S03]  /*72050*/  SHF.R.U32.HI R11, RZ, 0x8, R77 ;  /* 0x00000008ff0b7819 */ /* 0x002fc6000001164d */
        /* <DEDUP_REMOVED lines=37> */
[----:B------:R-:W-:Y:S02]  /*722b0*/  SHF.R.U32.HI R5, RZ, 0x8, R68 ;  /* 0x00000008ff057819 */ /* 0x000fe40000011644 */
[----:B--2---:R-:W-:Y:S01]  /*722c0*/  SHF.R.U32.HI R9, RZ, 0x8, R70 ;  /* 0x00000008ff097819 */ /* 0x004fe20000011646 */
        /* <DEDUP_REMOVED lines=18> */
[----:B------:R2:W-:Y:S04]  /*723f0*/  STG.E.U8 desc[UR36][R2.64+0x3b1], R5 ;  /* 0x0003b10502007986 */ /* 0x0005e8000c101124 */
[----:B------:R3:W-:Y:S01]  /*72400*/  STG.E.U8 desc[UR36][R2.64+0x3b5], R11 ;  /* 0x0003b50b02007986 */ /* 0x0007e2000c101124 */
[----:B0-----:R-:W-:Y:S02]  /*72410*/  SHF.R.U32.HI R19, RZ, 0x10, R67 ;  /* 0x00000010ff137819 */ /* 0x001fe40000011643 */
[----:B-1----:R-:W-:Y:S01]  /*72420*/  SHF.R.U32.HI R15, RZ, 0x10, R66 ;  /* 0x00000010ff0f7819 */ /* 0x002fe20000011642 */
[----:B------:R0:W-:Y:S01]  /*72430*/  STG.E.U8 desc[UR36][R2.64+0x3b7], R9 ;  /* 0x0003b70902007986 */ /* 0x0001e2000c101124 */
[----:B--2---:R-:W-:-:S03]  /*72440*/  SHF.R.U32.HI R5, RZ, 0x18, R65 ;  /* 0x00000018ff057819 */ /* 0x004fc60000011641 */
[----:B------:R1:W-:Y:S01]  /*72450*/  STG.E.U8 desc[UR36][R2.64+0x3b9], R7 ;  /* 0x0003b90702007986 */ /* 0x0003e2000c101124 */
[----:B---3--:R-:W-:-:S03]  /*72460*/  SHF.R.U32.HI R11, RZ, 0x18, R64 ;  /* 0x00000018ff0b7819 */ /* 0x008fc60000011640 */
        /* <DEDUP_REMOVED lines=8> */
[----:B0-----:R-:W-:-:S03]  /*724f0*/  SHF.R.U32.HI R17, RZ, 0x10, R65 ;  /* 0x00000010ff117819 */ /* 0x001fc60000011641 */
[----:B------:R0:W-:Y:S01]  /*72500*/  STG.E.U8 desc[UR36][R2.64+0x3c3], R11 ;  /* 0x0003c30b02007986 */ /* 0x0001e2000c101124 */
[----:B-1----:R-:W-:Y:S02]  /*72510*/  SHF.R.U32.HI R19, RZ, 0x10, R64 ;  /* 0x00000010ff137819 */ /* 0x002fe40000011640 */
[--C-:B--2---:R-:W-:Y:S01]  /*72520*/  SHF.R.U32.HI R15, RZ, 0x10, R63.reuse ;  /* 0x00000010ff0f7819 */ /* 0x104fe2000001163f */
        /* <DEDUP_REMOVED lines=10> */
[----:B------:R0:W-:Y:S04]  /*725d0*/  STG.E.U8 desc[UR36][R2.64+0x3c6], R15 ;  /* 0x0003c60f02007986 */ /* 0x0001e8000c101124 */
[----:B------:R3:W-:Y:S01]  /*725e0*/  STG.E.U8 desc[UR36][R2.64+0x3c5], R5 ;  /* 0x0003c50502007986 */ /* 0x0007e2000c101124 */
[----:B-1----:R-:W-:-:S03]  /*725f0*/  SHF.R.U32.HI R17, RZ, 0x10, R62 ;  /* 0x00000010ff117819 */ /* 0x002fc6000001163e */
[----:B------:R1:W-:Y:S01]  /*72600*/  STG.E.U8 desc[UR36][R2.64+0x3c9], R11 ;  /* 0x0003c90b02007986 */ /* 0x0003e2000c101124 */
[----:B--2---:R-:W-:Y:S02]  /*72610*/  SHF.R.U32.HI R19, RZ, 0x10, R61 ;  /* 0x00000010ff137819 */ /* 0x004fe4000001163d */
[--C-:B0-----:R-:W-:Y:S01]  /*72620*/  SHF.R.U32.HI R15, RZ, 0x10, R60.reuse ;  /* 0x00000010ff0f7819 */ /* 0x101fe2000001163c */
[----:B------:R0:W-:Y:S01]  /*72630*/  STG.E.U8 desc[UR36][R2.64+0x3cb], R9 ;  /* 0x0003cb0902007986 */ /* 0x0001e2000c101124 */
[----:B---3--:R-:W-:-:S03]  /*72640*/  SHF.R.U32.HI R5, RZ, 0x18, R60 ;  /* 0x00000018ff057819 */ /* 0x008fc6000001163c */
[----:B------:R2:W-:Y:S01]  /*72650*/  STG.E.U8 desc[UR36][R2.64+0x3cd], R7 ;  /* 0x0003cd0702007986 */ /* 0x0005e2000c101124 */
[----:B-1----:R-:W-:-:S03]  /*72660*/  SHF.R.U32.HI R11, RZ, 0x18, R59 ;  /* 0x00000018ff0b7819 */ /* 0x002fc6000001163b */
[----:B------:R1:W-:Y:S01]  /*72670*/  STG.E.U8 desc[UR36][R2.64+0x3cf], R13 ;  /* 0x0003cf0d02007986 */ /* 0x0003e2000c101124 */
[----:B0-----:R-:W-:-:S03]  /*72680*/  SHF.R.U32.HI R9, RZ, 0x8, R60 ;  /* 0x00000008ff097819 */ /* 0x001fc6000001163c */
[----:B------:R0:W-:Y:S01]  /*72690*/  STG.E.U8 desc[UR36][R2.64+0x3ca], R17 ;  /* 0x0003ca1102007986 */ /* 0x0001e2000c101124 */
[----:B--2---:R-:W-:-:S03]  /*726a0*/  SHF.R.U32.HI R7, RZ, 0x18, R58 ;  /* 0x00000018ff077819 */ /* 0x004fc6000001163a */
[----:B------:R2:W-:Y:S01]  /*726b0*/  STG.E.U8 desc[UR36][R2.64+0x3ce], R19 ;  /* 0x0003ce1302007986 */ /* 0x0005e2000c101124 */
[----:B-1----:R-:W-:-:S03]  /*726c0*/  SHF.R.U32.HI R13, RZ, 0x10, R59 ;  /* 0x00000010ff0d7819 */ /* 0x002fc6000001163b */
[----:B------:R1:W-:Y:S04]  /*726d0*/  STG.E.U8 desc[UR36][R2.64+0x3d3], R5 ;  /* 0x0003d30502007986 */ /* 0x0003e8000c101124 */
[----:B------:R3:W-:Y:S01]  /*726e0*/  STG.E.U8 desc[UR36][R2.64+0x3d2], R15 ;  /* 0x0003d20f02007986 */ /* 0x0007e2000c101124 */
[----:B0-----:R-:W-:-:S03]  /*726f0*/  SHF.R.U32.HI R17, RZ, 0x8, R59 ;  /* 0x00000008ff117819 */ /* 0x001fc6000001163b */
[----:B------:R0:W-:Y:S01]  /*72700*/  STG.E.U8 desc[UR36][R2.64+0x3d7], R11 ;  /* 0x0003d70b02007986 */ /* 0x0001e2000c101124 */
[--C-:B--2---:R-:W-:Y:S02]  /*72710*/  SHF.R.U32.HI R19, RZ, 0x10, R58.reuse ;  /* 0x00000010ff137819 */ /* 0x104fe4000001163a */
[----:B-1----:R-:W-:Y:S01]  /*72720*/  SHF.R.U32.HI R5, RZ, 0x8, R58 ;  /* 0x00000008ff057819 */ /* 0x002fe2000001163a */
        /* <DEDUP_REMOVED lines=15> */
[----:B0-----:R-:W-:Y:S01]  /*72820*/  SHF.R.U32.HI R5, RZ, 0x18, R53 ;  /* 0x00000018ff057819 */ /* 0x001fe20000011635 */
        /* <DEDUP_REMOVED lines=14> */
[----:B--2---:R-:W-:Y:S02]  /*72910*/  SHF.R.U32.HI R19, RZ, 0x18, R12 ;  /* 0x00000018ff137819 */ /* 0x004fe4000001160c */
[--C-:B-1----:R-:W-:Y:S01]  /*72920*/  SHF.R.U32.HI R11, RZ, 0x8, R6.reuse ;  /* 0x00000008ff0b7819 */ /* 0x102fe20000011606 */
[----:B------:R-:W-:Y:S01]  /*72930*/  STG.E.U8 desc[UR36][R2.64+0x368], R20 ;  /* 0x0003681402007986 */ /* 0x000fe2000c101124 */
[----:B---3--:R-:W-:-:S03]  /*72940*/  SHF.R.U32.HI R15, RZ, 0x10, R6 ;  /* 0x00000010ff0f7819 */ /* 0x008fc60000011606 */
[----:B------:R-:W-:Y:S01]  /*72950*/  STG.E.U8 desc[UR36][R2.64+0x36c], R18 ;  /* 0x00036c1202007986 */ /* 0x000fe2000c101124 */
[----:B0-----:R-:W-:-:S03]  /*72960*/  SHF.R.U32.HI R5, RZ, 0x18, R6 ;  /* 0x00000018ff057819 */ /* 0x001fc60000011606 */
[----:B------:R-:W-:Y:S01]  /*72970*/  STG.E.U8 desc[UR36][R2.64+0x370], R16 ;  /* 0x0003701002007986 */ /* 0x000fe2000c101124 */
[----:B------:R-:W-:-:S03]  /*72980*/  SHF.R.U32.HI R21, RZ, 0x18, R54 ;  /* 0x00000018ff157819 */ /* 0x000fc60000011636 */
[----:B------:R-:W-:Y:S04]  /*72990*/  STG.E.U8 desc[UR36][R2.64+0x374], R14 ;  /* 0x0003740e02007986 */ /* 0x000fe8000c101124 */
        /* <DEDUP_REMOVED lines=28> */
[----:B------:R0:W-:Y:S04]  /*72b60*/  STG.E.U8 desc[UR36][R2.64+0x3e6], R9 ;  /* 0x0003e60902007986 */ /* 0x0001e8000c101124 */
[----:B------:R1:W-:Y:S04]  /*72b70*/  STG.E.U8 desc[UR36][R2.64+0x3e5], R7 ;  /* 0x0003e50702007986 */ /* 0x0003e8000c101124 */
[----:B------:R-:W-:Y:S04]  /*72b80*/  STG.E.U8 desc[UR36][R2.64+0x3ec], R12 ;  /* 0x0003ec0c02007986 */ /* 0x000fe8000c101124 */
[----:B------:R2:W-:Y:S01]  /*72b90*/  STG.E.U8 desc[UR36][R2.64+0x3ed], R13 ;  /* 0x0003ed0d02007986 */ /* 0x0005e2000c101124 */
[----:B0-----:R-:W-:-:S03]  /*72ba0*/  SHF.R.U32.HI R9, RZ, 0x10, R10 ;  /* 0x00000010ff097819 */ /* 0x001fc6000001160a */
[----:B------:R0:W-:Y:S01]  /*72bb0*/  STG.E.U8 desc[UR36][R2.64+0x3ee], R17 ;  /* 0x0003ee1102007986 */ /* 0x0001e2000c101124 */
[----:B-1----:R-:W-:-:S03]  /*72bc0*/  SHF.R.U32.HI R7, RZ, 0x8, R10 ;  /* 0x00000008ff077819 */ /* 0x002fc6000001160a */
[----:B------:R1:W-:Y:S04]  /*72bd0*/  STG.E.U8 desc[UR36][R2.64+0x3ef], R19 ;  /* 0x0003ef1302007986 */ /* 0x0003e8000c101124 */
[----:B------:R3:W-:Y:S01]  /*72be0*/  STG.E.U8 desc[UR36][R2.64+0x3f1], R11 ;  /* 0x0003f10b02007986 */ /* 0x0007e2000c101124 */
[----:B--2---:R-:W-:-:S03]  /*72bf0*/  SHF.R.U32.HI R13, RZ, 0x18, R10 ;  /* 0x00000018ff0d7819 */ /* 0x004fc6000001160a */
[----:B------:R2:W-:Y:S01]  /*72c00*/  STG.E.U8 desc[UR36][R2.64+0x3f2], R15 ;  /* 0x0003f20f02007986 */ /* 0x0005e2000c101124 */
[----:B0-----:R-:W-:-:S03]  /*72c10*/  SHF.R.U32.HI R17, RZ, 0x8, R8 ;  /* 0x00000008ff117819 */ /* 0x001fc60000011608 */
[----:B------:R0:W-:Y:S01]  /*72c20*/  STG.E.U8 desc[UR36][R2.64+0x3f3], R5 ;  /* 0x0003f30502007986 */ /* 0x0001e2000c101124 */
[----:B-1----:R-:W-:Y:S02]  /*72c30*/  SHF.R.U32.HI R19, RZ, 0x10, R8 ;  /* 0x00000010ff137819 */ /* 0x002fe40000011608 */
[--C-:B---3--:R-:W-:Y:S02]  /*72c40*/  SHF.R.U32.HI R11, RZ, 0x8, R54.reuse ;  /* 0x00000008ff0b7819 */ /* 0x108fe40000011636 */
[----:B--2---:R-:W-:Y:S02]  /*72c50*/  SHF.R.U32.HI R15, RZ, 0x10, R54 ;  /* 0x00000010ff0f7819 */ /* 0x004fe40000011636 */
[----:B0-----:R-:W-:Y:S01]  /*72c60*/  SHF.R.U32.HI R5, RZ, 0x18, R8 ;  /* 0x00000018ff057819 */ /* 0x001fe20000011608 */
        /* <DEDUP_REMOVED lines=13> */
[----:B------:R-:W-:Y:S01]  /*72d40*/  STG.E.U8 desc[UR36][R2.64+0x3e4], R53 ;  /* 0x0003e43502007986 */ /* 0x000fe2000c101124 */
[----:B------:R-:W-:Y:S05]  /*72d50*/  EXIT ;  /* 0x000000000000794d */ /* 0x000fea0003800000 */
.L_x_539:
[----:B------:R-:W-:-:S00]  /*72d60*/  BRA `(.L_x_539) ;  /* 0xfffffffc00fc7947 */ /* 0x000fc0000383ffff */
[----:B------:R-:W-:-:S00]  /*72d70*/  NOP ;  /* 0x0000000000007918 */ /* 0x000fc00000000000 */
        /* <DEDUP_REMOVED lines=8> */
.L_x_603:


//--------------------- .text._Z23preparartion_for_sha256PcjPj --------------------------
	.section	.text._Z23preparartion_for_sha256PcjPj,"ax",@progbits
	.align	128
        .global         _Z23preparartion_for_sha256PcjPj
        .type           _Z23preparartion_for_sha256PcjPj,@function
        .size           _Z23preparartion_for_sha256PcjPj,(.L_x_604 - _Z23preparartion_for_sha256PcjPj)
        .other          _Z23preparartion_for_sha256PcjPj,@"STO_CUDA_ENTRY STV_DEFAULT"
_Z23preparartion_for_sha256PcjPj:
.text._Z23preparartion_for_sha256PcjPj:
[----:B------:R-:W0:Y:S01]  /*0000*/  LDC R1, c[0x0][0x37c] ;  /* 0x0000df00ff017b82 */ /* 0x000e220000000800 */
[----:B------:R-:W-:Y:S01]  /*0010*/  MOV R0, 0x8 ;  /* 0x0000000800007802 */ /* 0x000fe20000000f00 */
[----:B0-----:R-:W-:Y:S01]  /*0020*/  VIADD R1, R1, 0xffffffe0 ;  /* 0xffffffe001017836 */ /* 0x001fe20000000000 */
[----:B------:R-:W0:Y:S01]  /*0030*/  LDCU.64 UR36, c[0x0][0x358] ;  /* 0x00006b00ff2477ac */ /* 0x000e220008000a00 */
[----:B------:R-:W-:-:S04]  /*0040*/  IMAD.MOV.U32 R4, RZ, RZ, 0x400 ;  /* 0x00000400ff047424 */ /* 0x000fc800078e00ff */
[----:B------:R1:W2:Y:S01]  /*0050*/  LDC.64 R2, c[0x4][R0] ;  /* 0x0100000000027b82 */ /* 0x0002a20000000a00 */
[----:B------:R-:W-:Y:S02]  /*0060*/  IMAD.MOV.U32 R5, RZ, RZ, RZ ;  /* 0x000000ffff057224 */ /* 0x000fe400078e00ff */
[----:B------:R-:W-:Y:S02]  /*0070*/  IMAD.MOV.U32 R18, RZ, RZ, -0x1 ;  /* 0xffffffffff127424 */ /* 0x000fe400078e00ff */
[----:B------:R-:W-:-:S07]  /*0080*/  IMAD.MOV.U32 R17, RZ, RZ, -0x1 ;  /* 0xffffffffff117424 */ /* 0x000fce00078e00ff */
[----:B------:R-:W-:-:S07]  /*0090*/  LEPC R20, `(.L_x_540) ;  /* 0x000000001014794e */ /* 0x000fce0000000000 */
[----:B012---:R-:W-:Y:S05]  /*00a0*/  CALL.ABS.NOINC R2 ;  /* 0x0000000002007343 */ /* 0x007fea0003c00000 */
.L_x_540:
[----:B------:R-:W-:Y:S01]  /*00b0*/  ISETP.GE.U32.AND P1, PT, R18, 0xff, PT ;  /* 0x000000ff1200780c */ /* 0x000fe20003f26070 */
[----:B------:R-:W-:-:S03]  /*00c0*/  IMAD.MOV.U32 R16, RZ, RZ, R4 ;  /* 0x000000ffff107224 */ /* 0x000fc600078e0004 */
[----:B------:R-:W-:-:S13]  /*00d0*/  ISETP.GE.U32.AND.EX P1, PT, R17, RZ, PT, P1 ;  /* 0x000000ff1100720c */ /* 0x000fda0003f26110 */
[----:B------:R-:W-:Y:S02]  /*00e0*/  @P1 IMAD.MOV.U32 R18, RZ, RZ, RZ ;  /* 0x000000ffff121224 */ /* 0x000fe400078e00ff */
[----:B------:R-:W-:Y:S02]  /*00f0*/  @P1 IMAD.MOV.U32 R7, RZ, RZ, R5 ;  /* 0x000000ffff071224 */ /* 0x000fe400078e0005 */
[----:B------:R-:W-:Y:S01]  /*0100*/  @P1 IMAD.MOV.U32 R17, RZ, RZ, RZ ;  /* 0x000000ffff111224 */ /* 0x000fe200078e00ff */
[C---:B------:R-:W-:Y:S02]  /*0110*/  IADD3 R0, P3, PT, -R18.reuse, 0xff, RZ ;  /* 0x000000ff12007810 */ /* 0x040fe40007f7e1ff */
[----:B------:R-:W-:Y:S02]  /*0120*/  ISETP.GE.U32.AND P2, PT, R18, 0xff, PT ;  /* 0x000000ff1200780c */ /* 0x000fe40003f46070 */
[----:B------:R-:W-:Y:S01]  /*0130*/  ISETP.LE.U32.AND P0, PT, R0, 0x3, PT ;  /* 0x000000030000780c */ /* 0x000fe20003f03070 */
[----:B------:R-:W-:Y:S01]  /*0140*/  IMAD.MOV.U32 R0, RZ, RZ, R4 ;  /* 0x000000ffff007224 */ /* 0x000fe200078e0004 */
[----:B------:R-:W-:Y:S01]  /*0150*/  ISETP.GE.U32.AND.EX P2, PT, R17, RZ, PT, P2 ;  /* 0x000000ff1100720c */ /* 0x000fe20003f46120 */
[----:B------:R-:W-:-:S02]  /*0160*/  IMAD.X R2, RZ, RZ, ~R17, P3 ;  /* 0x000000ffff027224 */ /* 0x000fc400018e0e11 */
[----:B------:R-:W-:Y:S01]  /*0170*/  @P1 IMAD.MOV.U32 R6, RZ, RZ, R0 ;  /* 0x000000ffff061224 */ /* 0x000fe200078e0000 */
[----:B------:R-:W-:Y:S02]  /*0180*/  @P1 IADD3 R0, P3, PT, R0, 0x4, RZ ;  /* 0x0000000400001810 */ /* 0x000fe40007f7e0ff */
[----:B------:R-:W-:Y:S01]  /*0190*/  ISETP.LE.U32.OR.EX P2, PT, R2, RZ, P2, P0 ;  /* 0x000000ff0200720c */ /* 0x000fe20001743500 */
[--C-:B------:R-:W-:Y:S01]  /*01a0*/  IMAD.MOV.U32 R2, RZ, RZ, R5.reuse ;  /* 0x000000ffff027224 */ /* 0x100fe200078e0005 */
[----:B------:R0:W-:Y:S01]  /*01b0*/  @P1 ST.E desc[UR36][R6.64], RZ ;  /* 0x000000ff06001985 */ /* 0x0001e2000c101924 */
[----:B------:R-:W-:Y:S01]  /*01c0*/  PLOP3.LUT P0, PT, P1, PT, PT, 0x8, 0x80 ;  /* 0x000000000080781c */ /* 0x000fe20000f0e170 */
[----:B------:R-:W-:-:S09]  /*01d0*/  @P1 IMAD.X R5, RZ, RZ, R5, P3 ;  /* 0x000000ffff051224 */ /* 0x000fd200018e0605 */
[----:B0-----:R-:W-:Y:S05]  /*01e0*/  @P2 BRA `(.L_x_541) ;  /* 0x0000000000402947 */ /* 0x001fea0003800000 */
[----:B------:R-:W-:Y:S01]  /*01f0*/  BSSY.RECONVERGENT B0, `(.L_x_541) ;  /* 0x000000f000007945 */ /* 0x000fe20003800200 */
[----:B------:R-:W-:-:S13]  /*0200*/  PLOP3.LUT P0, PT, PT, PT, PT, 0x8, 0x80 ;  /* 0x000000000080781c */ /* 0x000fda0003f0e170 */
.L_x_542:
[----:B0-----:R-:W-:Y:S01]  /*0210*/  IMAD.MOV.U32 R6, RZ, RZ, R0 ;  /* 0x000000ffff067224 */ /* 0x001fe200078e0000 */
[----:B------:R-:W-:Y:S01]  /*0220*/  IADD3 R18, P1, PT, R18, 0x4, RZ ;  /* 0x0000000412127810 */ /* 0x000fe20007f3e0ff */
[----:B------:R-:W-:-:S03]  /*0230*/  IMAD.MOV.U32 R7, RZ, RZ, R5 ;  /* 0x000000ffff077224 */ /* 0x000fc600078e0005 */
[----:B------:R-:W-:Y:S01]  /*0240*/  IADD3 R0, P2, PT, R6, 0x10, RZ ;  /* 0x0000001006007810 */ /* 0x000fe20007f5e0ff */
[----:B------:R-:W-:Y:S01]  /*0250*/  IMAD.X R17, RZ, RZ, R17, P1 ;  /* 0x000000ffff117224 */ /* 0x000fe200008e0611 */
[----:B------:R0:W-:Y:S01]  /*0260*/  ST.E desc[UR36][R6.64], RZ ;  /* 0x000000ff06007985 */ /* 0x0001e2000c101924 */
[----:B------:R-:W-:Y:S02]  /*0270*/  ISETP.GE.U32.AND P1, PT, R18, 0xfc, PT ;  /* 0x000000fc1200780c */ /* 0x000fe40003f26070 */
[----:B------:R-:W-:Y:S01]  /*0280*/  IMAD.X R5, RZ, RZ, R7, P2 ;  /* 0x000000ffff057224 */ /* 0x000fe200010e0607 */
[----:B------:R0:W-:Y:S01]  /*0290*/  ST.E desc[UR36][R6.64+0x4], RZ ;  /* 0x000004ff06007985 */ /* 0x0001e2000c101924 */
[----:B------:R-:W-:-:S03]  /*02a0*/  ISETP.GE.U32.AND.EX P1, PT, R17, RZ, PT, P1 ;  /* 0x000000ff1100720c */ /* 0x000fc60003f26110 */
[----:B------:R0:W-:Y:S04]  /*02b0*/  ST.E desc[UR36][R6.64+0x8], RZ ;  /* 0x000008ff06007985 */ /* 0x0001e8000c101924 */
[----:B------:R0:W-:Y:S06]  /*02c0*/  ST.E desc[UR36][R6.64+0xc], RZ ;  /* 0x00000cff06007985 */ /* 0x0001ec000c101924 */
[----:B------:R-:W-:Y:S05]  /*02d0*/  @!P1 BRA `(.L_x_542) ;  /* 0xfffffffc00cc9947 */ /* 0x000fea000383ffff */
[----:B------:R-:W-:Y:S05]  /*02e0*/  BSYNC.RECONVERGENT B0 ;  /* 0x0000000000007941 */ /* 0x000fea0003800200 */
.L_x_541:
[C---:B------:R-:W-:Y:S01]  /*02f0*/  IADD3 R3, P3, PT, -R18.reuse, 0xff, RZ ;  /* 0x000000ff12037810 */ /* 0x040fe20007f7e1ff */
[----:B------:R-:W-:Y:S01]  /*0300*/  IMAD.MOV.U32 R4, RZ, RZ, 0x800 ;  /* 0x00000800ff047424 */ /* 0x000fe200078e00ff */
[----:B------:R-:W-:Y:S02]  /*0310*/  ISETP.GE.U32.AND P2, PT, R18, 0xff, PT ;  /* 0x000000ff1200780c */ /* 0x000fe40003f46070 */
[----:B------:R-:W-:Y:S01]  /*0320*/  ISETP.LE.U32.AND P1, PT, R3, 0x1, PT ;  /* 0x000000010300780c */ /* 0x000fe20003f23070 */
[----:B------:R-:W-:Y:S01]  /*0330*/  IMAD.X R3, RZ, RZ, ~R17, P3 ;  /* 0x000000ffff037224 */ /* 0x000fe200018e0e11 */
[----:B------:R-:W-:-:S04]  /*0340*/  ISETP.GE.U32.AND.EX P2, PT, R17, RZ, PT, P2 ;  /* 0x000000ff1100720c */ /* 0x000fc80003f46120 */
[----:B------:R-:W-:Y:S02]  /*0350*/  ISETP.LE.U32.OR.EX P1, PT, R3, RZ, P2, P1 ;  /* 0x000000ff0300720c */ /* 0x000fe40001723510 */
[----:B------:R-:W-:-:S04]  /*0360*/  MOV R3, 0x8 ;  /* 0x0000000800037802 */ /* 0x000fc80000000f00 */
[----:B------:R1:W2:Y:S07]  /*0370*/  LDC.64 R8, c[0x4][R3] ;  /* 0x0100000003087b82 */ /* 0x0002ae0000000a00 */
[----:B------:R-:W-:Y:S01]  /*0380*/  @!P1 IADD3 R18, P3, PT, R18, 0x2, RZ ;  /* 0x0000000212129810 */ /* 0x000fe20007f7e0ff */
[----:B0-----:R-:W-:Y:S01]  /*0390*/  @!P1 IMAD.MOV.U32 R6, RZ, RZ, R0 ;  /* 0x000000ffff069224 */ /* 0x001fe200078e0000 */
[----:B------:R-:W-:Y:S01]  /*03a0*/  @!P1 PLOP3.LUT P0, PT, PT, PT, PT, 0x8, 0x80 ;  /* 0x000000000080981c */ /* 0x000fe20003f0e170 */
[----:B------:R-:W-:Y:S01]  /*03b0*/  @!P1 IMAD.MOV.U32 R7, RZ, RZ, R5 ;  /* 0x000000ffff079224 */ /* 0x000fe200078e0005 */
[----:B------:R-:W-:Y:S01]  /*03c0*/  ISETP.LT.U32.AND P2, PT, R18, 0xff, PT ;  /* 0x000000ff1200780c */ /* 0x000fe20003f41070 */
[----:B------:R-:W-:-:S02]  /*03d0*/  @!P1 IMAD.X R17, RZ, RZ, R17, P3 ;  /* 0x000000ffff119224 */ /* 0x000fc400018e0611 */
[----:B------:R-:W-:Y:S01]  /*03e0*/  IMAD.MOV.U32 R18, RZ, RZ, -0x1 ;  /* 0xffffffffff127424 */ /* 0x000fe200078e00ff */
[----:B------:R-:W-:Y:S02]  /*03f0*/  @!P1 ST.E desc[UR36][R6.64], RZ ;  /* 0x000000ff06009985 */ /* 0x000fe4000c101924 */
[----:B------:R-:W-:Y:S01]  /*0400*/  ISETP.LT.U32.OR.EX P0, PT, R17, RZ, P0, P2 ;  /* 0x000000ff1100720c */ /* 0x000fe20000701520 */
[----:B------:R-:W-:Y:S01]  /*0410*/  IMAD.MOV.U32 R17, RZ, RZ, -0x1 ;  /* 0xffffffffff117424 */ /* 0x000fe200078e00ff */
[----:B------:R-:W-:Y:S01]  /*0420*/  @!P1 IADD3 R0, P2, PT, R0, 0x8, RZ ;  /* 0x0000000800009810 */ /* 0x000fe20007f5e0ff */
[----:B------:R0:W-:Y:S04]  /*0430*/  @!P1 ST.E desc[UR36][R6.64+0x4], RZ ;  /* 0x000004ff06009985 */ /* 0x0001e8000c101924 */
[----:B------:R-:W-:-:S02]  /*0440*/  @!P1 IMAD.X R5, RZ, RZ, R5, P2 ;  /* 0x000000ffff059224 */ /* 0x000fc400010e0605 */
[----:B0-----:R-:W-:Y:S02]  /*0450*/  IMAD.MOV.U32 R6, RZ, RZ, R0 ;  /* 0x000000ffff067224 */ /* 0x001fe400078e0000 */
[----:B------:R-:W-:Y:S02]  /*0460*/  IMAD.MOV.U32 R7, RZ, RZ, R5 ;  /* 0x000000ffff077224 */ /* 0x000fe400078e0005 */
[----:B------:R-:W-:-:S03]  /*0470*/  IMAD.MOV.U32 R5, RZ, RZ, RZ ;  /* 0x000000ffff057224 */ /* 0x000fc600078e00ff */
[----:B------:R1:W-:Y:S04]  /*0480*/  @P0 ST.E desc[UR36][R6.64], RZ ;  /* 0x000000ff06000985 */ /* 0x0003e8000c101924 */
[----:B------:R-:W-:-:S07]  /*0490*/  LEPC R20, `(.L_x_543) ;  /* 0x000000001014794e */ /* 0x000fce0000000000 */
[----:B-12---:R-:W-:Y:S05]  /*04a0*/  CALL.ABS.NOINC R8 ;  /* 0x0000000008007343 */ /* 0x006fea0003c00000 */
.L_x_543:
[----:B------:R-:W-:-:S04]  /*04b0*/  ISETP.GE.U32.AND P1, PT, R17, 0x1ff, PT ;  /* 0x000001ff1100780c */ /* 0x000fc80003f26070 */
        /* <DEDUP_REMOVED lines=20> */
.L_x_545:
        /* <DEDUP_REMOVED lines=14> */
.L_x_544:
[C---:B0-----:R-:W-:Y:S01]  /*06e0*/  IADD3 R7, P3, PT, -R17.reuse, 0x1ff, RZ ;  /* 0x000001ff11077810 */ /* 0x041fe20007f7e1ff */
[----:B------:R-:W0:Y:S01]  /*06f0*/  S2R R6, SR_TID.X ;  /* 0x0000000000067919 */ /* 0x000e220000002100 */
[----:B------:R-:W-:Y:S01]  /*0700*/  ISETP.GE.U32.AND P2, PT, R17, 0x1ff, PT ;  /* 0x000001ff1100780c */ /* 0x000fe20003f46070 */
[----:B------:R-:W-:Y:S01]  /*0710*/  IMAD.MOV.U32 R14, RZ, RZ, 0x1 ;  /* 0x00000001ff0e7424 */ /* 0x000fe200078e00ff */
[----:B------:R-:W-:Y:S01]  /*0720*/  ISETP.LE.U32.AND P1, PT, R7, 0x1, PT ;  /* 0x000000010700780c */ /* 0x000fe20003f23070 */
[----:B------:R-:W-:Y:S01]  /*0730*/  IMAD.X R7, RZ, RZ, ~R18, P3 ;  /* 0x000000ffff077224 */ /* 0x000fe200018e0e12 */
[----:B------:R-:W-:Y:S01]  /*0740*/  ISETP.GE.U32.AND.EX P2, PT, R18, RZ, PT, P2 ;  /* 0x000000ff1200720c */ /* 0x000fe20003f46120 */
[----:B------:R-:W-:Y:S01]  /*0750*/  IMAD.MOV.U32 R15, RZ, RZ, 0x1 ;  /* 0x00000001ff0f7424 */ /* 0x000fe200078e00ff */
[----:B------:R-:W-:Y:S01]  /*0760*/  CS2R R12, SRZ ;  /* 0x00000000000c7805 */ /* 0x000fe2000001ff00 */
[----:B------:R-:W-:Y:S01]  /*0770*/  IMAD.MOV.U32 R9, RZ, RZ, 0x1 ;  /* 0x00000001ff097424 */ /* 0x000fe200078e00ff */
[----:B------:R-:W-:Y:S01]  /*0780*/  ISETP.LE.U32.OR.EX P1, PT, R7, RZ, P2, P1 ;  /* 0x000000ff0700720c */ /* 0x000fe20001723510 */
[----:B------:R-:W-:Y:S01]  /*0790*/  IMAD.MOV.U32 R8, RZ, RZ, RZ ;  /* 0x000000ffff087224 */ /* 0x000fe200078e00ff */
[----:B------:R-:W1:Y:S11]  /*07a0*/  LDCU.64 UR4, c[0x0][0x390] ;  /* 0x00007200ff0477ac */ /* 0x000e760008000a00 */
[----:B------:R-:W-:Y:S01]  /*07b0*/  @!P1 IADD3 R17, P3, PT, R17, 0x2, RZ ;  /* 0x0000000211119810 */ /* 0x000fe20007f7e0ff */
[----:B------:R-:W-:Y:S01]  /*07c0*/  @!P1 IMAD.MOV.U32 R10, RZ, RZ, R0 ;  /* 0x000000ffff0a9224 */ /* 0x000fe200078e0000 */
[----:B------:R-:W-:Y:S01]  /*07d0*/  @!P1 PLOP3.LUT P0, PT, PT, PT, PT, 0x8, 0x80 ;  /* 0x000000000080981c */ /* 0x000fe20003f0e170 */
[----:B------:R-:W-:Y:S01]  /*07e0*/  @!P1 IMAD.MOV.U32 R11, RZ, RZ, R5 ;  /* 0x000000ffff0b9224 */ /* 0x000fe200078e0005 */
[----:B------:R-:W-:Y:S01]  /*07f0*/  ISETP.LT.U32.AND P2, PT, R17, 0x1ff, PT ;  /* 0x000001ff1100780c */ /* 0x000fe20003f41070 */
[----:B------:R-:W-:-:S03]  /*0800*/  @!P1 IMAD.X R18, RZ, RZ, R18, P3 ;  /* 0x000000ffff129224 */ /* 0x000fc600018e0612 */
[----:B------:R-:W-:Y:S02]  /*0810*/  @!P1 ST.E desc[UR36][R10.64], RZ ;  /* 0x000000ff0a009985 */ /* 0x000fe4000c101924 */
[----:B------:R-:W-:Y:S01]  /*0820*/  ISETP.LT.U32.OR.EX P0, PT, R18, RZ, P0, P2 ;  /* 0x000000ff1200720c */ /* 0x000fe20000701520 */
[----:B0-----:R-:W-:Y:S01]  /*0830*/  IMAD.WIDE.U32 R6, R6, 0x4, RZ ;  /* 0x0000000406067825 */ /* 0x001fe200078e00ff */
[----:B------:R-:W-:Y:S01]  /*0840*/  @!P1 IADD3 R0, P2, PT, R0, 0x8, RZ ;  /* 0x0000000800009810 */ /* 0x000fe20007f5e0ff */
[----:B------:R0:W-:Y:S01]  /*0850*/  @!P1 ST.E desc[UR36][R10.64+0x4], RZ ;  /* 0x000004ff0a009985 */ /* 0x0001e2000c101924 */
[----:B------:R-:W-:-:S03]  /*0860*/  IADD3 R20, P3, PT, R6, R4, RZ ;  /* 0x0000000406147210 */ /* 0x000fc60007f7e0ff */
[----:B------:R-:W-:Y:S01]  /*0870*/  @!P1 IMAD.X R5, RZ, RZ, R5, P2 ;  /* 0x000000ffff059224 */ /* 0x000fe200010e0605 */
[----:B------:R-:W-:Y:S01]  /*0880*/  LOP3.LUT R4, R6, 0x1c, RZ, 0xc0, !PT ;  /* 0x0000001c06047812 */ /* 0x000fe200078ec0ff */
[----:B------:R-:W-:Y:S02]  /*0890*/  IMAD.MOV.U32 R22, RZ, RZ, R0 ;  /* 0x000000ffff167224 */ /* 0x000fe400078e0000 */
[----:B------:R-:W-:Y:S02]  /*08a0*/  IMAD.X R21, R7, 0x1, R3, P3 ;  /* 0x0000000107157824 */ /* 0x000fe400018e0603 */
[----:B------:R-:W-:Y:S02]  /*08b0*/  IMAD.MOV.U32 R23, RZ, RZ, R5 ;  /* 0x000000ffff177224 */ /* 0x000fe400078e0005 */
[----:B0-----:R-:W-:Y:S02]  /*08c0*/  IMAD.MOV.U32 R10, RZ, RZ, 0x1 ;  /* 0x00000001ff0a7424 */ /* 0x001fe400078e00ff */
[----:B------:R-:W-:Y:S01]  /*08d0*/  IMAD.MOV.U32 R11, RZ, RZ, RZ ;  /* 0x000000ffff0b7224 */ /* 0x000fe200078e00ff */
[----:B------:R0:W-:Y:S01]  /*08e0*/  @P0 ST.E desc[UR36][R22.64], RZ ;  /* 0x000000ff16000985 */ /* 0x0001e2000c101924 */
[----:B------:R-:W-:-:S03]  /*08f0*/  IMAD.IADD R3, R1, 0x1, R4 ;  /* 0x0000000101037824 */ /* 0x000fc600078e0204 */
[----:B------:R2:W-:Y:S04]  /*0900*/  STL.128 [R1], R12 ;  /* 0x0000000c01007387 */ /* 0x0005e80000100c00 */
[----:B------:R2:W-:Y:S04]  /*0910*/  STL.128 [R1+0x10], R8 ;  /* 0x0000100801007387 */ /* 0x0005e80000100c00 */
[----:B------:R-:W3:Y:S04]  /*0920*/  LD.E R0, desc[UR36][R20.64] ;  /* 0x0000002414007980 */ /* 0x000ee8000c101900 */
[----:B------:R-:W3:Y:S01]  /*0930*/  LDL R3, [R3] ;  /* 0x0000000003037983 */ /* 0x000ee20000100800 */
[----:B-1----:R-:W-:Y:S01]  /*0940*/  IADD3 R6, P0, PT, R6, UR4, RZ ;  /* 0x0000000406067c10 */ /* 0x002fe2000ff1e0ff */
[----:B------:R-:W-:Y:S01]  /*0950*/  IMAD.MOV.U32 R17, RZ, RZ, -0x1 ;  /* 0xffffffffff117424 */ /* 0x000fe200078e00ff */
[----:B------:R-:W-:Y:S01]  /*0960*/  MOV R18, 0x8 ;  /* 0x0000000800127802 */ /* 0x000fe20000000f00 */
[----:B0-----:R-:W-:Y:S01]  /*0970*/  IMAD.MOV.U32 R22, RZ, RZ, -0x1 ;  /* 0xffffffffff167424 */ /* 0x001fe200078e00ff */
[----:B------:R-:W-:Y:S01]  /*0980*/  IADD3.X R7, PT, PT, R7, UR5, RZ, P0, !PT ;  /* 0x0000000507077c10 */ /* 0x000fe200087fe4ff */
[----:B------:R-:W-:-:S02]  /*0990*/  IMAD.MOV.U32 R4, RZ, RZ, 0x1000 ;  /* 0x00001000ff047424 */ /* 0x000fc400078e00ff */
[----:B------:R-:W-:Y:S01]  /*09a0*/  IMAD.MOV.U32 R5, RZ, RZ, RZ ;  /* 0x000000ffff057224 */ /* 0x000fe200078e00ff */
[----:B------:R-:W0:Y:S01]  /*09b0*/  LDC.64 R18, c[0x4][R18] ;  /* 0x0100000012127b82 */ /* 0x000e220000000a00 */
[----:B---3--:R-:W-:-:S05]  /*09c0*/  LOP3.LUT R0, R3, R0, RZ, 0x3c, !PT ;  /* 0x0000000003007212 */ /* 0x008fca00078e3cff */
[----:B0-----:R2:W-:Y:S02]  /*09d0*/  STG.E desc[UR36][R6.64], R0 ;  /* 0x0000000006007986 */ /* 0x0015e4000c101924 */
[----:B------:R-:W-:-:S07]  /*09e0*/  LEPC R20, `(.L_x_546) ;  /* 0x000000001014794e */ /* 0x000fce0000000000 */
[----:B--2---:R-:W-:Y:S05]  /*09f0*/  CALL.ABS.NOINC R18 ;  /* 0x0000000012007343 */ /* 0x004fea0003c00000 */
.L_x_546:
[----:B------:R-:W-:Y:S01]  /*0a00*/  ISETP.GE.U32.AND P1, PT, R17, 0x3ff, PT ;  /* 0x000003ff1100780c */ /* 0x000fe20003f26070 */
[----:B------:R-:W-:-:S03]  /*0a10*/  IMAD.MOV.U32 R3, RZ, RZ, R5 ;  /* 0x000000ffff037224 */ /* 0x000fc600078e0005 */
[----:B------:R-:W-:-:S13]  /*0a20*/  ISETP.GE.U32.AND.EX P1, PT, R22, RZ, PT, P1 ;  /* 0x000000ff1600720c */ /* 0x000fda0003f26110 */
[----:B------:R-:W-:Y:S02]  /*0a30*/  @P1 IMAD.MOV.U32 R17, RZ, RZ, RZ ;  /* 0x000000ffff111224 */ /* 0x000fe400078e00ff */
[----:B------:R-:W-:Y:S02]  /*0a40*/  @P1 IMAD.MOV.U32 R22, RZ, RZ, RZ ;  /* 0x000000ffff161224 */ /* 0x000fe400078e00ff */
[----:B------:R-:W-:Y:S01]  /*0a50*/  @P1 IMAD.MOV.U32 R7, RZ, RZ, R3 ;  /* 0x000000ffff071224 */ /* 0x000fe200078e0003 */
[C---:B------:R-:W-:Y:S02]  /*0a60*/  IADD3 R0, P3, PT, -R17.reuse, 0x3ff, RZ ;  /* 0x000003ff11007810 */ /* 0x040fe40007f7e1ff */
[----:B------:R-:W-:Y:S02]  /*0a70*/  ISETP.GE.U32.AND P2, PT, R17, 0x3ff, PT ;  /* 0x000003ff1100780c */ /* 0x000fe40003f46070 */
[----:B------:R-:W-:Y:S01]  /*0a80*/  ISETP.LE.U32.AND P0, PT, R0, 0x3, PT ;  /* 0x000000030000780c */ /* 0x000fe20003f03070 */
[----:B------:R-:W-:Y:S01]  /*0a90*/  IMAD.X R6, RZ, RZ, ~R22, P3 ;  /* 0x000000ffff067224 */ /* 0x000fe200018e0e16 */
[----:B------:R-:W-:Y:S01]  /*0aa0*/  ISETP.GE.U32.AND.EX P2, PT, R22, RZ, PT, P2 ;  /* 0x000000ff1600720c */ /* 0x000fe20003f46120 */
[----:B------:R-:W-:-:S03]  /*0ab0*/  IMAD.MOV.U32 R0, RZ, RZ, R4 ;  /* 0x000000ffff007224 */ /* 0x000fc600078e0004 */
[----:B------:R-:W-:Y:S01]  /*0ac0*/  ISETP.LE.U32.OR.EX P2, PT, R6, RZ, P2, P0 ;  /* 0x000000ff0600720c */ /* 0x000fe20001743500 */
[----:B------:R-:W-:Y:S01]  /*0ad0*/  @P1 IMAD.MOV.U32 R6, RZ, RZ, R0 ;  /* 0x000000ffff061224 */ /* 0x000fe200078e0000 */
[----:B------:R-:W-:Y:S02]  /*0ae0*/  @P1 IADD3 R0, P3, PT, R0, 0x4, RZ ;  /* 0x0000000400001810 */ /* 0x000fe40007f7e0ff */
[----:B------:R-:W-:Y:S02]  /*0af0*/  PLOP3.LUT P0, PT, P1, PT, PT, 0x8, 0x80 ;  /* 0x000000000080781c */ /* 0x000fe40000f0e170 */
[----:B------:R0:W-:Y:S01]  /*0b00*/  @P1 ST.E desc[UR36][R6.64], RZ ;  /* 0x000000ff06001985 */ /* 0x0001e2000c101924 */
[----:B------:R-:W-:-:S06]  /*0b10*/  @P1 IMAD.X R3, RZ, RZ, R3, P3 ;  /* 0x000000ffff031224 */ /* 0x000fcc00018e0603 */
[----:B------:R-:W-:Y:S05]  /*0b20*/  @P2 BRA `(.L_x_547) ;  /* 0x0000000000402947 */ /* 0x000fea0003800000 */
[----:B------:R-:W-:Y:S01]  /*0b30*/  BSSY.RECONVERGENT B0, `(.L_x_547) ;  /* 0x000000f000007945 */ /* 0x000fe20003800200 */
[----:B------:R-:W-:-:S13]  /*0b40*/  PLOP3.LUT P0, PT, PT, PT, PT, 0x8, 0x80 ;  /* 0x000000000080781c */ /* 0x000fda0003f0e170 */
.L_x_548:
[----:B01----:R-:W-:Y:S01]  /*0b50*/  IMAD.MOV.U32 R6, RZ, RZ, R0 ;  /* 0x000000ffff067224 */ /* 0x003fe200078e0000 */
        /* <DEDUP_REMOVED lines=13> */
.L_x_547:
[C---:B01----:R-:W-:Y:S02]  /*0c30*/  IADD3 R6, P3, PT, -R17.reuse, 0x3ff, RZ ;  /* 0x000003ff11067810 */ /* 0x043fe40007f7e1ff */
[----:B------:R-:W-:Y:S02]  /*0c40*/  ISETP.GE.U32.AND P2, PT, R17, 0x3ff, PT ;  /* 0x000003ff1100780c */ /* 0x000fe40003f46070 */
[----:B------:R-:W-:Y:S01]  /*0c50*/  ISETP.LE.U32.AND P1, PT, R6, 0x1, PT ;  /* 0x000000010600780c */ /* 0x000fe20003f23070 */
[----:B------:R-:W-:Y:S01]  /*0c60*/  IMAD.X R6, RZ, RZ, ~R22, P3 ;  /* 0x000000ffff067224 */ /* 0x000fe200018e0e16 */
[----:B------:R-:W-:-:S04]  /*0c70*/  ISETP.GE.U32.AND.EX P2, PT, R22, RZ, PT, P2 ;  /* 0x000000ff1600720c */ /* 0x000fc80003f46120 */
[----:B------:R-:W-:Y:S02]  /*0c80*/  ISETP.LE.U32.OR.EX P1, PT, R6, RZ, P2, P1 ;  /* 0x000000ff0600720c */ /* 0x000fe40001723510 */
[----:B------:R-:W0:Y:S11]  /*0c90*/  LDC.64 R6, c[0x0][0x390] ;  /* 0x0000e400ff067b82 */ /* 0x000e360000000a00 */
[----:B------:R-:W-:Y:S01]  /*0ca0*/  @!P1 IADD3 R17, P3, PT, R17, 0x2, RZ ;  /* 0x0000000211119810 */ /* 0x000fe20007f7e0ff */
[----:B------:R-:W-:Y:S01]  /*0cb0*/  @!P1 IMAD.MOV.U32 R8, RZ, RZ, R0 ;  /* 0x000000ffff089224 */ /* 0x000fe200078e0000 */
[----:B------:R-:W-:Y:S01]  /*0cc0*/  @!P1 PLOP3.LUT P0, PT, PT, PT, PT, 0x8, 0x80 ;  /* 0x000000000080981c */ /* 0x000fe20003f0e170 */
[----:B------:R-:W-:Y:S01]  /*0cd0*/  @!P1 IMAD.MOV.U32 R9, RZ, RZ, R3 ;  /* 0x000000ffff099224 */ /* 0x000fe200078e0003 */
[----:B------:R-:W-:Y:S01]  /*0ce0*/  ISETP.LT.U32.AND P2, PT, R17, 0x3ff, PT ;  /* 0x000003ff1100780c */ /* 0x000fe20003f41070 */
[----:B------:R-:W-:-:S03]  /*0cf0*/  @!P1 IMAD.X R22, RZ, RZ, R22, P3 ;  /* 0x000000ffff169224 */ /* 0x000fc600018e0616 */
[----:B------:R-:W-:Y:S02]  /*0d00*/  @!P1 ST.E desc[UR36][R8.64], RZ ;  /* 0x000000ff08009985 */ /* 0x000fe4000c101924 */
[----:B------:R-:W-:Y:S02]  /*0d10*/  ISETP.LT.U32.OR.EX P0, PT, R22, RZ, P0, P2 ;  /* 0x000000ff1600720c */ /* 0x000fe40000701520 */
[----:B------:R-:W-:Y:S01]  /*0d20*/  @!P1 IADD3 R0, P2, PT, R0, 0x8, RZ ;  /* 0x0000000800009810 */ /* 0x000fe20007f5e0ff */
[----:B------:R1:W-:Y:S04]  /*0d30*/  @!P1 ST.E desc[UR36][R8.64+0x4], RZ ;  /* 0x000004ff08009985 */ /* 0x0003e8000c101924 */
[----:B------:R-:W-:Y:S02]  /*0d40*/  @!P1 IMAD.X R3, RZ, RZ, R3, P2 ;  /* 0x000000ffff039224 */ /* 0x000fe400010e0603 */
[----:B-1----:R-:W-:-:S02]  /*0d50*/  IMAD.MOV.U32 R8, RZ, RZ, R0 ;  /* 0x000000ffff087224 */ /* 0x002fc400078e0000 */
[----:B------:R-:W-:-:S05]  /*0d60*/  IMAD.MOV.U32 R9, RZ, RZ, R3 ;  /* 0x000000ffff097224 */ /* 0x000fca00078e0003 */
[----:B------:R1:W-:Y:S04]  /*0d70*/  @P0 ST.E desc[UR36][R8.64], RZ ;  /* 0x000000ff08000985 */ /* 0x0003e8000c101924 */
[----:B0-----:R-:W2:Y:S04]  /*0d80*/  LDG.E.U8 R11, desc[UR36][R6.64] ;  /* 0x00000024060b7981 */ /* 0x001ea8000c1e1100 */
[----:B--2---:R1:W-:Y:S04]  /*0d90*/  ST.E.U8 desc[UR36][R4.64], R11 ;  /* 0x0000000b04007985 */ /* 0x0043e8000c101124 */
[----:B------:R-:W2:Y:S01]  /*0da0*/  LDG.E.U8 R13, desc[UR36][R6.64+0x1] ;  /* 0x00000124060d7981 */ /* 0x000ea2000c1e1100 */
[----:B------:R-:W-:Y:S01]  /*0db0*/  BSSY.RECONVERGENT B0, `(.L_x_549) ;  /* 0x0000092000007945 */ /* 0x000fe20003800200 */
[----:B------:R-:W-:-:S02]  /*0dc0*/  IMAD.MOV.U32 R3, RZ, RZ, 0x2 ;  /* 0x00000002ff037424 */ /* 0x000fc400078e00ff */
[----:B------:R-:W-:Y:S01]  /*0dd0*/  IMAD.MOV.U32 R0, RZ, RZ, RZ ;  /* 0x000000ffff007224 */ /* 0x000fe200078e00ff */
[----:B--2---:R1:W-:Y:S06]  /*0de0*/  ST.E.U8 desc[UR36][R4.64+0x1], R13 ;  /* 0x0000010d04007985 */ /* 0x0043ec000c101124 */
.L_x_550:
[----:B-1----:R-:W0:Y:S02]  /*0df0*/  LDC.64 R8, c[0x0][0x390] ;  /* 0x0000e400ff087b82 */ /* 0x002e240000000a00 */
[----:B0-----:R-:W-:-:S05]  /*0e00*/  IADD3 R12, P0, PT, R3, R8, RZ ;  /* 0x00000008030c7210 */ /* 0x001fca0007f1e0ff */
[----:B------:R-:W-:-:S05]  /*0e10*/  IMAD.X R13, R0, 0x1, R9, P0 ;  /* 0x00000001000d7824 */ /* 0x000fca00000e0609 */
[----:B----4-:R-:W2:Y:S01]  /*0e20*/  LDG.E.U8 R15, desc[UR36][R12.64] ;  /* 0x000000240c0f7981 */ /* 0x010ea2000c1e1100 */
[----:B------:R-:W-:-:S05]  /*0e30*/  IADD3 R10, P0, PT, R4, R3, RZ ;  /* 0x00000003040a7210 */ /* 0x000fca0007f1e0ff */
[----:B------:R-:W-:-:S05]  /*0e40*/  IMAD.X R11, R5, 0x1, R0, P0 ;  /* 0x00000001050b7824 */ /* 0x000fca00000e0600 */
[----:B--2---:R0:W-:Y:S04]  /*0e50*/  ST.E.U8 desc[UR36][R10.64], R15 ;  /* 0x0000000f0a007985 */ /* 0x0041e8000c101124 */
[----:B------:R-:W2:Y:S04]  /*0e60*/  LDG.E.U8 R17, desc[UR36][R12.64+0x1] ;  /* 0x000001240c117981 */ /* 0x000ea8000c1e1100 */
[----:B--2---:R1:W-:Y:S04]  /*0e70*/  ST.E.U8 desc[UR36][R10.64+0x1], R17 ;  /* 0x000001110a007985 */ /* 0x0043e8000c101124 */
[----:B------:R-:W2:Y:S04]  /*0e80*/  LDG.E.U8 R19, desc[UR36][R12.64+0x2] ;  /* 0x000002240c137981 */ /* 0x000ea8000c1e1100 */
[----:B--2---:R2:W-:Y:S04]  /*0e90*/  ST.E.U8 desc[UR36][R10.64+0x2], R19 ;  /* 0x000002130a007985 */ /* 0x0045e8000c101124 */
[----:B------:R-:W3:Y:S04]  /*0ea0*/  LDG.E.U8 R21, desc[UR36][R12.64+0x3] ;  /* 0x000003240c157981 */ /* 0x000ee8000c1e1100 */
[----:B---3--:R3:W-:Y:S04]  /*0eb0*/  ST.E.U8 desc[UR36][R10.64+0x3], R21 ;  /* 0x000003150a007985 */ /* 0x0087e8000c101124 */
[----:B------:R-:W4:Y:S04]  /*0ec0*/  LDG.E.U8 R23, desc[UR36][R12.64+0x4] ;  /* 0x000004240c177981 */ /* 0x000f28000c1e1100 */
[----:B----4-:R4:W-:Y:S04]  /*0ed0*/  ST.E.U8 desc[UR36][R10.64+0x4], R23 ;  /* 0x000004170a007985 */ /* 0x0109e8000c101124 */
[----:B------:R-:W5:Y:S04]  /*0ee0*/  LDG.E.U8 R25, desc[UR36][R12.64+0x5] ;  /* 0x000005240c197981 */ /* 0x000f68000c1e1100 */
[----:B-----5:R5:W-:Y:S04]  /*0ef0*/  ST.E.U8 desc[UR36][R10.64+0x5], R25 ;  /* 0x000005190a007985 */ /* 0x020be8000c101124 */
[----:B0-----:R-:W2:Y:S04]  /*0f00*/  LDG.E.U8 R15, desc[UR36][R12.64+0x6] ;  /* 0x000006240c0f7981 */ /* 0x001ea8000c1e1100 */
[----:B--2---:R0:W-:Y:S04]  /*0f10*/  ST.E.U8 desc[UR36][R10.64+0x6], R15 ;  /* 0x0000060f0a007985 */ /* 0x0041e8000c101124 */
[----:B-1----:R-:W2:Y:S04]  /*0f20*/  LDG.E.U8 R17, desc[UR36][R12.64+0x7] ;  /* 0x000007240c117981 */ /* 0x002ea8000c1e1100 */
[----:B--2---:R1:W-:Y:S04]  /*0f30*/  ST.E.U8 desc[UR36][R10.64+0x7], R17 ;  /* 0x000007110a007985 */ /* 0x0043e8000c101124 */
[----:B------:R-:W2:Y:S04]  /*0f40*/  LDG.E.U8 R19, desc[UR36][R12.64+0x8] ;  /* 0x000008240c137981 */ /* 0x000ea8000c1e1100 */
[----:B--2---:R2:W-:Y:S04]  /*0f50*/  ST.E.U8 desc[UR36][R10.64+0x8], R19 ;  /* 0x000008130a007985 */ /* 0x0045e8000c101124 */
[----:B---3--:R-:W3:Y:S04]  /*0f60*/  LDG.E.U8 R21, desc[UR36][R12.64+0x9] ;  /* 0x000009240c157981 */ /* 0x008ee8000c1e1100 */
[----:B---3--:R3:W-:Y:S04]  /*0f70*/  ST.E.U8 desc[UR36][R10.64+0x9], R21 ;  /* 0x000009150a007985 */ /* 0x0087e8000c101124 */
[----:B----4-:R-:W4:Y:S04]  /*0f80*/  LDG.E.U8 R23, desc[UR36][R12.64+0xa] ;  /* 0x00000a240c177981 */ /* 0x010f28000c1e1100 */
[----:B----4-:R4:W-:Y:S04]  /*0f90*/  ST.E.U8 desc[UR36][R10.64+0xa], R23 ;  /* 0x00000a170a007985 */ /* 0x0109e8000c101124 */
[----:B-----5:R-:W5:Y:S04]  /*0fa0*/  LDG.E.U8 R25, desc[UR36][R12.64+0xb] ;  /* 0x00000b240c197981 */ /* 0x020f68000c1e1100 */
        /* <DEDUP_REMOVED lines=86> */
[----:B--2---:R-:W-:Y:S04]  /*1510*/  ST.E.U8 desc[UR36][R10.64+0x36], R15 ;  /* 0x0000360f0a007985 */ /* 0x004fe8000c101124 */
[----:B-1----:R-:W2:Y:S04]  /*1520*/  LDG.E.U8 R17, desc[UR36][R12.64+0x37] ;  /* 0x000037240c117981 */ /* 0x002ea8000c1e1100 */
[----:B--2---:R0:W-:Y:S04]  /*1530*/  ST.E.U8 desc[UR36][R10.64+0x37], R17 ;  /* 0x000037110a007985 */ /* 0x0041e8000c101124 */
[----:B------:R-:W2:Y:S04]  /*1540*/  LDG.E.U8 R19, desc[UR36][R12.64+0x38] ;  /* 0x000038240c137981 */ /* 0x000ea8000c1e1100 */
[----:B--2---:R1:W-:Y:S04]  /*1550*/  ST.E.U8 desc[UR36][R10.64+0x38], R19 ;  /* 0x000038130a007985 */ /* 0x0043e8000c101124 */
[----:B---3--:R-:W2:Y:S04]  /*1560*/  LDG.E.U8 R21, desc[UR36][R12.64+0x39] ;  /* 0x000039240c157981 */ /* 0x008ea8000c1e1100 */
[----:B--2---:R2:W-:Y:S04]  /*1570*/  ST.E.U8 desc[UR36][R10.64+0x39], R21 ;  /* 0x000039150a007985 */ /* 0x0045e8000c101124 */
[----:B----4-:R-:W3:Y:S04]  /*1580*/  LDG.E.U8 R23, desc[UR36][R12.64+0x3a] ;  /* 0x00003a240c177981 */ /* 0x010ee8000c1e1100 */
[----:B---3--:R3:W-:Y:S04]  /*1590*/  ST.E.U8 desc[UR36][R10.64+0x3a], R23 ;  /* 0x00003a170a007985 */ /* 0x0087e8000c101124 */
[----:B-----5:R-:W4:Y:S04]  /*15a0*/  LDG.E.U8 R25, desc[UR36][R12.64+0x3b] ;  /* 0x00003b240c197981 */ /* 0x020f28000c1e1100 */
[----:B----4-:R4:W-:Y:S04]  /*15b0*/  ST.E.U8 desc[UR36][R10.64+0x3b], R25 ;  /* 0x00003b190a007985 */ /* 0x0109e8000c101124 */
[----:B------:R-:W5:Y:S04]  /*15c0*/  LDG.E.U8 R27, desc[UR36][R12.64+0x3c] ;  /* 0x00003c240c1b7981 */ /* 0x000f68000c1e1100 */
[----:B-----5:R4:W-:Y:S04]  /*15d0*/  ST.E.U8 desc[UR36][R10.64+0x3c], R27 ;  /* 0x00003c1b0a007985 */ /* 0x0209e8000c101124 */
[----:B0-----:R-:W5:Y:S04]  /*15e0*/  LDG.E.U8 R17, desc[UR36][R12.64+0x3d] ;  /* 0x00003d240c117981 */ /* 0x001f68000c1e1100 */
[----:B-----5:R4:W-:Y:S04]  /*15f0*/  ST.E.U8 desc[UR36][R10.64+0x3d], R17 ;  /* 0x00003d110a007985 */ /* 0x0209e8000c101124 */
[----:B-1----:R-:W5:Y:S04]  /*1600*/  LDG.E.U8 R19, desc[UR36][R12.64+0x3e] ;  /* 0x00003e240c137981 */ /* 0x002f68000c1e1100 */
[----:B-----5:R4:W-:Y:S04]  /*1610*/  ST.E.U8 desc[UR36][R10.64+0x3e], R19 ;  /* 0x00003e130a007985 */ /* 0x0209e8000c101124 */
[----:B--2---:R-:W2:Y:S04]  /*1620*/  LDG.E.U8 R21, desc[UR36][R12.64+0x3f] ;  /* 0x00003f240c157981 */ /* 0x004ea8000c1e1100 */
[----:B--2---:R4:W-:Y:S04]  /*1630*/  ST.E.U8 desc[UR36][R10.64+0x3f], R21 ;  /* 0x00003f150a007985 */ /* 0x0049e8000c101124 */
[----:B---3--:R-:W2:Y:S01]  /*1640*/  LDG.E.U8 R23, desc[UR36][R12.64+0x40] ;  /* 0x000040240c177981 */ /* 0x008ea2000c1e1100 */
[----:B------:R-:W-:-:S03]  /*1650*/  IADD3 R3, P1, PT, R3, 0x42, RZ ;  /* 0x0000004203037810 */ /* 0x000fc60007f3e0ff */
[----:B--2---:R4:W-:Y:S04]  /*1660*/  ST.E.U8 desc[UR36][R10.64+0x40], R23 ;  /* 0x000040170a007985 */ /* 0x0049e8000c101124 */
[----:B------:R-:W2:Y:S01]  /*1670*/  LDG.E.U8 R15, desc[UR36][R12.64+0x41] ;  /* 0x000041240c0f7981 */ /* 0x000ea2000c1e1100 */
[----:B------:R-:W-:Y:S01]  /*1680*/  IMAD.X R0, RZ, RZ, R0, P1 ;  /* 0x000000ffff007224 */ /* 0x000fe200008e0600 */
[----:B------:R-:W-:-:S04]  /*1690*/  ISETP.GE.U32.AND P0, PT, R3, 0x800, PT ;  /* 0x000008000300780c */ /* 0x000fc80003f06070 */
[----:B------:R-:W-:Y:S01]  /*16a0*/  ISETP.GE.U32.AND.EX P0, PT, R0, RZ, PT, P0 ;  /* 0x000000ff0000720c */ /* 0x000fe20003f06100 */
[----:B--2---:R4:W-:-:S12]  /*16b0*/  ST.E.U8 desc[UR36][R10.64+0x41], R15 ;  /* 0x0000410f0a007985 */ /* 0x0049d8000c101124 */
[----:B------:R-:W-:Y:S05]  /*16c0*/  @!P0 BRA `(.L_x_550) ;  /* 0xfffffff400c88947 */ /* 0x000fea000383ffff */
[----:B------:R-:W-:Y:S05]  /*16d0*/  BSYNC.RECONVERGENT B0 ;  /* 0x0000000000007941 */ /* 0x000fea0003800200 */
.L_x_549:
[----:B------:R-:W-:Y:S01]  /*16e0*/  BSSY.RECONVERGENT B0, `(.L_x_551) ;  /* 0x000008c000007945 */ /* 0x000fe20003800200 */
[----:B----4-:R-:W-:Y:S02]  /*16f0*/  IMAD.MOV.U32 R15, RZ, RZ, RZ ;  /* 0x000000ffff0f7224 */ /* 0x010fe400078e00ff */
[----:B------:R-:W-:-:S07]  /*1700*/  IMAD.MOV.U32 R3, RZ, RZ, RZ ;  /* 0x000000ffff037224 */ /* 0x000fce00078e00ff */
.L_x_552:
[----:B------:R-:W-:-:S05]  /*1710*/  IADD3 R12, P0, PT, R15, R16, RZ ;  /* 0x000000100f0c7210 */ /* 0x000fca0007f1e0ff */
[----:B------:R-:W-:-:S05]  /*1720*/  IMAD.X R13, R3, 0x1, R2, P0 ;  /* 0x00000001030d7824 */ /* 0x000fca00000e0602 */
[----:B--2---:R-:W2:Y:S01]  /*1730*/  LD.E.U8 R17, desc[UR36][R12.64] ;  /* 0x000000240c117980 */ /* 0x004ea2000c101100 */
[----:B------:R-:W-:-:S05]  /*1740*/  IADD3 R10, P0, PT, R4, R15, RZ ;  /* 0x0000000f040a7210 */ /* 0x000fca0007f1e0ff */
[----:B------:R-:W-:-:S05]  /*1750*/  IMAD.X R11, R5, 0x1, R3, P0 ;  /* 0x00000001050b7824 */ /* 0x000fca00000e0603 */
[----:B--2---:R0:W-:Y:S04]  /*1760*/  ST.E.U8 desc[UR36][R10.64+0x800], R17 ;  /* 0x000800110a007985 */ /* 0x0041e8000c101124 */
[----:B------:R-:W2:Y:S04]  /*1770*/  LD.E.U8 R19, desc[UR36][R12.64+0x1] ;  /* 0x000001240c137980 */ /* 0x000ea8000c101100 */
[----:B--2---:R1:W-:Y:S04]  /*1780*/  ST.E.U8 desc[UR36][R10.64+0x801], R19 ;  /* 0x000801130a007985 */ /* 0x0043e8000c101124 */
[----:B------:R-:W2:Y:S04]  /*1790*/  LD.E.U8 R21, desc[UR36][R12.64+0x2] ;  /* 0x000002240c157980 */ /* 0x000ea8000c101100 */
[----:B--2---:R2:W-:Y:S04]  /*17a0*/  ST.E.U8 desc[UR36][R10.64+0x802], R21 ;  /* 0x000802150a007985 */ /* 0x0045e8000c101124 */
[----:B------:R-:W3:Y:S04]  /*17b0*/  LD.E.U8 R23, desc[UR36][R12.64+0x3] ;  /* 0x000003240c177980 */ /* 0x000ee8000c101100 */
[----:B---3--:R3:W-:Y:S04]  /*17c0*/  ST.E.U8 desc[UR36][R10.64+0x803], R23 ;  /* 0x000803170a007985 */ /* 0x0087e8000c101124 */
[----:B------:R-:W4:Y:S04]  /*17d0*/  LD.E.U8 R25, desc[UR36][R12.64+0x4] ;  /* 0x000004240c197980 */ /* 0x000f28000c101100 */
[----:B----4-:R4:W-:Y:S04]  /*17e0*/  ST.E.U8 desc[UR36][R10.64+0x804], R25 ;  /* 0x000804190a007985 */ /* 0x0109e8000c101124 */
[----:B------:R-:W5:Y:S04]  /*17f0*/  LD.E.U8 R27, desc[UR36][R12.64+0x5] ;  /* 0x000005240c1b7980 */ /* 0x000f68000c101100 */
[----:B-----5:R5:W-:Y:S04]  /*1800*/  ST.E.U8 desc[UR36][R10.64+0x805], R27 ;  /* 0x0008051b0a007985 */ /* 0x020be8000c101124 */
[----:B0-----:R-:W2:Y:S04]  /*1810*/  LD.E.U8 R17, desc[UR36][R12.64+0x6] ;  /* 0x000006240c117980 */ /* 0x001ea8000c101100 */
[----:B--2---:R0:W-:Y:S04]  /*1820*/  ST.E.U8 desc[UR36][R10.64+0x806], R17 ;  /* 0x000806110a007985 */ /* 0x0041e8000c101124 */
[----:B-1----:R-:W2:Y:S04]  /*1830*/  LD.E.U8 R19, desc[UR36][R12.64+0x7] ;  /* 0x000007240c137980 */ /* 0x002ea8000c101100 */
[----:B--2---:R1:W-:Y:S04]  /*1840*/  ST.E.U8 desc[UR36][R10.64+0x807], R19 ;  /* 0x000807130a007985 */ /* 0x0043e8000c101124 */
[----:B------:R-:W2:Y:S04]  /*1850*/  LD.E.U8 R21, desc[UR36][R12.64+0x8] ;  /* 0x000008240c157980 */ /* 0x000ea8000c101100 */
[----:B--2---:R2:W-:Y:S04]  /*1860*/  ST.E.U8 desc[UR36][R10.64+0x808], R21 ;  /* 0x000808150a007985 */ /* 0x0045e8000c101124 */
[----:B---3--:R-:W3:Y:S04]  /*1870*/  LD.E.U8 R23, desc[UR36][R12.64+0x9] ;  /* 0x000009240c177980 */ /* 0x008ee8000c101100 */
[----:B---3--:R3:W-:Y:S04]  /*1880*/  ST.E.U8 desc[UR36][R10.64+0x809], R23 ;  /* 0x000809170a007985 */ /* 0x0087e8000c101124 */
[----:B----4-:R-:W4:Y:S04]  /*1890*/  LD.E.U8 R25, desc[UR36][R12.64+0xa] ;  /* 0x00000a240c197980 */ /* 0x010f28000c101100 */
[----:B----4-:R4:W-:Y:S04]  /*18a0*/  ST.E.U8 desc[UR36][R10.64+0x80a], R25 ;  /* 0x00080a190a007985 */ /* 0x0109e8000c101124 */
[----:B-----5:R-:W5:Y:S04]  /*18b0*/  LD.E.U8 R27, desc[UR36][R12.64+0xb] ;  /* 0x00000b240c1b7980 */ /* 0x020f68000c101100 */
        /* <DEDUP_REMOVED lines=86> */
[----:B--2---:R-:W-:Y:S04]  /*1e20*/  ST.E.U8 desc[UR36][R10.64+0x836], R17 ;  /* 0x000836110a007985 */ /* 0x004fe8000c101124 */
[----:B-1----:R-:W2:Y:S04]  /*1e30*/  LD.E.U8 R19, desc[UR36][R12.64+0x37] ;  /* 0x000037240c137980 */ /* 0x002ea8000c101100 */
[----:B--2---:R0:W-:Y:S04]  /*1e40*/  ST.E.U8 desc[UR36][R10.64+0x837], R19 ;  /* 0x000837130a007985 */ /* 0x0041e8000c101124 */
[----:B------:R-:W2:Y:S04]  /*1e50*/  LD.E.U8 R21, desc[UR36][R12.64+0x38] ;  /* 0x000038240c157980 */ /* 0x000ea8000c101100 */
[----:B--2---:R1:W-:Y:S04]  /*1e60*/  ST.E.U8 desc[UR36][R10.64+0x838], R21 ;  /* 0x000838150a007985 */ /* 0x0043e8000c101124 */
[----:B---3--:R-:W2:Y:S04]  /*1e70*/  LD.E.U8 R23, desc[UR36][R12.64+0x39] ;  /* 0x000039240c177980 */ /* 0x008ea8000c101100 */
[----:B--2---:R2:W-:Y:S04]  /*1e80*/  ST.E.U8 desc[UR36][R10.64+0x839], R23 ;  /* 0x000839170a007985 */ /* 0x0045e8000c101124 */
[----:B----4-:R-:W3:Y:S04]  /*1e90*/  LD.E.U8 R25, desc[UR36][R12.64+0x3a] ;  /* 0x00003a240c197980 */ /* 0x010ee8000c101100 */
[----:B---3--:R2:W-:Y:S04]  /*1ea0*/  ST.E.U8 desc[UR36][R10.64+0x83a], R25 ;  /* 0x00083a190a007985 */ /* 0x0085e8000c101124 */
[----:B-----5:R-:W3:Y:S04]  /*1eb0*/  LD.E.U8 R27, desc[UR36][R12.64+0x3b] ;  /* 0x00003b240c1b7980 */ /* 0x020ee8000c101100 */
[----:B---3--:R2:W-:Y:S04]  /*1ec0*/  ST.E.U8 desc[UR36][R10.64+0x83b], R27 ;  /* 0x00083b1b0a007985 */ /* 0x0085e8000c101124 */
[----:B------:R-:W3:Y:S04]  /*1ed0*/  LD.E.U8 R29, desc[UR36][R12.64+0x3c] ;  /* 0x00003c240c1d7980 */ /* 0x000ee8000c101100 */
[----:B---3--:R2:W-:Y:S04]  /*1ee0*/  ST.E.U8 desc[UR36][R10.64+0x83c], R29 ;  /* 0x00083c1d0a007985 */ /* 0x0085e8000c101124 */
[----:B0-----:R-:W3:Y:S04]  /*1ef0*/  LD.E.U8 R19, desc[UR36][R12.64+0x3d] ;  /* 0x00003d240c137980 */ /* 0x001ee8000c101100 */
[----:B---3--:R2:W-:Y:S04]  /*1f00*/  ST.E.U8 desc[UR36][R10.64+0x83d], R19 ;  /* 0x00083d130a007985 */ /* 0x0085e8000c101124 */
[----:B-1----:R-:W3:Y:S01]  /*1f10*/  LD.E.U8 R21, desc[UR36][R12.64+0x3e] ;  /* 0x00003e240c157980 */ /* 0x002ee2000c101100 */
[----:B------:R-:W-:-:S03]  /*1f20*/  IADD3 R15, P1, PT, R15, 0x40, RZ ;  /* 0x000000400f0f7810 */ /* 0x000fc60007f3e0ff */
[----:B---3--:R2:W-:Y:S04]  /*1f30*/  ST.E.U8 desc[UR36][R10.64+0x83e], R21 ;  /* 0x00083e150a007985 */ /* 0x0085e8000c101124 */
[----:B------:R-:W3:Y:S01]  /*1f40*/  LD.E.U8 R17, desc[UR36][R12.64+0x3f] ;  /* 0x00003f240c117980 */ /* 0x000ee2000c101100 */
[----:B------:R-:W-:Y:S01]  /*1f50*/  IMAD.X R3, RZ, RZ, R3, P1 ;  /* 0x000000ffff037224 */ /* 0x000fe200008e0603 */
[----:B------:R-:W-:-:S04]  /*1f60*/  ISETP.GE.U32.AND P0, PT, R15, 0x400, PT ;  /* 0x000004000f00780c */ /* 0x000fc80003f06070 */
[----:B------:R-:W-:Y:S01]  /*1f70*/  ISETP.GE.U32.AND.EX P0, PT, R3, RZ, PT, P0 ;  /* 0x000000ff0300720c */ /* 0x000fe20003f06100 */
[----:B---3--:R2:W-:-:S12]  /*1f80*/  ST.E.U8 desc[UR36][R10.64+0x83f], R17 ;  /* 0x00083f110a007985 */ /* 0x0085d8000c101124 */
[----:B------:R-:W-:Y:S05]  /*1f90*/  @!P0 BRA `(.L_x_552) ;  /* 0xfffffff400dc8947 */ /* 0x000fea000383ffff */
[----:B------:R-:W-:Y:S05]  /*1fa0*/  BSYNC.RECONVERGENT B0 ;  /* 0x0000000000007941 */ /* 0x000fea0003800200 */
.L_x_551:
[----:B------:R-:W3:Y:S01]  /*1fb0*/  LD.E.U8 R3, desc[UR36][R4.64] ;  /* 0x0000002404037980 */ /* 0x000ee2000c101100 */
[----:B--2---:R-:W-:-:S05]  /*1fc0*/  IMAD.MOV.U32 R19, RZ, RZ, 0x1 ;  /* 0x00000001ff137424 */ /* 0x004fca00078e00ff */
[----:B------:R0:W-:Y:S04]  /*1fd0*/  ST.E desc[UR36][R4.64+0xc00], R19 ;  /* 0x000c001304007985 */ /* 0x0001e8000c101924 */
[----:B------:R0:W-:Y:S04]  /*1fe0*/  ST.E desc[UR36][R4.64+0xfd8], R19 ;  /* 0x000fd81304007985 */ /* 0x0001e8000c101924 */
[----:B------:R0:W-:Y:S04]  /*1ff0*/  ST.E desc[UR36][R4.64+0xfdc], R19 ;  /* 0x000fdc1304007985 */ /* 0x0001e8000c101924 */
[----:B---3--:R0:W-:Y:S04]  /*2000*/  STG.E.U8 desc[UR36][R6.64], R3 ;  /* 0x0000000306007986 */ /* 0x0081e8000c101124 */
[----:B------:R-:W2:Y:S04]  /*2010*/  LD.E.U8 R13, desc[UR36][R4.64+0x1] ;  /* 0x00000124040d7980 */ /* 0x000ea8000c101100 */
[----:B--2---:R0:W-:Y:S04]  /*2020*/  STG.E.U8 desc[UR36][R6.64+0x1], R13 ;  /* 0x0000010d06007986 */ /* 0x0041e8000c101124 */
[----:B------:R-:W2:Y:S04]  /*2030*/  LD.E.U8 R15, desc[UR36][R4.64+0x2] ;  /* 0x00000224040f7980 */ /* 0x000ea8000c101100 */
[----:B--2---:R0:W-:Y:S04]  /*2040*/  STG.E.U8 desc[UR36][R6.64+0x2], R15 ;  /* 0x0000020f06007986 */ /* 0x0041e8000c101124 */
[----:B------:R-:W2:Y:S01]  /*2050*/  LD.E.U8 R17, desc[UR36][R4.64+0x3] ;  /* 0x0000032404117980 */ /* 0x000ea2000c101100 */
[----:B------:R-:W-:-:S02]  /*2060*/  IMAD.MOV.U32 R11, RZ, RZ, 0x4 ;  /* 0x00000004ff0b7424 */ /* 0x000fc400078e00ff */
[----:B------:R-:W-:Y:S01]  /*2070*/  IMAD.MOV.U32 R0, RZ, RZ, RZ ;  /* 0x000000ffff007224 */ /* 0x000fe200078e00ff */
[----:B--2---:R0:W-:Y:S06]  /*2080*/  STG.E.U8 desc[UR36][R6.64+0x3], R17 ;  /* 0x0000031106007986 */ /* 0x0041ec000c101124 */
.L_x_553:
[----:B0-----:R-:W-:-:S05]  /*2090*/  IADD3 R6, P0, PT, R4, R11, RZ ;  /* 0x0000000b04067210 */ /* 0x001fca0007f1e0ff */
[----:B------:R-:W-:-:S05]  /*20a0*/  IMAD.X R7, R5, 0x1, R0, P0 ;  /* 0x0000000105077824 */ /* 0x000fca00000e0600 */
[----:B----4-:R-:W2:Y:S01]  /*20b0*/  LD.E.U8 R13, desc[UR36][R6.64] ;  /* 0x00000024060d7980 */ /* 0x010ea2000c101100 */
[----:B------:R-:W-:-:S05]  /*20c0*/  IADD3 R2, P0, PT, R11, R8, RZ ;  /* 0x000000080b027210 */ /* 0x000fca0007f1e0ff */
[----:B------:R-:W-:-:S05]  /*20d0*/  IMAD.X R3, R0, 0x1, R9, P0 ;  /* 0x0000000100037824 */ /* 0x000fca00000e0609 */
[----:B--2---:R0:W-:Y:S04]  /*20e0*/  STG.E.U8 desc[UR36][R2.64], R13 ;  /* 0x0000000d02007986 */ /* 0x0041e8000c101124 */
[----:B------:R-:W2:Y:S04]  /*20f0*/  LD.E.U8 R15, desc[UR36][R6.64+0x1] ;  /* 0x00000124060f7980 */ /* 0x000ea8000c101100 */
[----:B--2---:R1:W-:Y:S04]  /*2100*/  STG.E.U8 desc[UR36][R2.64+0x1], R15 ;  /* 0x0000010f02007986 */ /* 0x0043e8000c101124 */
[----:B------:R-:W2:Y:S04]  /*2110*/  LD.E.U8 R17, desc[UR36][R6.64+0x2] ;  /* 0x0000022406117980 */ /* 0x000ea8000c101100 */
[----:B--2---:R2:W-:Y:S04]  /*2120*/  STG.E.U8 desc[UR36][R2.64+0x2], R17 ;  /* 0x0000021102007986 */ /* 0x0045e8000c101124 */
[----:B------:R-:W3:Y:S04]  /*2130*/  LD.E.U8 R19, desc[UR36][R6.64+0x3] ;  /* 0x0000032406137980 */ /* 0x000ee8000c101100 */
[----:B---3--:R3:W-:Y:S04]  /*2140*/  STG.E.U8 desc[UR36][R2.64+0x3], R19 ;  /* 0x0000031302007986 */ /* 0x0087e8000c101124 */
[----:B------:R-:W4:Y:S04]  /*2150*/  LD.E.U8 R21, desc[UR36][R6.64+0x4] ;  /* 0x0000042406157980 */ /* 0x000f28000c101100 */
[----:B----4-:R4:W-:Y:S04]  /*2160*/  STG.E.U8 desc[UR36][R2.64+0x4], R21 ;  /* 0x0000041502007986 */ /* 0x0109e8000c101124 */
[----:B------:R-:W5:Y:S04]  /*2170*/  LD.E.U8 R23, desc[UR36][R6.64+0x5] ;  /* 0x0000052406177980 */ /* 0x000f68000c101100 */
[----:B-----5:R5:W-:Y:S04]  /*2180*/  STG.E.U8 desc[UR36][R2.64+0x5], R23 ;  /* 0x0000051702007986 */ /* 0x020be8000c101124 */
[----:B0-----:R-:W2:Y:S04]  /*2190*/  LD.E.U8 R13, desc[UR36][R6.64+0x6] ;  /* 0x00000624060d7980 */ /* 0x001ea8000c101100 */
[----:B--2---:R0:W-:Y:S04]  /*21a0*/  STG.E.U8 desc[UR36][R2.64+0x6], R13 ;  /* 0x0000060d02007986 */ /* 0x0041e8000c101124 */
[----:B-1----:R-:W2:Y:S04]  /*21b0*/  LD.E.U8 R15, desc[UR36][R6.64+0x7] ;  /* 0x00000724060f7980 */ /* 0x002ea8000c101100 */
[----:B--2---:R1:W-:Y:S04]  /*21c0*/  STG.E.U8 desc[UR36][R2.64+0x7], R15 ;  /* 0x0000070f02007986 */ /* 0x0043e8000c101124 */
[----:B------:R-:W2:Y:S04]  /*21d0*/  LD.E.U8 R17, desc[UR36][R6.64+0x8] ;  /* 0x0000082406117980 */ /* 0x000ea8000c101100 */
[----:B--2---:R2:W-:Y:S04]  /*21e0*/  STG.E.U8 desc[UR36][R2.64+0x8], R17 ;  /* 0x0000081102007986 */ /* 0x0045e8000c101124 */
[----:B---3--:R-:W3:Y:S04]  /*21f0*/  LD.E.U8 R19, desc[UR36][R6.64+0x9] ;  /* 0x0000092406137980 */ /* 0x008ee8000c101100 */
[----:B---3--:R3:W-:Y:S04]  /*2200*/  STG.E.U8 desc[UR36][R2.64+0x9], R19 ;  /* 0x0000091302007986 */ /* 0x0087e8000c101124 */
[----:B----4-:R-:W4:Y:S04]  /*2210*/  LD.E.U8 R21, desc[UR36][R6.64+0xa] ;  /* 0x00000a2406157980 */ /* 0x010f28000c101100 */
[----:B----4-:R4:W-:Y:S04]  /*2220*/  STG.E.U8 desc[UR36][R2.64+0xa], R21 ;  /* 0x00000a1502007986 */ /* 0x0109e8000c101124 */
[----:B-----5:R-:W5:Y:S04]  /*2230*/  LD.E.U8 R23, desc[UR36][R6.64+0xb] ;  /* 0x00000b2406177980 */ /* 0x020f68000c101100 */
        /* <DEDUP_REMOVED lines=86> */
[----:B--2---:R-:W-:Y:S04]  /*27a0*/  STG.E.U8 desc[UR36][R2.64+0x36], R13 ;  /* 0x0000360d02007986 */ /* 0x004fe8000c101124 */
[----:B-1----:R-:W2:Y:S04]  /*27b0*/  LD.E.U8 R15, desc[UR36][R6.64+0x37] ;  /* 0x00003724060f7980 */ /* 0x002ea8000c101100 */
[----:B--2---:R0:W-:Y:S04]  /*27c0*/  STG.E.U8 desc[UR36][R2.64+0x37], R15 ;  /* 0x0000370f02007986 */ /* 0x0041e8000c101124 */
[----:B------:R-:W2:Y:S04]  /*27d0*/  LD.E.U8 R17, desc[UR36][R6.64+0x38] ;  /* 0x0000382406117980 */ /* 0x000ea8000c101100 */
[----:B--2---:R1:W-:Y:S04]  /*27e0*/  STG.E.U8 desc[UR36][R2.64+0x38], R17 ;  /* 0x0000381102007986 */ /* 0x0043e8000c101124 */
[----:B---3--:R-:W2:Y:S04]  /*27f0*/  LD.E.U8 R19, desc[UR36][R6.64+0x39] ;  /* 0x0000392406137980 */ /* 0x008ea8000c101100 */
[----:B--2---:R2:W-:Y:S04]  /*2800*/  STG.E.U8 desc[UR36][R2.64+0x39], R19 ;  /* 0x0000391302007986 */ /* 0x0045e8000c101124 */
[----:B----4-:R-:W3:Y:S04]  /*2810*/  LD.E.U8 R21, desc[UR36][R6.64+0x3a] ;  /* 0x00003a2406157980 */ /* 0x010ee8000c101100 */
[----:B---3--:R3:W-:Y:S04]  /*2820*/  STG.E.U8 desc[UR36][R2.64+0x3a], R21 ;  /* 0x00003a1502007986 */ /* 0x0087e8000c101124 */
[----:B-----5:R-:W4:Y:S04]  /*2830*/  LD.E.U8 R23, desc[UR36][R6.64+0x3b] ;  /* 0x00003b2406177980 */ /* 0x020f28000c101100 */
[----:B----4-:R4:W-:Y:S04]  /*2840*/  STG.E.U8 desc[UR36][R2.64+0x3b], R23 ;  /* 0x00003b1702007986 */ /* 0x0109e8000c101124 */
[----:B------:R-:W5:Y:S04]  /*2850*/  LD.E.U8 R25, desc[UR36][R6.64+0x3c] ;  /* 0x00003c2406197980 */ /* 0x000f68000c101100 */
[----:B-----5:R4:W-:Y:S04]  /*2860*/  STG.E.U8 desc[UR36][R2.64+0x3c], R25 ;  /* 0x00003c1902007986 */ /* 0x0209e8000c101124 */
[----:B0-----:R-:W5:Y:S04]  /*2870*/  LD.E.U8 R15, desc[UR36][R6.64+0x3d] ;  /* 0x00003d24060f7980 */ /* 0x001f68000c101100 */
[----:B-----5:R4:W-:Y:S04]  /*2880*/  STG.E.U8 desc[UR36][R2.64+0x3d], R15 ;  /* 0x00003d0f02007986 */ /* 0x0209e8000c101124 */
[----:B-1----:R-:W5:Y:S04]  /*2890*/  LD.E.U8 R17, desc[UR36][R6.64+0x3e] ;  /* 0x00003e2406117980 */ /* 0x002f68000c101100 */
[----:B-----5:R4:W-:Y:S04]  /*28a0*/  STG.E.U8 desc[UR36][R2.64+0x3e], R17 ;  /* 0x00003e1102007986 */ /* 0x0209e8000c101124 */
[----:B--2---:R-:W2:Y:S04]  /*28b0*/  LD.E.U8 R19, desc[UR36][R6.64+0x3f] ;  /* 0x00003f2406137980 */ /* 0x004ea8000c101100 */
[----:B--2---:R4:W-:Y:S04]  /*28c0*/  STG.E.U8 desc[UR36][R2.64+0x3f], R19 ;  /* 0x00003f1302007986 */ /* 0x0049e8000c101124 */
[----:B---3--:R-:W2:Y:S01]  /*28d0*/  LD.E.U8 R21, desc[UR36][R6.64+0x40] ;  /* 0x0000402406157980 */ /* 0x008ea2000c101100 */
[----:B------:R-:W-:-:S03]  /*28e0*/  IADD3 R11, P1, PT, R11, 0x42, RZ ;  /* 0x000000420b0b7810 */ /* 0x000fc60007f3e0ff */
[----:B--2---:R4:W-:Y:S04]  /*28f0*/  STG.E.U8 desc[UR36][R2.64+0x40], R21 ;  /* 0x0000401502007986 */ /* 0x0049e8000c101124 */
[----:B------:R-:W2:Y:S01]  /*2900*/  LD.E.U8 R13, desc[UR36][R6.64+0x41] ;  /* 0x00004124060d7980 */ /* 0x000ea2000c101100 */
[----:B------:R-:W-:Y:S01]  /*2910*/  IMAD.X R0, RZ, RZ, R0, P1 ;  /* 0x000000ffff007224 */ /* 0x000fe200008e0600 */
[----:B------:R-:W-:-:S04]  /*2920*/  ISETP.GE.U32.AND P0, PT, R11, 0x1000, PT ;  /* 0x000010000b00780c */ /* 0x000fc80003f06070 */
[----:B------:R-:W-:Y:S01]  /*2930*/  ISETP.GE.U32.AND.EX P0, PT, R0, RZ, PT, P0 ;  /* 0x000000ff0000720c */ /* 0x000fe20003f06100 */
[----:B--2---:R4:W-:-:S12]  /*2940*/  STG.E.U8 desc[UR36][R2.64+0x41], R13 ;  /* 0x0000410d02007986 */ /* 0x0049d8000c101124 */
[----:B------:R-:W-:Y:S05]  /*2950*/  @!P0 BRA `(.L_x_553) ;  /* 0xfffffff400cc8947 */ /* 0x000fea000383ffff */
[----:B------:R-:W-:Y:S05]  /*2960*/  EXIT ;  /* 0x000000000000794d */ /* 0x000fea0003800000 */
.L_x_554:
        /* <DEDUP_REMOVED lines=9> */
.L_x_604:


//--------------------- .nv.global.init           --------------------------
	.section	.nv.global.init,"aw",@progbits
.nv.global.init:
	.type		$str$2,@object
	.size		$str$2,($str$1 - $str$2)
$str$2:
        /*0000*/ 	.byte	0x0a, 0x00
	.type		$str$1,@object
	.size		$str$1,($str$3 - $str$1)
$str$1:
        /*0002*/ 	.byte	0x25, 0x64, 0x00
	.type		$str$3,@object
	.size		$str$3,($str - $str$3)
$str$3:
        /*0005*/ 	.byte	0x65, 0x78, 0x74, 0x5f, 0x6d, 0x65, 0x73, 0x73, 0x61, 0x67, 0x65, 0x5f, 0x61, 0x66, 0x74, 0x65
        /*0015*/ 	.byte	0x72, 0x0a, 0x00
	.type		$str,@object
	.size		$str,(.L_1 - $str)
$str:
        /*0018*/ 	.byte	0x65, 0x78, 0x74, 0x5f, 0x6d, 0x65, 0x73, 0x73, 0x61, 0x67, 0x65, 0x5f, 0x62, 0x65, 0x66, 0x6f
        /*0028*/ 	.byte	0x72, 0x65, 0x0a, 0x00
.L_1:


//--------------------- .nv.shared.reserved.0     --------------------------
	.section	.nv.shared.reserved.0,"aw",@nobits
	.weak		__nv_reservedSMEM_offset_0_alias
	.size		__nv_reservedSMEM_offset_0_alias, 0, 64
	.other		__nv_reservedSMEM_offset_0_alias,@"STO_CUDA_RESERVED_SHARED STV_DEFAULT"
__nv_reservedSMEM_offset_0_alias:
	.zero		0
	.zero		64


//--------------------- .nv.constant0._Z9addKernelPjS_ --------------------------
	.section	.nv.constant0._Z9addKernelPjS_,"a",@progbits
	.sectionflags	@""
	.align	4
.nv.constant0._Z9addKernelPjS_:
	.zero		912


//--------------------- .nv.constant0._Z23preparartion_for_sha256PcjPj --------------------------
	.section	.nv.constant0._Z23preparartion_for_sha256PcjPj,"a",@progbits
	.sectionflags	@""
	.align	4
.nv.constant0._Z23preparartion_for_sha256PcjPj:
	.zero		920


//--------------------- SYMBOLS --------------------------

	.type		.nv.reservedSmem.offset0,@object
	.size		.nv.reservedSmem.offset0,0x4
	.type		vprintf,@function
	.type		malloc,@function
